def matmul_kernel(
    a_ptr,
    b_ptr,
    c_ptr,
    M,
    N,
    K,
    stride_am,
    stride_ak,
    stride_bk,
    stride_bn,
    stride_cm,
    stride_cn,
    BLOCK_M: tl.constexpr,
    BLOCK_N: tl.constexpr,
    BLOCK_K: tl.constexpr,
    GROUP_M: tl.constexpr,
):
    pid = tl.program_id(axis=0)
    num_pid_m = tl.cdiv(M, BLOCK_M)
    num_pid_n = tl.cdiv(N, BLOCK_N)
    num_pid_in_group = GROUP_M * num_pid_n
    group_id = pid // num_pid_in_group
    first_pid_m = group_id * GROUP_M
    group_size_m = min(num_pid_m - first_pid_m, GROUP_M)
    pid_m = first_pid_m + ((pid % num_pid_in_group) % group_size_m)
    pid_n = (pid % num_pid_in_group) // group_size_m

    offs_am = (pid_m * BLOCK_M + tl.arange(0, BLOCK_M)) % M
    offs_bn = (pid_n * BLOCK_N + tl.arange(0, BLOCK_N)) % N
    offs_k = tl.arange(0, BLOCK_K)
    a_ptrs = a_ptr + offs_am[:, None] * stride_am + offs_k[None, :] * stride_ak
    b_ptrs = b_ptr + offs_k[:, None] * stride_bk + offs_bn[None, :] * stride_bn

    acc = tl.zeros((BLOCK_M, BLOCK_N), dtype=tl.float32)
    for kk in range(0, tl.cdiv(K, BLOCK_K)):
        a = tl.load(a_ptrs, mask=offs_k[None, :] < K - kk * BLOCK_K, other=0.0)
        b = tl.load(b_ptrs, mask=offs_k[:, None] < K - kk * BLOCK_K, other=0.0)
        acc = tl.dot(a, b, acc)
        a_ptrs += BLOCK_K * stride_ak
        b_ptrs += BLOCK_K * stride_bk

    c = acc.to(c_ptr.dtype.element_ty)
    offs_cm = pid_m * BLOCK_M + tl.arange(0, BLOCK_M)
    offs_cn = pid_n * BLOCK_N + tl.arange(0, BLOCK_N)
    c_ptrs = c_ptr + offs_cm[:, None] * stride_cm + offs_cn[None, :] * stride_cn
    mask = (offs_cm[:, None] < M) & (offs_cn[None, :] < N)
    tl.store(c_ptrs, c, mask=mask)

# config = {"BLOCK_K": 64, "BLOCK_M": 128, "BLOCK_N": 512, "GROUP_M": 8, "arch": "sm_80", "dtype": "fp32", "num_ctas": 1, "num_stages": 4, "num_warps": 4}
# arch = sm_80


// ===== COMPILED SASS (sm_80) =====

	.target	sm_80

	.elftype	@"ET_EXEC"


//--------------------- .note.nv.tkinfo           --------------------------
	.section	.note.nv.tkinfo,"",@"SHT_NOTE"
	.sectionflags	@"SHF_NOTE_NV_TKINFO"
	.tkinfo
        /*0018*/ 	.word	0x00000002
        /*0030*/ 	.string	""
        /*0030*/ 	.string	"ptxas"
        /*0030*/ 	.string	"Cuda compilation tools, release 13.0, V13.0.88"
        /*0030*/ 	.string	"Build cuda_13.0.r13.0/compiler.36424714_0"
        /*0030*/ 	.string	"-v  -suppress-debug-info  -lineinfo  -arch sm_80 "



//--------------------- .note.nv.cuinfo           --------------------------
	.section	.note.nv.cuinfo,"",@"SHT_NOTE"
	.sectionflags	@"SHF_NOTE_NV_CUINFO"
        /*0018*/ 	.short	0x0002
        /*001a*/ 	.short	0x0050
        /*001c*/ 	.short	0x0082
	.zero		2


//--------------------- .nv.info                  --------------------------
	.section	.nv.info,"",@"SHT_CUDA_INFO"
	.align	4


	//----- nvinfo : EIATTR_REGCOUNT
	.align		4
        /*0000*/ 	.byte	0x04, 0x2f
        /*0002*/ 	.short	(.L_1 - .L_0)
	.align		4
.L_0:
        /*0004*/ 	.word	index@(matmul_kernel)
        /*0008*/ 	.word	0x000000ff


	//----- nvinfo : EIATTR_FRAME_SIZE
	.align		4
.L_1:
        /*000c*/ 	.byte	0x04, 0x11
        /*000e*/ 	.short	(.L_3 - .L_2)
	.align		4
.L_2:
        /*0010*/ 	.word	index@(matmul_kernel)
        /*0014*/ 	.word	0x00002268


	//----- nvinfo : EIATTR_MIN_STACK_SIZE
	.align		4
.L_3:
        /*0018*/ 	.byte	0x04, 0x12
        /*001a*/ 	.short	(.L_5 - .L_4)
	.align		4
.L_4:
        /*001c*/ 	.word	index@(matmul_kernel)
        /*0020*/ 	.word	0x00002268
.L_5:


//--------------------- .nv.info.matmul_kernel    --------------------------
	.section	.nv.info.matmul_kernel,"",@"SHT_CUDA_INFO"
	.sectionflags	@""
	.align	4


	//----- nvinfo : EIATTR_CUDA_API_VERSION
	.align		4
        /*0000*/ 	.byte	0x04, 0x37
        /*0002*/ 	.short	(.L_7 - .L_6)
.L_6:
        /*0004*/ 	.word	0x00000082


	//----- nvinfo : EIATTR_SW2861232_WAR
	.align		4
.L_7:
        /*0008*/ 	.byte	0x01, 0x35
	.zero		2


	//----- nvinfo : EIATTR_PARAM_CBANK
	.align		4
        /*000c*/ 	.byte	0x04, 0x0a
        /*000e*/ 	.short	(.L_9 - .L_8)
	.align		4
.L_8:
        /*0010*/ 	.word	index@(.nv.constant0.matmul_kernel)
        /*0014*/ 	.short	0x0160
        /*0016*/ 	.short	0x0050


	//----- nvinfo : EIATTR_CBANK_PARAM_SIZE
	.align		4
.L_9:
        /*0018*/ 	.byte	0x03, 0x19
        /*001a*/ 	.short	0x0050


	//----- nvinfo : EIATTR_KPARAM_INFO
	.align		4
        /*001c*/ 	.byte	0x04, 0x17
        /*001e*/ 	.short	(.L_11 - .L_10)
.L_10:
        /*0020*/ 	.word	0x00000000
        /*0024*/ 	.short	0x000d
        /*0026*/ 	.short	0x0048
        /*0028*/ 	.byte	0x00, 0xf4, 0x21, 0x00


	//----- nvinfo : EIATTR_KPARAM_INFO
	.align		4
.L_11:
        /*002c*/ 	.byte	0x04, 0x17
        /*002e*/ 	.short	(.L_13 - .L_12)
.L_12:
        /*0030*/ 	.word	0x00000000
        /*0034*/ 	.short	0x000c
        /*0036*/ 	.short	0x0040
        /*0038*/ 	.byte	0x00, 0xf4, 0x21, 0x00


	//----- nvinfo : EIATTR_KPARAM_INFO
	.align		4
.L_13:
        /*003c*/ 	.byte	0x04, 0x17
        /*003e*/ 	.short	(.L_15 - .L_14)
.L_14:
        /*0040*/ 	.word	0x00000000
        /*0044*/ 	.short	0x000b
        /*0046*/ 	.short	0x0038
        /*0048*/ 	.byte	0x00, 0xf0, 0x11, 0x00


	//----- nvinfo : EIATTR_KPARAM_INFO
	.align		4
.L_15:
        /*004c*/ 	.byte	0x04, 0x17
        /*004e*/ 	.short	(.L_17 - .L_16)
.L_16:
        /*0050*/ 	.word	0x00000000
        /*0054*/ 	.short	0x000a
        /*0056*/ 	.short	0x0034
        /*0058*/ 	.byte	0x00, 0xf0, 0x11, 0x00


	//----- nvinfo : EIATTR_KPARAM_INFO
	.align		4
.L_17:
        /*005c*/ 	.byte	0x04, 0x17
        /*005e*/ 	.short	(.L_19 - .L_18)
.L_18:
        /*0060*/ 	.word	0x00000000
        /*0064*/ 	.short	0x0009
        /*0066*/ 	.short	0x0030
        /*0068*/ 	.byte	0x00, 0xf0, 0x11, 0x00


	//----- nvinfo : EIATTR_KPARAM_INFO
	.align		4
.L_19:
        /*006c*/ 	.byte	0x04, 0x17
        /*006e*/ 	.short	(.L_21 - .L_20)
.L_20:
        /*0070*/ 	.word	0x00000000
        /*0074*/ 	.short	0x0008
        /*0076*/ 	.short	0x002c
        /*0078*/ 	.byte	0x00, 0xf0, 0x11, 0x00


	//----- nvinfo : EIATTR_KPARAM_INFO
	.align		4
.L_21:
        /*007c*/ 	.byte	0x04, 0x17
        /*007e*/ 	.short	(.L_23 - .L_22)
.L_22:
        /*0080*/ 	.word	0x00000000
        /*0084*/ 	.short	0x0007
        /*0086*/ 	.short	0x0028
        /*0088*/ 	.byte	0x00, 0xf0, 0x11, 0x00


	//----- nvinfo : EIATTR_KPARAM_INFO
	.align		4
.L_23:
        /*008c*/ 	.byte	0x04, 0x17
        /*008e*/ 	.short	(.L_25 - .L_24)
.L_24:
        /*0090*/ 	.word	0x00000000
        /*0094*/ 	.short	0x0006
        /*0096*/ 	.short	0x0024
        /*0098*/ 	.byte	0x00, 0xf0, 0x11, 0x00


	//----- nvinfo : EIATTR_KPARAM_INFO
	.align		4
.L_25:
        /*009c*/ 	.byte	0x04, 0x17
        /*009e*/ 	.short	(.L_27 - .L_26)
.L_26:
        /*00a0*/ 	.word	0x00000000
        /*00a4*/ 	.short	0x0005
        /*00a6*/ 	.short	0x0020
        /*00a8*/ 	.byte	0x00, 0xf0, 0x11, 0x00


	//----- nvinfo : EIATTR_KPARAM_INFO
	.align		4
.L_27:
        /*00ac*/ 	.byte	0x04, 0x17
        /*00ae*/ 	.short	(.L_29 - .L_28)
.L_28:
        /*00b0*/ 	.word	0x00000000
        /*00b4*/ 	.short	0x0004
        /*00b6*/ 	.short	0x001c
        /*00b8*/ 	.byte	0x00, 0xf0, 0x11, 0x00


	//----- nvinfo : EIATTR_KPARAM_INFO
	.align		4
.L_29:
        /*00bc*/ 	.byte	0x04, 0x17
        /*00be*/ 	.short	(.L_31 - .L_30)
.L_30:
        /*00c0*/ 	.word	0x00000000
        /*00c4*/ 	.short	0x0003
        /*00c6*/ 	.short	0x0018
        /*00c8*/ 	.byte	0x00, 0xf0, 0x11, 0x00


	//----- nvinfo : EIATTR_KPARAM_INFO
	.align		4
.L_31:
        /*00cc*/ 	.byte	0x04, 0x17
        /*00ce*/ 	.short	(.L_33 - .L_32)
.L_32:
        /*00d0*/ 	.word	0x00000000
        /*00d4*/ 	.short	0x0002
        /*00d6*/ 	.short	0x0010
        /*00d8*/ 	.byte	0x00, 0xf4, 0x21, 0x00


	//----- nvinfo : EIATTR_KPARAM_INFO
	.align		4
.L_33:
        /*00dc*/ 	.byte	0x04, 0x17
        /*00de*/ 	.short	(.L_35 - .L_34)
.L_34:
        /*00e0*/ 	.word	0x00000000
        /*00e4*/ 	.short	0x0001
        /*00e6*/ 	.short	0x0008
        /*00e8*/ 	.byte	0x00, 0xf4, 0x21, 0x00


	//----- nvinfo : EIATTR_KPARAM_INFO
	.align		4
.L_35:
        /*00ec*/ 	.byte	0x04, 0x17
        /*00ee*/ 	.short	(.L_37 - .L_36)
.L_36:
        /*00f0*/ 	.word	0x00000000
        /*00f4*/ 	.short	0x0000
        /*00f6*/ 	.short	0x0000
        /*00f8*/ 	.byte	0x00, 0xf4, 0x21, 0x00


	//----- nvinfo : EIATTR_MAXREG_COUNT
	.align		4
.L_37:
        /*00fc*/ 	.byte	0x03, 0x1b
        /*00fe*/ 	.short	0x00ff


	//----- nvinfo : EIATTR_NUM_BARRIERS
	.align		4
        /*0100*/ 	.byte	0x02, 0x4c
        /*0102*/ 	.byte	0x01
	.zero		1


	//----- nvinfo : EIATTR_ANNOTATIONS
	.align		4
        /*0104*/ 	.byte	0x04, 0x55
        /*0106*/ 	.short	(.L_39 - .L_38)


	//   ....[0]....
.L_38:
        /*0108*/ 	.word	0x00000001
        /*010c*/ 	.byte	0xc0, 0x05, 0x00, 0x00, 0x01, 0x00, 0x00, 0x00, 0x50, 0x06, 0x00, 0x00, 0x01, 0x00, 0x00, 0x00
        /* <DEDUP_REMOVED lines=772> */
        /*315c*/ 	.byte	0x00, 0xde, 0x01, 0x00, 0x01, 0x00, 0x00, 0x00, 0x30, 0xde, 0x01, 0x00


	//----- nvinfo : EIATTR_MERCURY_ISA_VERSION
	.align		4
.L_39:
        /*3168*/ 	.byte	0x03, 0x5f
        /*316a*/ 	.short	0x0000


	//----- nvinfo : EIATTR_EXIT_INSTR_OFFSETS
	.align		4
        /*316c*/ 	.byte	0x04, 0x1c
        /*316e*/ 	.short	(.L_41 - .L_40)


	//   ....[0]....
.L_40:
        /*3170*/ 	.word	0x00060510


	//   ....[1]....
        /*3174*/ 	.word	0x00060530


	//----- nvinfo : EIATTR_REQNTID
	.align		4
.L_41:
        /*3178*/ 	.byte	0x04, 0x10
        /*317a*/ 	.short	(.L_43 - .L_42)
.L_42:
        /*317c*/ 	.word	0x00000080
        /*3180*/ 	.word	0x00000001
        /*3184*/ 	.word	0x00000001
.L_43:


//--------------------- .nv.callgraph             --------------------------
	.section	.nv.callgraph,"",@"SHT_CUDA_CALLGRAPH"
	.align	4
	.sectionentsize	8
	.align		4
        /*0000*/ 	.word	0x00000000
	.align		4
        /*0004*/ 	.word	0xffffffff
	.align		4
        /*0008*/ 	.word	0x00000000
	.align		4
        /*000c*/ 	.word	0xfffffffe
	.align		4
        /*0010*/ 	.word	0x00000000
	.align		4
        /*0014*/ 	.word	0xfffffffd
	.align		4
        /*0018*/ 	.word	0x00000000
	.align		4
        /*001c*/ 	.word	0xfffffffc


//--------------------- .nv.rel.action            --------------------------
	.section	.nv.rel.action,"",@"SHT_CUDA_RELOCINFO"
	.align	8
	.sectionentsize	8
        /*0000*/ 	.byte	0x73, 0x00, 0x00, 0x00, 0x00, 0x00, 0x00, 0x00, 0x00, 0x00, 0x00, 0x11, 0x25, 0x00, 0x05, 0x36


//--------------------- .nv.constant0.matmul_kernel --------------------------
	.section	.nv.constant0.matmul_kernel,"a",@progbits
	.sectionflags	@""
	.align	4
.nv.constant0.matmul_kernel:
	.zero		432


//--------------------- .text.matmul_kernel       --------------------------
	.section	.text.matmul_kernel,"ax",@progbits
	.sectioninfo	@"SHI_REGISTERS=255"
	.align	128
        .global         matmul_kernel
        .type           matmul_kernel,@function
        .size           matmul_kernel,(.L_x_4 - matmul_kernel)
        .other          matmul_kernel,@"STO_CUDA_ENTRY STV_DEFAULT"
matmul_kernel:
.text.matmul_kernel:
[----:B------:R-:W-:Y:S02]  /*0000*/  IMAD.MOV.U32 R1, RZ, RZ, c[0x0][0x28] ;  /* 0x00000a00ff017624 */ /* 0x000fe400078e00ff */
[----:B------:R-:W-:Y:S01]  /*0010*/  IMAD.MOV.U32 R0, RZ, RZ, c[0x0][0x17c] ;  /* 0x00005f00ff007624 */ /* 0x000fe200078e00ff */
[----:B------:R-:W1:Y:S01]  /*0020*/  S2R R5, SR_CTAID.X ;  /* 0x0000000000057919 */ /* 0x000e620000002500 */
[----:B------:R-:W-:Y:S02]  /*0030*/  IABS R244, c[0x0][0x17c] ;  /* 0x00005f0000f47a13 */ /* 0x000fe40000000000 */
[----:B------:R-:W-:Y:S01]  /*0040*/  IADD3 R1, R1, -0x2268, RZ ;  /* 0xffffdd9801017810 */ /* 0x000fe20007ffe0ff */
[----:B------:R-:W2:Y:S01]  /*0050*/  S2R R12, SR_TID.X ;  /* 0x00000000000c7919 */ /* 0x000ea20000002100 */
[----:B------:R-:W-:-:S04]  /*0060*/  IADD3 R0, R0, 0x1ff, RZ ;  /* 0x000001ff00007810 */ /* 0x000fc80007ffe0ff */
[----:B------:R-:W-:-:S04]  /*0070*/  SHF.R.S32.HI R3, RZ, 0x1f, R0 ;  /* 0x0000001fff037819 */ /* 0x000fc80000011400 */
[----:B------:R-:W-:-:S04]  /*0080*/  LEA.HI R3, R3, R0, RZ, 0x9 ;  /* 0x0000000003037211 */ /* 0x000fc800078f48ff */
[----:B------:R-:W-:-:S05]  /*0090*/  SHF.R.S32.HI R3, RZ, 0x9, R3 ;  /* 0x00000009ff037819 */ /* 0x000fca0000011403 */
[----:B------:R-:W-:Y:S01]  /*00a0*/  IMAD.SHL.U32 R4, R3, 0x8, RZ ;  /* 0x0000000803047824 */ /* 0x000fe200078e00ff */
[----:B-1----:R-:W-:-:S04]  /*00b0*/  IABS R8, R5 ;  /* 0x0000000500087213 */ /* 0x002fc80000000000 */
[-C--:B------:R-:W-:Y:S02]  /*00c0*/  IABS R7, R4.reuse ;  /* 0x0000000400077213 */ /* 0x080fe40000000000 */
[----:B------:R-:W-:Y:S02]  /*00d0*/  IABS R10, R4 ;  /* 0x00000004000a7213 */ /* 0x000fe40000000000 */
[----:B------:R-:W1:Y:S01]  /*00e0*/  I2F.RP R0, R7 ;  /* 0x0000000700007306 */ /* 0x000e620000209400 */
[----:B--2---:R-:W-:-:S04]  /*00f0*/  SHF.R.U32.HI R247, RZ, 0x6, R12 ;  /* 0x00000006fff77819 */ /* 0x004fc8000001160c */
[----:B------:R-:W-:-:S03]  /*0100*/  SGXT.U32 R247, R247, 0x1 ;  /* 0x00000001f7f7781a */ /* 0x000fc60000000000 */
[----:B-1----:R-:W1:Y:S02]  /*0110*/  MUFU.RCP R0, R0 ;  /* 0x0000000000007308 */ /* 0x002e640000001000 */
[----:B-1----:R-:W-:Y:S01]  /*0120*/  IADD3 R2, R0, 0xffffffe, RZ ;  /* 0x0ffffffe00027810 */ /* 0x002fe20007ffe0ff */
[----:B------:R-:W-:-:S05]  /*0130*/  IMAD.MOV R0, RZ, RZ, -R10 ;  /* 0x000000ffff007224 */ /* 0x000fca00078e0a0a */
[----:B------:R1:W2:Y:S02]  /*0140*/  F2I.FTZ.U32.TRUNC.NTZ R3, R2 ;  /* 0x0000000200037305 */ /* 0x0002a4000021f000 */
[----:B-1----:R-:W-:Y:S02]  /*0150*/  IMAD.MOV.U32 R2, RZ, RZ, RZ ;  /* 0x000000ffff027224 */ /* 0x002fe400078e00ff */
[----:B--2---:R-:W-:-:S04]  /*0160*/  IMAD.MOV R6, RZ, RZ, -R3 ;  /* 0x000000ffff067224 */ /* 0x004fc800078e0a03 */
[----:B------:R-:W-:Y:S02]  /*0170*/  IMAD R9, R6, R7, RZ ;  /* 0x0000000706097224 */ /* 0x000fe400078e02ff */
[----:B------:R-:W-:Y:S02]  /*0180*/  IMAD.MOV.U32 R6, RZ, RZ, R8 ;  /* 0x000000ffff067224 */ /* 0x000fe400078e0008 */
[----:B------:R-:W-:-:S06]  /*0190*/  IMAD.HI.U32 R3, R3, R9, R2 ;  /* 0x0000000903037227 */ /* 0x000fcc00078e0002 */
[----:B------:R-:W-:-:S04]  /*01a0*/  IMAD.HI.U32 R3, R3, R6, RZ ;  /* 0x0000000603037227 */ /* 0x000fc800078e00ff */
[----:B------:R-:W-:-:S05]  /*01b0*/  IMAD R0, R3, R0, R6 ;  /* 0x0000000003007224 */ /* 0x000fca00078e0206 */
[----:B------:R-:W-:-:S13]  /*01c0*/  ISETP.GT.U32.AND P1, PT, R7, R0, PT ;  /* 0x000000000700720c */ /* 0x000fda0003f24070 */
[----:B------:R-:W-:Y:S01]  /*01d0*/  @!P1 IMAD.IADD R0, R0, 0x1, -R7 ;  /* 0x0000000100009824 */ /* 0x000fe200078e0a07 */
[----:B------:R-:W-:Y:S02]  /*01e0*/  @!P1 IADD3 R3, R3, 0x1, RZ ;  /* 0x0000000103039810 */ /* 0x000fe40007ffe0ff */
[----:B------:R-:W-:Y:S02]  /*01f0*/  ISETP.NE.AND P1, PT, R4, RZ, PT ;  /* 0x000000ff0400720c */ /* 0x000fe40003f25270 */
[----:B------:R-:W-:Y:S02]  /*0200*/  ISETP.GE.U32.AND P0, PT, R0, R7, PT ;  /* 0x000000070000720c */ /* 0x000fe40003f06070 */
[----:B------:R-:W-:-:S04]  /*0210*/  LOP3.LUT R0, R5, R4, RZ, 0x3c, !PT ;  /* 0x0000000405007212 */ /* 0x000fc800078e3cff */
[----:B------:R-:W-:Y:S01]  /*0220*/  ISETP.GE.AND P2, PT, R0, RZ, PT ;  /* 0x000000ff0000720c */ /* 0x000fe20003f46270 */
[----:B------:R-:W-:-:S05]  /*0230*/  IMAD.MOV.U32 R0, RZ, RZ, c[0x0][0x178] ;  /* 0x00005e00ff007624 */ /* 0x000fca00078e00ff */
[----:B------:R-:W-:Y:S02]  /*0240*/  IADD3 R0, R0, 0x7f, RZ ;  /* 0x0000007f00007810 */ /* 0x000fe40007ffe0ff */
[----:B------:R-:W-:-:S05]  /*0250*/  @P0 IADD3 R3, R3, 0x1, RZ ;  /* 0x0000000103030810 */ /* 0x000fca0007ffe0ff */
[----:B------:R-:W-:Y:S01]  /*0260*/  IMAD.MOV.U32 R2, RZ, RZ, R3 ;  /* 0x000000ffff027224 */ /* 0x000fe200078e0003 */
[----:B------:R-:W-:-:S03]  /*0270*/  SHF.R.S32.HI R3, RZ, 0x1f, R0 ;  /* 0x0000001fff037819 */ /* 0x000fc60000011400 */
[----:B------:R-:W-:Y:S01]  /*0280*/  @!P2 IMAD.MOV R2, RZ, RZ, -R2 ;  /* 0x000000ffff02a224 */ /* 0x000fe200078e0a02 */
[----:B------:R-:W-:Y:S02]  /*0290*/  @!P1 LOP3.LUT R2, RZ, R4, RZ, 0x33, !PT ;  /* 0x00000004ff029212 */ /* 0x000fe400078e33ff */
[----:B------:R-:W-:-:S03]  /*02a0*/  LEA.HI R3, R3, R0, RZ, 0x7 ;  /* 0x0000000003037211 */ /* 0x000fc600078f38ff */
[----:B------:R-:W-:Y:S02]  /*02b0*/  IMAD.SHL.U32 R8, R2, 0x8, RZ ;  /* 0x0000000802087824 */ /* 0x000fe400078e00ff */
[----:B------:R-:W-:-:S03]  /*02c0*/  IMAD.MOV R2, RZ, RZ, -R2 ;  /* 0x000000ffff027224 */ /* 0x000fc600078e0a02 */
[----:B------:R-:W-:Y:S01]  /*02d0*/  LEA.HI.SX32 R3, R3, -R8, 0x19 ;  /* 0x8000000803037211 */ /* 0x000fe200078fcaff */
[----:B------:R-:W-:-:S03]  /*02e0*/  IMAD R10, R4, R2, R5 ;  /* 0x00000002040a7224 */ /* 0x000fc600078e0205 */
[----:B------:R-:W-:Y:S02]  /*02f0*/  IMNMX R11, R3, 0x8, PT ;  /* 0x00000008030b7817 */ /* 0x000fe40003800200 */
[----:B------:R-:W-:Y:S02]  /*0300*/  IABS R9, R10 ;  /* 0x0000000a00097213 */ /* 0x000fe40000000000 */
[-C--:B------:R-:W-:Y:S02]  /*0310*/  IABS R7, R11.reuse ;  /* 0x0000000b00077213 */ /* 0x080fe40000000000 */
[----:B------:R-:W-:Y:S02]  /*0320*/  IABS R4, R11 ;  /* 0x0000000b00047213 */ /* 0x000fe40000000000 */
[----:B------:R-:W1:Y:S08]  /*0330*/  I2F.RP R0, R7 ;  /* 0x0000000700007306 */ /* 0x000e700000209400 */
[----:B-1----:R-:W1:Y:S02]  /*0340*/  MUFU.RCP R0, R0 ;  /* 0x0000000000007308 */ /* 0x002e640000001000 */
[----:B-1----:R-:W-:Y:S01]  /*0350*/  IADD3 R3, R0, 0xffffffe, RZ ;  /* 0x0ffffffe00037810 */ /* 0x002fe20007ffe0ff */
[----:B------:R-:W-:-:S05]  /*0360*/  IMAD.MOV R0, RZ, RZ, -R4 ;  /* 0x000000ffff007224 */ /* 0x000fca00078e0a04 */
[----:B------:R-:W1:Y:S08]  /*0370*/  I2F.RP R4, R244 ;  /* 0x000000f400047306 */ /* 0x000e700000209400 */
[----:B------:R-:W2:Y:S08]  /*0380*/  F2I.FTZ.U32.TRUNC.NTZ R3, R3 ;  /* 0x0000000300037305 */ /* 0x000eb0000021f000 */
[----:B-1----:R-:W1:Y:S01]  /*0390*/  MUFU.RCP R4, R4 ;  /* 0x0000000400047308 */ /* 0x002e620000001000 */
[----:B--2---:R-:W-:-:S04]  /*03a0*/  IMAD.MOV R6, RZ, RZ, -R3 ;  /* 0x000000ffff067224 */ /* 0x004fc800078e0a03 */
[----:B------:R-:W-:Y:S01]  /*03b0*/  IMAD.MOV.U32 R2, RZ, RZ, R6 ;  /* 0x000000ffff027224 */ /* 0x000fe200078e0006 */
[----:B------:R-:W-:-:S03]  /*03c0*/  IABS R6, c[0x0][0x178] ;  /* 0x00005e0000067a13 */ /* 0x000fc60000000000 */
[----:B------:R-:W-:Y:S02]  /*03d0*/  IMAD R5, R2, R7, RZ ;  /* 0x0000000702057224 */ /* 0x000fe400078e02ff */
[----:B------:R-:W-:-:S04]  /*03e0*/  IMAD.MOV.U32 R2, RZ, RZ, RZ ;  /* 0x000000ffff027224 */ /* 0x000fc800078e00ff */
[----:B------:R-:W-:Y:S01]  /*03f0*/  IMAD.HI.U32 R2, R3, R5, R2 ;  /* 0x0000000503027227 */ /* 0x000fe200078e0002 */
[----:B-1----:R-:W-:Y:S01]  /*0400*/  IADD3 R5, R4, 0xffffffe, RZ ;  /* 0x0ffffffe04057810 */ /* 0x002fe20007ffe0ff */
[----:B------:R-:W1:Y:S04]  /*0410*/  I2F.RP R3, R6 ;  /* 0x0000000600037306 */ /* 0x000e680000209400 */
[----:B------:R-:W-:-:S04]  /*0420*/  IMAD.HI.U32 R2, R2, R9, RZ ;  /* 0x0000000902027227 */ /* 0x000fc800078e00ff */
[----:B------:R-:W-:Y:S01]  /*0430*/  IMAD R0, R2, R0, R9 ;  /* 0x0000000002007224 */ /* 0x000fe200078e0209 */
[----:B------:R-:W2:Y:S04]  /*0440*/  F2I.FTZ.U32.TRUNC.NTZ R5, R5 ;  /* 0x0000000500057305 */ /* 0x000ea8000021f000 */
[----:B------:R-:W-:-:S04]  /*0450*/  ISETP.GT.U32.AND P1, PT, R7, R0, PT ;  /* 0x000000000700720c */ /* 0x000fc80003f24070 */
[----:B-1----:R-:W1:Y:S01]  /*0460*/  MUFU.RCP R3, R3 ;  /* 0x0000000300037308 */ /* 0x002e620000001000 */
[----:B--2---:R-:W-:-:S08]  /*0470*/  IMAD.MOV R249, RZ, RZ, -R5 ;  /* 0x000000fffff97224 */ /* 0x004fd000078e0a05 */
[----:B------:R-:W-:Y:S01]  /*0480*/  @!P1 IADD3 R2, R2, 0x1, RZ ;  /* 0x0000000102029810 */ /* 0x000fe20007ffe0ff */
[----:B------:R-:W-:Y:S01]  /*0490*/  @!P1 IMAD.IADD R0, R0, 0x1, -R7 ;  /* 0x0000000100009824 */ /* 0x000fe200078e0a07 */
[----:B------:R-:W-:Y:S01]  /*04a0*/  ISETP.NE.AND P1, PT, R11, RZ, PT ;  /* 0x000000ff0b00720c */ /* 0x000fe20003f25270 */
[----:B------:R-:W-:-:S03]  /*04b0*/  IMAD R249, R249, R244, RZ ;  /* 0x000000f4f9f97224 */ /* 0x000fc600078e02ff */
[----:B------:R-:W-:Y:S02]  /*04c0*/  ISETP.GE.U32.AND P0, PT, R0, R7, PT ;  /* 0x000000070000720c */ /* 0x000fe40003f06070 */
[----:B------:R-:W-:-:S04]  /*04d0*/  LOP3.LUT R0, R10, R11, RZ, 0x3c, !PT ;  /* 0x0000000b0a007212 */ /* 0x000fc800078e3cff */
[----:B------:R-:W-:-:S07]  /*04e0*/  ISETP.GE.AND P2, PT, R0, RZ, PT ;  /* 0x000000ff0000720c */ /* 0x000fce0003f46270 */
[----:B------:R-:W-:-:S05]  /*04f0*/  @P0 IADD3 R2, R2, 0x1, RZ ;  /* 0x0000000102020810 */ /* 0x000fca0007ffe0ff */
[----:B------:R-:W-:Y:S01]  /*0500*/  IMAD.MOV.U32 R4, RZ, RZ, R2 ;  /* 0x000000ffff047224 */ /* 0x000fe200078e0002 */
[----:B-1----:R-:W-:-:S03]  /*0510*/  IADD3 R2, R3, 0xffffffe, RZ ;  /* 0x0ffffffe03027810 */ /* 0x002fc60007ffe0ff */
[----:B------:R-:W-:Y:S01]  /*0520*/  @!P2 IMAD.MOV R4, RZ, RZ, -R4 ;  /* 0x000000ffff04a224 */ /* 0x000fe200078e0a04 */
[----:B------:R-:W-:Y:S01]  /*0530*/  @!P1 LOP3.LUT R4, RZ, R11, RZ, 0x33, !PT ;  /* 0x0000000bff049212 */ /* 0x000fe200078e33ff */
[----:B------:R-:W1:Y:S04]  /*0540*/  F2I.FTZ.U32.TRUNC.NTZ R3, R2 ;  /* 0x0000000200037305 */ /* 0x000e68000021f000 */
[----:B------:R-:W-:Y:S02]  /*0550*/  IMAD.MOV R0, RZ, RZ, -R4 ;  /* 0x000000ffff007224 */ /* 0x000fe400078e0a04 */
[----:B------:R-:W-:Y:S02]  /*0560*/  IMAD.SHL.U32 R13, R4, 0x200, RZ ;  /* 0x00000200040d7824 */ /* 0x000fe400078e00ff */
[----:B------:R-:W-:Y:S01]  /*0570*/  IMAD R0, R11, R0, R10 ;  /* 0x000000000b007224 */ /* 0x000fe200078e020a */
[----:B------:R-:W-:Y:S01]  /*0580*/  LOP3.LUT R10, R12, 0x7f, RZ, 0xc0, !PT ;  /* 0x0000007f0c0a7812 */ /* 0x000fe200078ec0ff */
[----:B------:R-:W-:Y:S01]  /*0590*/  IMAD.MOV.U32 R4, RZ, RZ, RZ ;  /* 0x000000ffff047224 */ /* 0x000fe200078e00ff */
[----:B------:R-:W-:Y:S01]  /*05a0*/  LOP3.LUT R247, R13, R247, RZ, 0xfc, !PT ;  /* 0x000000f70df77212 */ /* 0x000fe200078efcff */
[----:B------:R-:W-:Y:S01]  /*05b0*/  IMAD.IADD R0, R8, 0x1, R0 ;  /* 0x0000000108007824 */ /* 0x000fe200078e0200 */
[----:B------:R-:W-:Y:S01]  /*05c0*/  STL [R1+0x99c], R13 ;  /* 0x00099c0d01007387 */ /* 0x000fe20000100800 */
[----:B------:R-:W-:Y:S01]  /*05d0*/  IMAD.HI.U32 R249, R5, R249, R4 ;  /* 0x000000f905f97227 */ /* 0x000fe200078e0004 */
[----:B------:R-:W-:-:S02]  /*05e0*/  LOP3.LUT R9, R247, 0x1fe, RZ, 0xfc, !PT ;  /* 0x000001fef7097812 */ /* 0x000fc400078efcff */
[----:B------:R-:W-:Y:S01]  /*05f0*/  IABS R4, R247 ;  /* 0x000000f700047213 */ /* 0x000fe20000000000 */
[----:B------:R-:W-:Y:S01]  /*0600*/  IMAD R0, R0, 0x80, R10 ;  /* 0x0000008000007824 */ /* 0x000fe200078e020a */
[----:B------:R-:W-:Y:S01]  /*0610*/  IABS R11, R9 ;  /* 0x00000009000b7213 */ /* 0x000fe20000000000 */
[--C-:B-1----:R-:W-:Y:S01]  /*0620*/  IMAD.MOV R7, RZ, RZ, -R3.reuse ;  /* 0x000000ffff077224 */ /* 0x102fe200078e0a03 */
[----:B------:R-:W-:Y:S01]  /*0630*/  LOP3.LUT R8, R247, 0x2, RZ, 0xfc, !PT ;  /* 0x00000002f7087812 */ /* 0x000fe200078efcff */
[----:B------:R-:W-:Y:S01]  /*0640*/  IMAD.MOV.U32 R2, RZ, RZ, RZ ;  /* 0x000000ffff027224 */ /* 0x000fe200078e00ff */
[----:B------:R1:W-:Y:S01]  /*0650*/  STL [R1+0x13e4], R0 ;  /* 0x0013e40001007387 */ /* 0x0003e20000100800 */
[----:B------:R-:W-:Y:S01]  /*0660*/  IMAD R5, R7, R6, RZ ;  /* 0x0000000607057224 */ /* 0x000fe200078e02ff */
[----:B------:R-:W-:Y:S02]  /*0670*/  LOP3.LUT R10, R247, 0x6, RZ, 0xfc, !PT ;  /* 0x00000006f70a7812 */ /* 0x000fe400078efcff */
[----:B------:R-:W-:Y:S01]  /*0680*/  ISETP.GE.AND P5, PT, R9, RZ, PT ;  /* 0x000000ff0900720c */ /* 0x000fe20003fa6270 */
[----:B------:R-:W-:Y:S01]  /*0690*/  IMAD.HI.U32 R2, R3, R5, R2 ;  /* 0x0000000503027227 */ /* 0x000fe200078e0002 */
[----:B------:R-:W-:-:S02]  /*06a0*/  IABS R5, R8 ;  /* 0x0000000800057213 */ /* 0x000fc40000000000 */
[----:B------:R-:W-:Y:S02]  /*06b0*/  IABS R9, R10 ;  /* 0x0000000a00097213 */ /* 0x000fe40000000000 */
[----:B-1----:R-:W-:Y:S02]  /*06c0*/  IABS R0, R0 ;  /* 0x0000000000007213 */ /* 0x002fe40000000000 */
[C---:B------:R-:W-:Y:S02]  /*06d0*/  LOP3.LUT R14, R247.reuse, 0x10, RZ, 0xfc, !PT ;  /* 0x00000010f70e7812 */ /* 0x040fe400078efcff */
[C---:B------:R-:W-:Y:S01]  /*06e0*/  LOP3.LUT R20, R247.reuse, 0x24, RZ, 0xfc, !PT ;  /* 0x00000024f7147812 */ /* 0x040fe200078efcff */
[----:B------:R-:W-:Y:S01]  /*06f0*/  IMAD.MOV.U32 R3, RZ, RZ, R0 ;  /* 0x000000ffff037224 */ /* 0x000fe200078e0000 */
[----:B------:R-:W-:Y:S01]  /*0700*/  LOP3.LUT R19, R247, 0x22, RZ, 0xfc, !PT ;  /* 0x00000022f7137812 */ /* 0x000fe200078efcff */
[----:B------:R-:W-:Y:S01]  /*0710*/  IMAD.HI.U32 R0, R249, R11, RZ ;  /* 0x0000000bf9007227 */ /* 0x000fe200078e00ff */
[----:B------:R-:W-:-:S02]  /*0720*/  LOP3.LUT R21, R247, 0x26, RZ, 0xfc, !PT ;  /* 0x00000026f7157812 */ /* 0x000fc400078efcff */
[C---:B------:R-:W-:Y:S01]  /*0730*/  LOP3.LUT R22, R247.reuse, 0x28, RZ, 0xfc, !PT ;  /* 0x00000028f7167812 */ /* 0x040fe200078efcff */
[----:B------:R-:W-:Y:S01]  /*0740*/  IMAD.HI.U32 R2, R2, R3, RZ ;  /* 0x0000000302027227 */ /* 0x000fe200078e00ff */
[C---:B------:R-:W-:Y:S02]  /*0750*/  LOP3.LUT R23, R247.reuse, 0x2a, RZ, 0xfc, !PT ;  /* 0x0000002af7177812 */ /* 0x040fe400078efcff */
[----:B------:R-:W-:Y:S01]  /*0760*/  IABS R18, R22 ;  /* 0x0000001600127213 */ /* 0x000fe20000000000 */
[----:B------:R-:W-:Y:S01]  /*0770*/  IMAD.MOV R0, RZ, RZ, -R0 ;  /* 0x000000ffff007224 */ /* 0x000fe200078e0a00 */
[C---:B------:R-:W-:Y:S01]  /*0780*/  LOP3.LUT R24, R247.reuse, 0x2c, RZ, 0xfc, !PT ;  /* 0x0000002cf7187812 */ /* 0x040fe200078efcff */
[----:B------:R-:W-:Y:S01]  /*0790*/  IMAD.MOV R2, RZ, RZ, -R2 ;  /* 0x000000ffff027224 */ /* 0x000fe200078e0a02 */
[C---:B------:R-:W-:Y:S01]  /*07a0*/  LOP3.LUT R25, R247.reuse, 0x2e, RZ, 0xfc, !PT ;  /* 0x0000002ef7197812 */ /* 0x040fe200078efcff */
[----:B------:R-:W-:Y:S01]  /*07b0*/  IMAD R11, R244, R0, R11 ;  /* 0x00000000f40b7224 */ /* 0x000fe200078e020b */
[----:B------:R-:W-:Y:S01]  /*07c0*/  LOP3.LUT R26, R247, 0x30, RZ, 0xfc, !PT ;  /* 0x00000030f71a7812 */ /* 0x000fe200078efcff */
[----:B------:R-:W-:Y:S01]  /*07d0*/  IMAD.HI.U32 R0, R249, R4, RZ ;  /* 0x00000004f9007227 */ /* 0x000fe200078e00ff */
[----:B------:R-:W-:-:S02]  /*07e0*/  LOP3.LUT R27, R247, 0x32, RZ, 0xfc, !PT ;  /* 0x00000032f71b7812 */ /* 0x000fc400078efcff */
[----:B------:R-:W-:Y:S01]  /*07f0*/  ISETP.GT.U32.AND P2, PT, R244, R11, PT ;  /* 0x0000000bf400720c */ /* 0x000fe20003f44070 */
[C---:B------:R-:W-:Y:S01]  /*0800*/  IMAD R12, R6.reuse, R2, R3 ;  /* 0x00000002060c7224 */ /* 0x040fe200078e0203 */
[C---:B------:R-:W-:Y:S01]  /*0810*/  LOP3.LUT R28, R247.reuse, 0x34, RZ, 0xfc, !PT ;  /* 0x00000034f71c7812 */ /* 0x040fe200078efcff */
[----:B------:R-:W-:Y:S01]  /*0820*/  IMAD.MOV R3, RZ, RZ, -R0 ;  /* 0x000000ffff037224 */ /* 0x000fe200078e0a00 */
[----:B------:R-:W-:Y:S01]  /*0830*/  LOP3.LUT R29, R247, 0x36, RZ, 0xfc, !PT ;  /* 0x00000036f71d7812 */ /* 0x000fe200078efcff */
[----:B------:R-:W-:Y:S01]  /*0840*/  IMAD.HI.U32 R0, R249, R5, RZ ;  /* 0x00000005f9007227 */ /* 0x000fe200078e00ff */
[----:B------:R-:W-:Y:S02]  /*0850*/  ISETP.GT.U32.AND P1, PT, R6, R12, PT ;  /* 0x0000000c0600720c */ /* 0x000fe40003f24070 */
[C---:B------:R-:W-:Y:S01]  /*0860*/  LOP3.LUT R30, R247.reuse, 0x3a, RZ, 0xfc, !PT ;  /* 0x0000003af71e7812 */ /* 0x040fe200078efcff */
[C---:B------:R-:W-:Y:S01]  /*0870*/  IMAD R3, R244.reuse, R3, R4 ;  /* 0x00000003f4037224 */ /* 0x040fe200078e0204 */
[C---:B------:R-:W-:Y:S01]  /*0880*/  LOP3.LUT R4, R247.reuse, 0x4, RZ, 0xfc, !PT ;  /* 0x00000004f7047812 */ /* 0x040fe200078efcff */
[----:B------:R-:W-:Y:S01]  /*0890*/  IMAD.MOV R0, RZ, RZ, -R0 ;  /* 0x000000ffff007224 */ /* 0x000fe200078e0a00 */
[----:B------:R-:W-:Y:S01]  /*08a0*/  LOP3.LUT R32, R247, 0x3c, RZ, 0xfc, !PT ;  /* 0x0000003cf7207812 */ /* 0x000fe200078efcff */
[----:B------:R-:W-:Y:S01]  /*08b0*/  @!P2 IMAD.IADD R11, R11, 0x1, -R244 ;  /* 0x000000010b0ba824 */ /* 0x000fe200078e0af4 */
[C---:B------:R-:W-:Y:S01]  /*08c0*/  ISETP.GT.U32.AND P0, PT, R244.reuse, R3, PT ;  /* 0x00000003f400720c */ /* 0x040fe20003f04070 */
[C---:B------:R-:W-:Y:S01]  /*08d0*/  IMAD R5, R244.reuse, R0, R5 ;  /* 0x00000000f4057224 */ /* 0x040fe200078e0205 */
[----:B------:R-:W-:Y:S01]  /*08e0*/  IABS R7, R4 ;  /* 0x0000000400077213 */ /* 0x000fe20000000000 */
[----:B------:R-:W-:Y:S01]  /*08f0*/  IMAD.HI.U32 R2, R249, R9, RZ ;  /* 0x00000009f9027227 */ /* 0x000fe200078e00ff */
[----:B------:R-:W-:-:S02]  /*0900*/  ISETP.GT.U32.AND P3, PT, R244, R11, PT ;  /* 0x0000000bf400720c */ /* 0x000fc40003f64070 */
[----:B------:R-:W-:Y:S01]  /*0910*/  ISETP.GE.AND P2, PT, R8, RZ, PT ;  /* 0x000000ff0800720c */ /* 0x000fe20003f46270 */
[----:B------:R-:W-:Y:S01]  /*0920*/  @!P1 IMAD.IADD R12, R12, 0x1, -R6 ;  /* 0x000000010c0c9824 */ /* 0x000fe200078e0a06 */
[----:B------:R-:W-:Y:S01]  /*0930*/  ISETP.GT.U32.AND P1, PT, R244, R5, PT ;  /* 0x00000005f400720c */ /* 0x000fe20003f24070 */
[----:B------:R-:W-:Y:S01]  /*0940*/  IMAD.HI.U32 R0, R249, R7, RZ ;  /* 0x00000007f9007227 */ /* 0x000fe200078e00ff */
[----:B------:R-:W-:Y:S02]  /*0950*/  LOP3.LUT R33, R247, 0x3e, RZ, 0xfc, !PT ;  /* 0x0000003ef7217812 */ /* 0x000fe400078efcff */
[----:B------:R-:W-:Y:S01]  /*0960*/  ISETP.GT.U32.AND P6, PT, R6, R12, PT ;  /* 0x0000000c0600720c */ /* 0x000fe20003fc4070 */
[----:B------:R-:W-:Y:S01]  /*0970*/  @!P0 IMAD.IADD R3, R3, 0x1, -R244 ;  /* 0x0000000103038824 */ /* 0x000fe200078e0af4 */
[----:B------:R-:W-:Y:S01]  /*0980*/  ISETP.GE.AND P0, PT, R4, RZ, PT ;  /* 0x000000ff0400720c */ /* 0x000fe20003f06270 */
[----:B------:R-:W-:Y:S01]  /*0990*/  IMAD.MOV R0, RZ, RZ, -R0 ;  /* 0x000000ffff007224 */ /* 0x000fe200078e0a00 */
[C---:B------:R-:W-:Y:S01]  /*09a0*/  LOP3.LUT R4, R247.reuse, 0x8, RZ, 0xfc, !PT ;  /* 0x00000008f7047812 */ /* 0x040fe200078efcff */
[----:B------:R-:W-:Y:S01]  /*09b0*/  IMAD.MOV R2, RZ, RZ, -R2 ;  /* 0x000000ffff027224 */ /* 0x000fe200078e0a02 */
[C---:B------:R-:W-:Y:S01]  /*09c0*/  ISETP.GT.U32.AND P4, PT, R244.reuse, R3, PT ;  /* 0x00000003f400720c */ /* 0x040fe20003f84070 */
[C---:B------:R-:W-:Y:S01]  /*09d0*/  IMAD R7, R244.reuse, R0, R7 ;  /* 0x00000000f4077224 */ /* 0x040fe200078e0207 */
[C---:B------:R-:W-:Y:S01]  /*09e0*/  LOP3.LUT R34, R247.reuse, 0x40, RZ, 0xfc, !PT ;  /* 0x00000040f7227812 */ /* 0x040fe200078efcff */
[----:B------:R-:W-:Y:S01]  /*09f0*/  IMAD R9, R244, R2, R9 ;  /* 0x00000002f4097224 */ /* 0x000fe200078e0209 */
[----:B------:R-:W-:Y:S01]  /*0a00*/  LOP3.LUT R35, R247, 0x42, RZ, 0xfc, !PT ;  /* 0x00000042f7237812 */ /* 0x000fe200078efcff */
[----:B------:R-:W-:Y:S01]  /*0a10*/  @!P1 IMAD.IADD R5, R5, 0x1, -R244 ;  /* 0x0000000105059824 */ /* 0x000fe200078e0af4 */
[C---:B------:R-:W-:Y:S01]  /*0a20*/  LOP3.LUT R37, R247.reuse, 0x44, RZ, 0xfc, !PT ;  /* 0x00000044f7257812 */ /* 0x040fe200078efcff */
[----:B------:R-:W-:Y:S01]  /*0a30*/  @!P6 IMAD.IADD R12, R12, 0x1, -R6 ;  /* 0x000000010c0ce824 */ /* 0x000fe200078e0a06 */
[----:B------:R-:W-:Y:S01]  /*0a40*/  ISETP.GE.AND P6, PT, R247, RZ, PT ;  /* 0x000000fff700720c */ /* 0x000fe20003fc6270 */
[----:B------:R-:W-:Y:S01]  /*0a50*/  @!P3 IMAD.IADD R11, R11, 0x1, -R244 ;  /* 0x000000010b0bb824 */ /* 0x000fe200078e0af4 */
[----:B------:R-:W-:-:S02]  /*0a60*/  IABS R6, R4 ;  /* 0x0000000400067213 */ /* 0x000fc40000000000 */
[C---:B------:R-:W-:Y:S01]  /*0a70*/  ISETP.GT.U32.AND P1, PT, R244.reuse, R5, PT ;  /* 0x00000005f400720c */ /* 0x040fe20003f24070 */
[----:B------:R-:W-:Y:S01]  /*0a80*/  @!P4 IMAD.IADD R3, R3, 0x1, -R244 ;  /* 0x000000010303c824 */ /* 0x000fe200078e0af4 */
[----:B------:R-:W-:Y:S01]  /*0a90*/  ISETP.GT.U32.AND P4, PT, R244, R7, PT ;  /* 0x00000007f400720c */ /* 0x000fe20003f84070 */
[----:B------:R-:W-:Y:S01]  /*0aa0*/  IMAD.HI.U32 R0, R249, R6, RZ ;  /* 0x00000006f9007227 */ /* 0x000fe200078e00ff */
[----:B------:R-:W-:Y:S01]  /*0ab0*/  ISETP.GE.AND P3, PT, R10, RZ, PT ;  /* 0x000000ff0a00720c */ /* 0x000fe20003f66270 */
[----:B------:R1:W-:Y:S01]  /*0ac0*/  STL [R1+0x18], R12 ;  /* 0x0000180c01007387 */ /* 0x0003e20000100800 */
[C---:B------:R-:W-:Y:S01]  /*0ad0*/  LOP3.LUT R10, R247.reuse, 0xa, RZ, 0xfc, !PT ;  /* 0x0000000af70a7812 */ /* 0x040fe200078efcff */
[----:B------:R-:W-:Y:S01]  /*0ae0*/  IMAD.MOV.U32 R2, RZ, RZ, R3 ;  /* 0x000000ffff027224 */ /* 0x000fe200078e0003 */
[----:B------:R-:W-:Y:S01]  /*0af0*/  IABS R31, R35 ;  /* 0x00000023001f7213 */ /* 0x000fe20000000000 */
[----:B------:R-:W-:Y:S01]  /*0b00*/  IMAD.MOV R3, RZ, RZ, -R0 ;  /* 0x000000ffff037224 */ /* 0x000fe200078e0a00 */
[----:B------:R-:W-:Y:S01]  /*0b10*/  IABS R8, R10 ;  /* 0x0000000a00087213 */ /* 0x000fe20000000000 */
[----:B------:R-:W-:Y:S01]  /*0b20*/  @!P6 IMAD.MOV R2, RZ, RZ, -R2 ;  /* 0x000000ffff02e224 */ /* 0x000fe200078e0a02 */
[C---:B------:R-:W-:Y:S01]  /*0b30*/  ISETP.GT.U32.AND P6, PT, R244.reuse, R9, PT ;  /* 0x00000009f400720c */ /* 0x040fe20003fc4070 */
[----:B------:R-:W-:Y:S01]  /*0b40*/  IMAD.MOV.U32 R0, RZ, RZ, R11 ;  /* 0x000000ffff007224 */ /* 0x000fe200078e000b */
[----:B------:R-:W-:Y:S01]  /*0b50*/  LOP3.LUT R38, R247, 0x46, RZ, 0xfc, !PT ;  /* 0x00000046f7267812 */ /* 0x000fe200078efcff */
[----:B------:R-:W-:Y:S01]  /*0b60*/  @!P4 IMAD.IADD R7, R7, 0x1, -R244 ;  /* 0x000000010707c824 */ /* 0x000fe200078e0af4 */
[----:B-1----:R-:W-:Y:S01]  /*0b70*/  LOP3.LUT R12, R247, 0xc, RZ, 0xfc, !PT ;  /* 0x0000000cf70c7812 */ /* 0x002fe200078efcff */
[----:B------:R-:W-:Y:S01]  /*0b80*/  @!P5 IMAD.MOV R0, RZ, RZ, -R0 ;  /* 0x000000ffff00d224 */ /* 0x000fe200078e0a00 */
[----:B------:R1:W-:Y:S01]  /*0b90*/  STL [R1+0x14], R2 ;  /* 0x0000140201007387 */ /* 0x0003e20000100800 */
[----:B------:R-:W-:Y:S01]  /*0ba0*/  @!P1 IMAD.IADD R5, R5, 0x1, -R244 ;  /* 0x0000000105059824 */ /* 0x000fe200078e0af4 */
[----:B------:R-:W-:Y:S01]  /*0bb0*/  IABS R252, R12 ;  /* 0x0000000c00fc7213 */ /* 0x000fe20000000000 */
[C---:B------:R-:W-:Y:S01]  /*0bc0*/  IMAD R3, R244.reuse, R3, R6 ;  /* 0x00000003f4037224 */ /* 0x040fe200078e0206 */
[----:B------:R-:W-:Y:S01]  /*0bd0*/  ISETP.GT.U32.AND P5, PT, R244, R7, PT ;  /* 0x00000007f400720c */ /* 0x000fe20003fa4070 */
[----:B------:R-:W-:Y:S01]  /*0be0*/  IMAD.MOV.U32 R16, RZ, RZ, R5 ;  /* 0x000000ffff107224 */ /* 0x000fe200078e0005 */
[----:B------:R-:W-:Y:S01]  /*0bf0*/  ISETP.GE.AND P1, PT, R4, RZ, PT ;  /* 0x000000ff0400720c */ /* 0x000fe20003f26270 */
[----:B------:R-:W-:Y:S01]  /*0c00*/  @!P6 IMAD.IADD R9, R9, 0x1, -R244 ;  /* 0x000000010909e824 */ /* 0x000fe200078e0af4 */
[----:B------:R-:W-:Y:S01]  /*0c10*/  IABS R6, R14 ;  /* 0x0000000e00067213 */ /* 0x000fe20000000000 */
[----:B------:R-:W-:Y:S01]  /*0c20*/  IMAD.HI.U32 R4, R249, R252, RZ ;  /* 0x000000fcf9047227 */ /* 0x000fe200078e00ff */
[----:B------:R-:W-:Y:S01]  /*0c30*/  STL [R1+0x1630], R0 ;  /* 0x0016300001007387 */ /* 0x000fe20000100800 */
[----:B------:R-:W-:-:S02]  /*0c40*/  ISETP.GE.AND P4, PT, R10, RZ, PT ;  /* 0x000000ff0a00720c */ /* 0x000fc40003f86270 */
[----:B-1----:R-:W-:Y:S01]  /*0c50*/  IMAD.HI.U32 R2, R249, R8, RZ ;  /* 0x00000008f9027227 */ /* 0x002fe200078e00ff */
[C---:B------:R-:W-:Y:S02]  /*0c60*/  ISETP.GT.U32.AND P6, PT, R244.reuse, R9, PT ;  /* 0x00000009f400720c */ /* 0x040fe40003fc4070 */
[C---:B------:R-:W-:Y:S01]  /*0c70*/  LOP3.LUT R40, R247.reuse, 0x4a, RZ, 0xfc, !PT ;  /* 0x0000004af7287812 */ /* 0x040fe200078efcff */
[----:B------:R-:W-:Y:S01]  /*0c80*/  IMAD.MOV R13, RZ, RZ, -R2 ;  /* 0x000000ffff0d7224 */ /* 0x000fe200078e0a02 */
[C---:B------:R-:W-:Y:S01]  /*0c90*/  LOP3.LUT R39, R247.reuse, 0x48, RZ, 0xfc, !PT ;  /* 0x00000048f7277812 */ /* 0x040fe200078efcff */
[----:B------:R-:W-:Y:S01]  /*0ca0*/  IMAD.MOV R15, RZ, RZ, -R4 ;  /* 0x000000ffff0f7224 */ /* 0x000fe200078e0a04 */
[C---:B------:R-:W-:Y:S01]  /*0cb0*/  LOP3.LUT R41, R247.reuse, 0x4c, RZ, 0xfc, !PT ;  /* 0x0000004cf7297812 */ /* 0x040fe200078efcff */
[C---:B------:R-:W-:Y:S01]  /*0cc0*/  IMAD R11, R244.reuse, R13, R8 ;  /* 0x0000000df40b7224 */ /* 0x040fe200078e0208 */
[----:B------:R-:W-:Y:S01]  /*0cd0*/  LOP3.LUT R13, R247, 0xe, RZ, 0xfc, !PT ;  /* 0x0000000ef70d7812 */ /* 0x000fe200078efcff */
[----:B------:R-:W-:Y:S01]  /*0ce0*/  @!P2 IMAD.MOV R16, RZ, RZ, -R16 ;  /* 0x000000ffff10a224 */ /* 0x000fe200078e0a10 */
[C---:B------:R-:W-:Y:S01]  /*0cf0*/  ISETP.GT.U32.AND P2, PT, R244.reuse, R3, PT ;  /* 0x00000003f400720c */ /* 0x040fe20003f44070 */
[C---:B------:R-:W-:Y:S01]  /*0d00*/  IMAD R252, R244.reuse, R15, R252 ;  /* 0x0000000ff4fc7224 */ /* 0x040fe200078e02fc */
[----:B------:R-:W-:Y:S01]  /*0d10*/  IABS R5, R13 ;  /* 0x0000000d00057213 */ /* 0x000fe20000000000 */
[--C-:B------:R-:W-:Y:S01]  /*0d20*/  @!P5 IMAD.IADD R7, R7, 0x1, -R244.reuse ;  /* 0x000000010707d824 */ /* 0x100fe200078e0af4 */
[C---:B------:R-:W-:Y:S01]  /*0d30*/  ISETP.GT.U32.AND P5, PT, R244.reuse, R11, PT ;  /* 0x0000000bf400720c */ /* 0x040fe20003fa4070 */
[----:B------:R-:W-:Y:S01]  /*0d40*/  @!P6 IMAD.IADD R9, R9, 0x1, -R244 ;  /* 0x000000010909e824 */ /* 0x000fe200078e0af4 */
[----:B------:R-:W-:Y:S01]  /*0d50*/  ISETP.GT.U32.AND P6, PT, R244, R252, PT ;  /* 0x000000fcf400720c */ /* 0x000fe20003fc4070 */
[----:B------:R-:W-:Y:S01]  /*0d60*/  IMAD.HI.U32 R2, R249, R5, RZ ;  /* 0x00000005f9027227 */ /* 0x000fe200078e00ff */
[----:B------:R-:W-:Y:S01]  /*0d70*/  LOP3.LUT R15, R247, 0x12, RZ, 0xfc, !PT ;  /* 0x00000012f70f7812 */ /* 0x000fe200078efcff */
[----:B------:R1:W-:Y:S01]  /*0d80*/  STL [R1+0x10], R16 ;  /* 0x0000101001007387 */ /* 0x0003e20000100800 */
[----:B------:R-:W-:Y:S01]  /*0d90*/  IABS R36, R41 ;  /* 0x0000002900247213 */ /* 0x000fe20000000000 */
[----:B------:R-:W-:Y:S01]  /*0da0*/  IMAD.HI.U32 R4, R249, R6, RZ ;  /* 0x00000006f9047227 */ /* 0x000fe200078e00ff */
[----:B------:R-:W-:-:S02]  /*0db0*/  IABS R8, R15 ;  /* 0x0000000f00087213 */ /* 0x000fc40000000000 */
[----:B------:R-:W-:Y:S01]  /*0dc0*/  LOP3.LUT R42, R247, 0x50, RZ, 0xfc, !PT ;  /* 0x00000050f72a7812 */ /* 0x000fe200078efcff */
[--C-:B------:R-:W-:Y:S01]  /*0dd0*/  @!P2 IMAD.IADD R3, R3, 0x1, -R244.reuse ;  /* 0x000000010303a824 */ /* 0x100fe200078e0af4 */
[----:B------:R-:W-:Y:S01]  /*0de0*/  ISETP.GE.AND P2, PT, R12, RZ, PT ;  /* 0x000000ff0c00720c */ /* 0x000fe20003f46270 */
[--C-:B------:R-:W-:Y:S01]  /*0df0*/  @!P5 IMAD.IADD R11, R11, 0x1, -R244.reuse ;  /* 0x000000010b0bd824 */ /* 0x100fe200078e0af4 */
[C---:B------:R-:W-:Y:S01]  /*0e00*/  LOP3.LUT R12, R247.reuse, 0x16, RZ, 0xfc, !PT ;  /* 0x00000016f70c7812 */ /* 0x040fe200078efcff */
[----:B------:R-:W-:Y:S01]  /*0e10*/  @!P6 IMAD.IADD R252, R252, 0x1, -R244 ;  /* 0x00000001fcfce824 */ /* 0x000fe200078e0af4 */
[C---:B------:R-:W-:Y:S01]  /*0e20*/  ISETP.GT.U32.AND P5, PT, R244.reuse, R3, PT ;  /* 0x00000003f400720c */ /* 0x040fe20003fa4070 */
[----:B------:R-:W-:Y:S01]  /*0e30*/  IMAD.MOV R2, RZ, RZ, -R2 ;  /* 0x000000ffff027224 */ /* 0x000fe200078e0a02 */
[C---:B------:R-:W-:Y:S01]  /*0e40*/  ISETP.GT.U32.AND P6, PT, R244.reuse, R11, PT ;  /* 0x0000000bf400720c */ /* 0x040fe20003fc4070 */
[----:B------:R-:W-:Y:S01]  /*0e50*/  IMAD.MOV.U32 R17, RZ, RZ, R7 ;  /* 0x000000ffff117224 */ /* 0x000fe200078e0007 */
[C---:B-1----:R-:W-:Y:S01]  /*0e60*/  LOP3.LUT R16, R247.reuse, 0x14, RZ, 0xfc, !PT ;  /* 0x00000014f7107812 */ /* 0x042fe200078efcff */
[----:B------:R-:W-:Y:S01]  /*0e70*/  IMAD.MOV.U32 R0, RZ, RZ, R9 ;  /* 0x000000ffff007224 */ /* 0x000fe200078e0009 */
[C---:B------:R-:W-:Y:S01]  /*0e80*/  LOP3.LUT R43, R247.reuse, 0x54, RZ, 0xfc, !PT ;  /* 0x00000054f72b7812 */ /* 0x040fe200078efcff */
[----:B------:R-:W-:Y:S01]  /*0e90*/  IMAD.MOV R7, RZ, RZ, -R4 ;  /* 0x000000ffff077224 */ /* 0x000fe200078e0a04 */
[----:B------:R-:W-:Y:S01]  /*0ea0*/  IABS R10, R16 ;  /* 0x00000010000a7213 */ /* 0x000fe20000000000 */
[C---:B------:R-:W-:Y:S01]  /*0eb0*/  IMAD R2, R244.reuse, R2, R5 ;  /* 0x00000002f4027224 */ /* 0x040fe200078e0205 */
[----:B------:R-:W-:Y:S01]  /*0ec0*/  LOP3.LUT R45, R247, 0x5a, RZ, 0xfc, !PT ;  /* 0x0000005af72d7812 */ /* 0x000fe200078efcff */
[----:B------:R-:W-:Y:S01]  /*0ed0*/  @!P0 IMAD.MOV R17, RZ, RZ, -R17 ;  /* 0x000000ffff118224 */ /* 0x000fe200078e0a11 */
[C---:B------:R-:W-:Y:S01]  /*0ee0*/  ISETP.GT.U32.AND P0, PT, R244.reuse, R252, PT ;  /* 0x000000fcf400720c */ /* 0x040fe20003f04070 */
[----:B------:R-:W-:Y:S01]  /*0ef0*/  @!P3 IMAD.MOV R0, RZ, RZ, -R0 ;  /* 0x000000ffff00b224 */ /* 0x000fe200078e0a00 */
[----:B------:R-:W-:Y:S01]  /*0f00*/  ISETP.GE.AND P3, PT, R13, RZ, PT ;  /* 0x000000ff0d00720c */ /* 0x000fe20003f66270 */
[C---:B------:R-:W-:Y:S01]  /*0f10*/  IMAD R5, R244.reuse, R7, R6 ;  /* 0x00000007f4057224 */ /* 0x040fe200078e0206 */
[----:B------:R1:W-:Y:S01]  /*0f20*/  STL [R1+0xc], R17 ;  /* 0x00000c1101007387 */ /* 0x0003e20000100800 */
[--C-:B------:R-:W-:Y:S01]  /*0f30*/  @!P5 IMAD.IADD R3, R3, 0x1, -R244.reuse ;  /* 0x000000010303d824 */ /* 0x100fe200078e0af4 */
[C---:B------:R-:W-:Y:S01]  /*0f40*/  ISETP.GT.U32.AND P5, PT, R244.reuse, R2, PT ;  /* 0x00000002f400720c */ /* 0x040fe20003fa4070 */
[----:B------:R-:W-:Y:S01]  /*0f50*/  @!P6 IMAD.IADD R11, R11, 0x1, -R244 ;  /* 0x000000010b0be824 */ /* 0x000fe200078e0af4 */
[----:B------:R2:W-:Y:S01]  /*0f60*/  STL [R1+0x8], R0 ;  /* 0x0000080001007387 */ /* 0x0005e20000100800 */
[----:B------:R-:W-:Y:S01]  /*0f70*/  ISETP.GT.U32.AND P6, PT, R244, R5, PT ;  /* 0x00000005f400720c */ /* 0x000fe20003fc4070 */
[----:B------:R-:W-:Y:S01]  /*0f80*/  IMAD.HI.U32 R4, R249, R8, RZ ;  /* 0x00000008f9047227 */ /* 0x000fe200078e00ff */
[----:B------:R-:W-:-:S02]  /*0f90*/  LOP3.LUT R13, R247, 0x20, RZ, 0xfc, !PT ;  /* 0x00000020f70d7812 */ /* 0x000fc400078efcff */
[----:B------:R-:W-:Y:S01]  /*0fa0*/  LOP3.LUT R46, R247, 0x5c, RZ, 0xfc, !PT ;  /* 0x0000005cf72e7812 */ /* 0x000fe200078efcff */
[----:B------:R-:W-:Y:S01]  /*0fb0*/  IMAD.HI.U32 R6, R249, R10, RZ ;  /* 0x0000000af9067227 */ /* 0x000fe200078e00ff */
[----:B-1----:R-:W-:Y:S02]  /*0fc0*/  IABS R17, R21 ;  /* 0x0000001500117213 */ /* 0x002fe40000000000 */
[----:B------:R-:W-:Y:S01]  /*0fd0*/  IABS R44, R46 ;  /* 0x0000002e002c7213 */ /* 0x000fe20000000000 */
[----:B--2---:R-:W-:Y:S01]  /*0fe0*/  IMAD.MOV.U32 R0, RZ, RZ, R3 ;  /* 0x000000ffff007224 */ /* 0x004fe200078e0003 */
[C---:B------:R-:W-:Y:S01]  /*0ff0*/  LOP3.LUT R52, R247.reuse, 0x60, RZ, 0xfc, !PT ;  /* 0x00000060f7347812 */ /* 0x040fe200078efcff */
[----:B------:R-:W-:Y:S01]  /*1000*/  IMAD.MOV R7, RZ, RZ, -R4 ;  /* 0x000000ffff077224 */ /* 0x000fe200078e0a04 */
[C---:B------:R-:W-:Y:S01]  /*1010*/  LOP3.LUT R55, R247.reuse, 0x64, RZ, 0xfc, !PT ;  /* 0x00000064f7377812 */ /* 0x040fe200078efcff */
[----:B------:R-:W-:Y:S01]  /*1020*/  @!P1 IMAD.MOV R0, RZ, RZ, -R0 ;  /* 0x000000ffff009224 */ /* 0x000fe200078e0a00 */
[----:B------:R-:W-:Y:S01]  /*1030*/  IABS R47, R52 ;  /* 0x00000034002f7213 */ /* 0x000fe20000000000 */
[----:B------:R-:W-:Y:S01]  /*1040*/  IMAD.MOV R9, RZ, RZ, -R6 ;  /* 0x000000ffff097224 */ /* 0x000fe200078e0a06 */
[----:B------:R-:W-:Y:S01]  /*1050*/  IABS R6, R12 ;  /* 0x0000000c00067213 */ /* 0x000fe20000000000 */
[C---:B------:R-:W-:Y:S01]  /*1060*/  IMAD R4, R244.reuse, R7, R8 ;  /* 0x00000007f4047224 */ /* 0x040fe200078e0208 */
[----:B------:R1:W-:Y:S01]  /*1070*/  STL [R1+0x4], R0 ;  /* 0x0000040001007387 */ /* 0x0003e20000100800 */
[----:B------:R-:W-:Y:S01]  /*1080*/  IMAD R7, R244, R9, R10 ;  /* 0x00000009f4077224 */ /* 0x000fe200078e020a */
[----:B------:R-:W-:Y:S01]  /*1090*/  LOP3.LUT R8, R247, 0x18, RZ, 0xfc, !PT ;  /* 0x00000018f7087812 */ /* 0x000fe200078efcff */
[--C-:B------:R-:W-:Y:S01]  /*10a0*/  @!P5 IMAD.IADD R2, R2, 0x1, -R244.reuse ;  /* 0x000000010202d824 */ /* 0x100fe200078e0af4 */
[C---:B------:R-:W-:Y:S01]  /*10b0*/  ISETP.GT.U32.AND P5, PT, R244.reuse, R4, PT ;  /* 0x00000004f400720c */ /* 0x040fe20003fa4070 */
[----:B------:R-:W-:Y:S01]  /*10c0*/  @!P6 IMAD.IADD R5, R5, 0x1, -R244 ;  /* 0x000000010505e824 */ /* 0x000fe200078e0af4 */
[----:B------:R-:W-:Y:S01]  /*10d0*/  IABS R9, R8 ;  /* 0x0000000800097213 */ /* 0x000fe20000000000 */
[----:B------:R-:W-:Y:S01]  /*10e0*/  IMAD.HI.U32 R3, R249, R6, RZ ;  /* 0x00000006f9037227 */ /* 0x000fe200078e00ff */
[----:B------:R-:W-:-:S02]  /*10f0*/  ISETP.GT.U32.AND P1, PT, R244, R2, PT ;  /* 0x00000002f400720c */ /* 0x000fc40003f24070 */
[C---:B------:R-:W-:Y:S01]  /*1100*/  ISETP.GT.U32.AND P6, PT, R244.reuse, R5, PT ;  /* 0x00000005f400720c */ /* 0x040fe20003fc4070 */
[----:B-1----:R-:W-:Y:S01]  /*1110*/  IMAD.MOV.U32 R0, RZ, RZ, R11 ;  /* 0x000000ffff007224 */ /* 0x002fe200078e000b */
[C---:B------:R-:W-:Y:S01]  /*1120*/  LOP3.LUT R11, R247.reuse, 0x1e, RZ, 0xfc, !PT ;  /* 0x0000001ef70b7812 */ /* 0x040fe200078efcff */
[----:B------:R-:W-:Y:S01]  /*1130*/  IMAD.MOV R3, RZ, RZ, -R3 ;  /* 0x000000ffff037224 */ /* 0x000fe200078e0a03 */
[C---:B------:R-:W-:Y:S01]  /*1140*/  LOP3.LUT R10, R247.reuse, 0x1c, RZ, 0xfc, !PT ;  /* 0x0000001cf70a7812 */ /* 0x040fe200078efcff */
[----:B------:R-:W-:Y:S01]  /*1150*/  @!P4 IMAD.MOV R0, RZ, RZ, -R0 ;  /* 0x000000ffff00c224 */ /* 0x000fe200078e0a00 */
[C---:B------:R-:W-:Y:S01]  /*1160*/  ISETP.GT.U32.AND P4, PT, R244.reuse, R7, PT ;  /* 0x00000007f400720c */ /* 0x040fe20003f84070 */
[----:B------:R-:W-:Y:S01]  /*1170*/  IMAD R6, R244, R3, R6 ;  /* 0x00000003f4067224 */ /* 0x000fe200078e0206 */
[----:B------:R-:W-:Y:S01]  /*1180*/  IABS R50, R55 ;  /* 0x0000003700327213 */ /* 0x000fe20000000000 */
[--C-:B------:R-:W-:Y:S01]  /*1190*/  @!P5 IMAD.IADD R4, R4, 0x1, -R244.reuse ;  /* 0x000000010404d824 */ /* 0x100fe200078e0af4 */
[----:B------:R-:W-:Y:S01]  /*11a0*/  LOP3.LUT R54, R247, 0x62, RZ, 0xfc, !PT ;  /* 0x00000062f7367812 */ /* 0x000fe200078efcff */
[--C-:B------:R-:W-:Y:S01]  /*11b0*/  @!P1 IMAD.IADD R2, R2, 0x1, -R244.reuse ;  /* 0x0000000102029824 */ /* 0x100fe200078e0af4 */
[----:B------:R-:W-:Y:S01]  /*11c0*/  ISETP.GE.AND P1, PT, R16, RZ, PT ;  /* 0x000000ff1000720c */ /* 0x000fe20003f26270 */
[----:B------:R-:W-:Y:S01]  /*11d0*/  @!P6 IMAD.IADD R5, R5, 0x1, -R244 ;  /* 0x000000010505e824 */ /* 0x000fe200078e0af4 */
[C---:B------:R-:W-:Y:S01]  /*11e0*/  ISETP.GT.U32.AND P6, PT, R244.reuse, R6, PT ;  /* 0x00000006f400720c */ /* 0x040fe20003fc4070 */
[----:B------:R-:W-:Y:S01]  /*11f0*/  @!P3 IMAD.MOV R2, RZ, RZ, -R2 ;  /* 0x000000ffff02b224 */ /* 0x000fe200078e0a02 */
[----:B------:R-:W-:Y:S01]  /*1200*/  ISETP.GT.U32.AND P5, PT, R244, R4, PT ;  /* 0x00000004f400720c */ /* 0x000fe20003fa4070 */
[----:B------:R-:W-:Y:S01]  /*1210*/  IMAD.HI.U32 R3, R249, R9, RZ ;  /* 0x00000009f9037227 */ /* 0x000fe200078e00ff */
[----:B------:R-:W-:Y:S01]  /*1220*/  IABS R49, R54 ;  /* 0x0000003600317213 */ /* 0x000fe20000000000 */
[----:B------:R1:W-:Y:S01]  /*1230*/  STL [R1], R0 ;  /* 0x0000000001007387 */ /* 0x0003e20000100800 */
[----:B------:R-:W-:Y:S01]  /*1240*/  LOP3.LUT R56, R247, 0x66, RZ, 0xfc, !PT ;  /* 0x00000066f7387812 */ /* 0x000fe200078efcff */
[--C-:B------:R-:W-:Y:S01]  /*1250*/  @!P4 IMAD.IADD R7, R7, 0x1, -R244.reuse ;  /* 0x000000010707c824 */ /* 0x100fe200078e0af4 */
[----:B------:R-:W-:Y:S01]  /*1260*/  ISETP.GE.AND P4, PT, R12, RZ, PT ;  /* 0x000000ff0c00720c */ /* 0x000fe20003f86270 */
[----:B------:R-:W-:Y:S01]  /*1270*/  IMAD.MOV R3, RZ, RZ, -R3 ;  /* 0x000000ffff037224 */ /* 0x000fe200078e0a03 */
[----:B------:R-:W-:Y:S01]  /*1280*/  IABS R12, R10 ;  /* 0x0000000a000c7213 */ /* 0x000fe20000000000 */
[--C-:B------:R-:W-:Y:S01]  /*1290*/  @!P0 IMAD.IADD R252, R252, 0x1, -R244.reuse ;  /* 0x00000001fcfc8824 */ /* 0x100fe200078e0af4 */
[C---:B------:R-:W-:Y:S01]  /*12a0*/  ISETP.GT.U32.AND P3, PT, R244.reuse, R7, PT ;  /* 0x00000007f400720c */ /* 0x040fe20003f64070 */
[----:B------:R-:W-:Y:S01]  /*12b0*/  IMAD R9, R244, R3, R9 ;  /* 0x00000003f4097224 */ /* 0x000fe200078e0209 */
[----:B------:R-:W-:Y:S01]  /*12c0*/  ISETP.GE.AND P0, PT, R14, RZ, PT ;  /* 0x000000ff0e00720c */ /* 0x000fe20003f06270 */
[--C-:B------:R-:W-:Y:S01]  /*12d0*/  @!P6 IMAD.IADD R6, R6, 0x1, -R244.reuse ;  /* 0x000000010606e824 */ /* 0x100fe200078e0af4 */
[----:B------:R-:W-:Y:S01]  /*12e0*/  IABS R14, R13 ;  /* 0x0000000d000e7213 */ /* 0x000fe20000000000 */
[----:B------:R-:W-:Y:S01]  /*12f0*/  @!P5 IMAD.IADD R4, R4, 0x1, -R244 ;  /* 0x000000010404d824 */ /* 0x000fe200078e0af4 */
[----:B------:R-:W-:Y:S01]  /*1300*/  ISETP.GE.AND P5, PT, R8, RZ, PT ;  /* 0x000000ff0800720c */ /* 0x000fe20003fa6270 */
[----:B------:R-:W-:Y:S01]  /*1310*/  IMAD.MOV.U32 R3, RZ, RZ, R5 ;  /* 0x000000ffff037224 */ /* 0x000fe200078e0005 */
[----:B------:R-:W-:Y:S01]  /*1320*/  ISETP.GT.U32.AND P6, PT, R244, R6, PT ;  /* 0x00000006f400720c */ /* 0x000fe20003fc4070 */
[----:B------:R-:W-:Y:S01]  /*1330*/  @!P2 IMAD.MOV R252, RZ, RZ, -R252 ;  /* 0x000000fffffca224 */ /* 0x000fe200078e0afc */
[----:B------:R-:W-:-:S02]  /*1340*/  LOP3.LUT R8, R247, 0x1a, RZ, 0xfc, !PT ;  /* 0x0000001af7087812 */ /* 0x000fc400078efcff */
[----:B------:R-:W-:Y:S01]  /*1350*/  ISETP.GE.AND P2, PT, R15, RZ, PT ;  /* 0x000000ff0f00720c */ /* 0x000fe20003f46270 */
[--C-:B------:R-:W-:Y:S01]  /*1360*/  @!P3 IMAD.IADD R7, R7, 0x1, -R244.reuse ;  /* 0x000000010707b824 */ /* 0x100fe200078e0af4 */
[----:B------:R-:W-:Y:S01]  /*1370*/  ISETP.GT.U32.AND P3, PT, R244, R9, PT ;  /* 0x00000009f400720c */ /* 0x000fe20003f64070 */
[----:B------:R-:W-:Y:S01]  /*1380*/  @!P0 IMAD.MOV R3, RZ, RZ, -R3 ;  /* 0x000000ffff038224 */ /* 0x000fe200078e0a03 */
[----:B------:R-:W-:Y:S01]  /*1390*/  ISETP.GE.AND P0, PT, R8, RZ, PT ;  /* 0x000000ff0800720c */ /* 0x000fe20003f06270 */
[----:B------:R-:W-:Y:S01]  /*13a0*/  IMAD.MOV.U32 R5, RZ, RZ, R7 ;  /* 0x000000ffff057224 */ /* 0x000fe200078e0007 */
[----:B------:R-:W-:Y:S01]  /*13b0*/  IABS R8, R8 ;  /* 0x0000000800087213 */ /* 0x000fe20000000000 */
[----:B------:R2:W-:Y:S01]  /*13c0*/  STL [R1+0x1624], R252 ;  /* 0x001624fc01007387 */ /* 0x0005e20000100800 */
[----:B------:R-:W-:Y:S01]  /*13d0*/  LOP3.LUT R57, R247, 0x68, RZ, 0xfc, !PT ;  /* 0x00000068f7397812 */ /* 0x000fe200078efcff */
[----:B------:R-:W-:Y:S01]  /*13e0*/  @!P1 IMAD.MOV R5, RZ, RZ, -R5 ;  /* 0x000000ffff059224 */ /* 0x000fe200078e0a05 */
[----:B------:R-:W-:Y:S01]  /*13f0*/  ISETP.GE.AND P1, PT, R11, RZ, PT ;  /* 0x000000ff0b00720c */ /* 0x000fe20003f26270 */
[----:B------:R-:W-:Y:S01]  /*1400*/  IMAD.HI.U32 R7, R249, R8, RZ ;  /* 0x00000008f9077227 */ /* 0x000fe200078e00ff */
[----:B------:R-:W-:Y:S01]  /*1410*/  IABS R11, R11 ;  /* 0x0000000b000b7213 */ /* 0x000fe20000000000 */
[----:B------:R-:W-:Y:S01]  /*1420*/  STL [R1+0x1628], R2 ;  /* 0x0016280201007387 */ /* 0x000fe20000100800 */
[----:B------:R-:W-:Y:S01]  /*1430*/  LOP3.LUT R58, R247, 0x6a, RZ, 0xfc, !PT ;  /* 0x0000006af73a7812 */ /* 0x000fe200078efcff */
[--C-:B------:R-:W-:Y:S01]  /*1440*/  @!P3 IMAD.IADD R9, R9, 0x1, -R244.reuse ;  /* 0x000000010909b824 */ /* 0x100fe200078e0af4 */
[----:B------:R-:W-:Y:S01]  /*1450*/  LOP3.LUT R59, R247, 0x6c, RZ, 0xfc, !PT ;  /* 0x0000006cf73b7812 */ /* 0x000fe200078efcff */
[----:B------:R-:W-:Y:S01]  /*1460*/  @!P6 IMAD.IADD R6, R6, 0x1, -R244 ;  /* 0x000000010606e824 */ /* 0x000fe200078e0af4 */
[----:B------:R-:W-:Y:S01]  /*1470*/  ISETP.GE.AND P6, PT, R13, RZ, PT ;  /* 0x000000ff0d00720c */ /* 0x000fe20003fc6270 */
[----:B------:R-:W-:Y:S01]  /*1480*/  IMAD.MOV.U32 R13, RZ, RZ, R11 ;  /* 0x000000ffff0d7224 */ /* 0x000fe200078e000b */
[----:B------:R-:W-:Y:S01]  /*1490*/  ISETP.GT.U32.AND P3, PT, R244, R9, PT ;  /* 0x00000009f400720c */ /* 0x000fe20003f64070 */
[----:B------:R-:W-:Y:S01]  /*14a0*/  IMAD.MOV R11, RZ, RZ, -R7 ;  /* 0x000000ffff0b7224 */ /* 0x000fe200078e0a07 */
[C---:B------:R-:W-:Y:S01]  /*14b0*/  LOP3.LUT R60, R247.reuse, 0x6e, RZ, 0xfc, !PT ;  /* 0x0000006ef73c7812 */ /* 0x040fe200078efcff */
[----:B------:R-:W-:Y:S01]  /*14c0*/  @!P2 IMAD.MOV R4, RZ, RZ, -R4 ;  /* 0x000000ffff04a224 */ /* 0x000fe200078e0a04 */
[----:B------:R-:W-:Y:S01]  /*14d0*/  ISETP.GE.AND P2, PT, R10, RZ, PT ;  /* 0x000000ff0a00720c */ /* 0x000fe20003f46270 */
[C---:B------:R-:W-:Y:S01]  /*14e0*/  IMAD R8, R244.reuse, R11, R8 ;  /* 0x0000000bf4087224 */ /* 0x040fe200078e0208 */
[----:B------:R-:W-:Y:S01]  /*14f0*/  LOP3.LUT R61, R247, 0x70, RZ, 0xfc, !PT ;  /* 0x00000070f73d7812 */ /* 0x000fe200078efcff */
[----:B------:R-:W-:Y:S01]  /*1500*/  IMAD.HI.U32 R7, R249, R12, RZ ;  /* 0x0000000cf9077227 */ /* 0x000fe200078e00ff */
[C---:B------:R-:W-:Y:S01]  /*1510*/  LOP3.LUT R64, R247.reuse, 0x7c, RZ, 0xfc, !PT ;  /* 0x0000007cf7407812 */ /* 0x040fe200078efcff */
[----:B------:R-:W-:Y:S01]  /*1520*/  STL [R1+0x162c], R3 ;  /* 0x00162c0301007387 */ /* 0x000fe20000100800 */
[----:B------:R-:W-:Y:S01]  /*1530*/  LOP3.LUT R65, R247, 0x7e, RZ, 0xfc, !PT ;  /* 0x0000007ef7417812 */ /* 0x000fe200078efcff */
[----:B------:R-:W-:Y:S01]  /*1540*/  IMAD.HI.U32 R10, R249, R13, RZ ;  /* 0x0000000df90a7227 */ /* 0x000fe200078e00ff */
[C---:B------:R-:W-:Y:S01]  /*1550*/  LOP3.LUT R66, R247.reuse, 0x80, RZ, 0xfc, !PT ;  /* 0x00000080f7427812 */ /* 0x040fe200078efcff */
[----:B------:R-:W-:Y:S01]  /*1560*/  STL [R1+0x1634], R4 ;  /* 0x0016340401007387 */ /* 0x000fe20000100800 */
[C---:B------:R-:W-:Y:S01]  /*1570*/  LOP3.LUT R67, R247.reuse, 0x82, RZ, 0xfc, !PT ;  /* 0x00000082f7437812 */ /* 0x040fe200078efcff */
[----:B------:R-:W-:Y:S01]  /*1580*/  @!P4 IMAD.MOV R6, RZ, RZ, -R6 ;  /* 0x000000ffff06c224 */ /* 0x000fe200078e0a06 */
[C---:B------:R-:W-:Y:S01]  /*1590*/  ISETP.GT.U32.AND P4, PT, R244.reuse, R8, PT ;  /* 0x00000008f400720c */ /* 0x040fe20003f84070 */
[----:B------:R-:W-:Y:S01]  /*15a0*/  IMAD.MOV R11, RZ, RZ, -R7 ;  /* 0x000000ffff0b7224 */ /* 0x000fe200078e0a07 */
[----:B------:R-:W-:Y:S01]  /*15b0*/  LOP3.LUT R68, R247, 0x84, RZ, 0xfc, !PT ;  /* 0x00000084f7447812 */ /* 0x000fe200078efcff */
[----:B------:R-:W-:Y:S01]  /*15c0*/  IMAD.HI.U32 R7, R249, R14, RZ ;  /* 0x0000000ef9077227 */ /* 0x000fe200078e00ff */
[----:B------:R-:W-:Y:S01]  /*15d0*/  IABS R62, R67 ;  /* 0x00000043003e7213 */ /* 0x000fe20000000000 */
[----:B------:R3:W-:Y:S01]  /*15e0*/  STL [R1+0x1638], R5 ;  /* 0x0016380501007387 */ /* 0x0007e20000100800 */
[----:B------:R-:W-:Y:S01]  /*15f0*/  IABS R63, R68 ;  /* 0x00000044003f7213 */ /* 0x000fe20000000000 */
[----:B------:R-:W-:Y:S01]  /*1600*/  IMAD.MOV R10, RZ, RZ, -R10 ;  /* 0x000000ffff0a7224 */ /* 0x000fe200078e0a0a */
[----:B------:R-:W-:Y:S01]  /*1610*/  LOP3.LUT R69, R247, 0x86, RZ, 0xfc, !PT ;  /* 0x00000086f7457812 */ /* 0x000fe200078efcff */
[--C-:B------:R-:W-:Y:S01]  /*1620*/  @!P3 IMAD.IADD R9, R9, 0x1, -R244.reuse ;  /* 0x000000010909b824 */ /* 0x100fe200078e0af4 */
[C---:B------:R-:W-:Y:S01]  /*1630*/  LOP3.LUT R70, R247.reuse, 0x88, RZ, 0xfc, !PT ;  /* 0x00000088f7467812 */ /* 0x040fe200078efcff */
[----:B------:R-:W-:Y:S01]  /*1640*/  IMAD.MOV R15, RZ, RZ, -R7 ;  /* 0x000000ffff0f7224 */ /* 0x000fe200078e0a07 */
[C---:B------:R-:W-:Y:S01]  /*1650*/  LOP3.LUT R71, R247.reuse, 0x8a, RZ, 0xfc, !PT ;  /* 0x0000008af7477812 */ /* 0x040fe200078efcff */
[----:B------:R-:W-:Y:S01]  /*1660*/  IMAD R10, R244, R10, R13 ;  /* 0x0000000af40a7224 */ /* 0x000fe200078e020d */
[C---:B------:R-:W-:Y:S01]  /*1670*/  LOP3.LUT R72, R247.reuse, 0x8c, RZ, 0xfc, !PT ;  /* 0x0000008cf7487812 */ /* 0x040fe200078efcff */
[----:B------:R-:W-:Y:S01]  /*1680*/  IMAD.MOV.U32 R7, RZ, RZ, R9 ;  /* 0x000000ffff077224 */ /* 0x000fe200078e0009 */
[C---:B------:R-:W-:Y:S01]  /*1690*/  LOP3.LUT R73, R247.reuse, 0x8e, RZ, 0xfc, !PT ;  /* 0x0000008ef7497812 */ /* 0x040fe200078efcff */
[----:B------:R-:W-:Y:S01]  /*16a0*/  @!P4 IMAD.IADD R8, R8, 0x1, -R244 ;  /* 0x000000010808c824 */ /* 0x000fe200078e0af4 */
[----:B------:R-:W-:Y:S01]  /*16b0*/  LOP3.LUT R74, R247, 0x90, RZ, 0xfc, !PT ;  /* 0x00000090f74a7812 */ /* 0x000fe200078efcff */
[----:B------:R-:W-:Y:S01]  /*16c0*/  @!P5 IMAD.MOV R7, RZ, RZ, -R7 ;  /* 0x000000ffff07d224 */ /* 0x000fe200078e0a07 */
[C---:B------:R-:W-:Y:S01]  /*16d0*/  ISETP.GT.U32.AND P5, PT, R244.reuse, R10, PT ;  /* 0x0000000af400720c */ /* 0x040fe20003fa4070 */
[C---:B------:R-:W-:Y:S01]  /*16e0*/  IMAD R11, R244.reuse, R11, R12 ;  /* 0x0000000bf40b7224 */ /* 0x040fe200078e020c */
[C---:B------:R-:W-:Y:S01]  /*16f0*/  ISETP.GT.U32.AND P4, PT, R244.reuse, R8, PT ;  /* 0x00000008f400720c */ /* 0x040fe20003f84070 */
[C---:B------:R-:W-:Y:S01]  /*1700*/  IMAD R13, R244.reuse, R15, R14 ;  /* 0x0000000ff40d7224 */ /* 0x040fe200078e020e */
[----:B------:R-:W-:Y:S01]  /*1710*/  IABS R15, R20 ;  /* 0x00000014000f7213 */ /* 0x000fe20000000000 */
[----:B------:R-:W-:Y:S01]  /*1720*/  STL [R1+0x163c], R6 ;  /* 0x00163c0601007387 */ /* 0x000fe20000100800 */
[----:B------:R-:W-:-:S02]  /*1730*/  ISETP.GT.U32.AND P3, PT, R244, R11, PT ;  /* 0x0000000bf400720c */ /* 0x000fc40003f64070 */
[----:B------:R-:W-:Y:S01]  /*1740*/  IABS R14, R19 ;  /* 0x00000013000e7213 */ /* 0x000fe20000000000 */
[----:B------:R-:W-:Y:S01]  /*1750*/  IMAD.HI.U32 R12, R249, R15, RZ ;  /* 0x0000000ff90c7227 */ /* 0x000fe200078e00ff */
[C---:B------:R-:W-:Y:S01]  /*1760*/  LOP3.LUT R75, R247.reuse, 0x92, RZ, 0xfc, !PT ;  /* 0x00000092f74b7812 */ /* 0x040fe200078efcff */
[----:B------:R4:W-:Y:S01]  /*1770*/  STL [R1+0x1640], R7 ;  /* 0x0016400701007387 */ /* 0x0009e20000100800 */
[C---:B------:R-:W-:Y:S01]  /*1780*/  LOP3.LUT R76, R247.reuse, 0x96, RZ, 0xfc, !PT ;  /* 0x00000096f74c7812 */ /* 0x040fe200078efcff */
[--C-:B------:R-:W-:Y:S01]  /*1790*/  @!P5 IMAD.IADD R10, R10, 0x1, -R244.reuse ;  /* 0x000000010a0ad824 */ /* 0x100fe200078e0af4 */
[----:B------:R-:W-:Y:S01]  /*17a0*/  LOP3.LUT R77, R247, 0x98, RZ, 0xfc, !PT ;  /* 0x00000098f74d7812 */ /* 0x000fe200078efcff */
[----:B------:R-:W-:Y:S01]  /*17b0*/  @!P4 IMAD.IADD R8, R8, 0x1, -R244 ;  /* 0x000000010808c824 */ /* 0x000fe200078e0af4 */
[C---:B------:R-:W-:Y:S01]  /*17c0*/  ISETP.GT.U32.AND P4, PT, R244.reuse, R13, PT ;  /* 0x0000000df400720c */ /* 0x040fe20003f84070 */
[----:B------:R-:W-:Y:S01]  /*17d0*/  IMAD.MOV R16, RZ, RZ, -R12 ;  /* 0x000000ffff107224 */ /* 0x000fe200078e0a0c */
[C---:B------:R-:W-:Y:S01]  /*17e0*/  ISETP.GT.U32.AND P5, PT, R244.reuse, R10, PT ;  /* 0x0000000af400720c */ /* 0x040fe20003fa4070 */
[----:B------:R-:W-:Y:S01]  /*17f0*/  @!P3 IMAD.IADD R11, R11, 0x1, -R244 ;  /* 0x000000010b0bb824 */ /* 0x000fe200078e0af4 */
[C---:B------:R-:W-:Y:S01]  /*1800*/  LOP3.LUT R78, R247.reuse, 0x9a, RZ, 0xfc, !PT ;  /* 0x0000009af74e7812 */ /* 0x040fe200078efcff */
[C---:B------:R-:W-:Y:S01]  /*1810*/  IMAD R15, R244.reuse, R16, R15 ;  /* 0x00000010f40f7224 */ /* 0x040fe200078e020f */
[----:B------:R-:W-:Y:S01]  /*1820*/  LOP3.LUT R80, R247, 0xa0, RZ, 0xfc, !PT ;  /* 0x000000a0f7507812 */ /* 0x000fe200078efcff */
[----:B------:R-:W-:Y:S01]  /*1830*/  IMAD.HI.U32 R9, R249, R14, RZ ;  /* 0x0000000ef9097227 */ /* 0x000fe200078e00ff */
[----:B------:R-:W-:-:S02]  /*1840*/  ISETP.GT.U32.AND P3, PT, R244, R11, PT ;  /* 0x0000000bf400720c */ /* 0x000fc40003f64070 */
[C---:B------:R-:W-:Y:S01]  /*1850*/  LOP3.LUT R84, R247.reuse, 0xa4, RZ, 0xfc, !PT ;  /* 0x000000a4f7547812 */ /* 0x040fe200078efcff */
[----:B------:R-:W-:Y:S01]  /*1860*/  IMAD.MOV R9, RZ, RZ, -R9 ;  /* 0x000000ffff097224 */ /* 0x000fe200078e0a09 */
[----:B------:R-:W-:Y:S01]  /*1870*/  LOP3.LUT R85, R247, 0xa6, RZ, 0xfc, !PT ;  /* 0x000000a6f7557812 */ /* 0x000fe200078efcff */
[--C-:B------:R-:W-:Y:S01]  /*1880*/  @!P4 IMAD.IADD R13, R13, 0x1, -R244.reuse ;  /* 0x000000010d0dc824 */ /* 0x100fe200078e0af4 */
[----:B------:R-:W-:Y:S01]  /*1890*/  ISETP.GE.AND P4, PT, R19, RZ, PT ;  /* 0x000000ff1300720c */ /* 0x000fe20003f86270 */
[----:B------:R-:W-:Y:S01]  /*18a0*/  @!P5 IMAD.IADD R10, R10, 0x1, -R244 ;  /* 0x000000010a0ad824 */ /* 0x000fe200078e0af4 */
[C---:B------:R-:W-:Y:S01]  /*18b0*/  ISETP.GT.U32.AND P5, PT, R244.reuse, R15, PT ;  /* 0x0000000ff400720c */ /* 0x040fe20003fa4070 */
[----:B------:R-:W-:Y:S01]  /*18c0*/  IMAD.MOV.U32 R16, RZ, RZ, R17 ;  /* 0x000000ffff107224 */ /* 0x000fe200078e0011 */
[----:B------:R-:W-:Y:S01]  /*18d0*/  IABS R19, R23 ;  /* 0x0000001700137213 */ /* 0x000fe20000000000 */
[----:B------:R-:W-:Y:S01]  /*18e0*/  @!P0 IMAD.MOV R8, RZ, RZ, -R8 ;  /* 0x000000ffff088224 */ /* 0x000fe200078e0a08 */
[C---:B------:R-:W-:Y:S01]  /*18f0*/  ISETP.GT.U32.AND P0, PT, R244.reuse, R13, PT ;  /* 0x0000000df400720c */ /* 0x040fe20003f04070 */
[----:B------:R-:W-:Y:S01]  /*1900*/  IMAD R12, R244, R9, R14 ;  /* 0x00000009f40c7224 */ /* 0x000fe200078e020e */
[----:B------:R-:W-:Y:S01]  /*1910*/  IABS R82, R85 ;  /* 0x0000005500527213 */ /* 0x000fe20000000000 */
[----:B------:R-:W-:Y:S01]  /*1920*/  IMAD.MOV.U32 R17, RZ, RZ, R18 ;  /* 0x000000ffff117224 */ /* 0x000fe200078e0012 */
[----:B------:R-:W-:Y:S01]  /*1930*/  LOP3.LUT R86, R247, 0xa8, RZ, 0xfc, !PT ;  /* 0x000000a8f7567812 */ /* 0x000fe200078efcff */
[----:B------:R-:W-:Y:S01]  /*1940*/  IMAD.HI.U32 R9, R249, R16, RZ ;  /* 0x00000010f9097227 */ /* 0x000fe200078e00ff */
[----:B------:R-:W-:-:S02]  /*1950*/  LOP3.LUT R87, R247, 0xaa, RZ, 0xfc, !PT ;  /* 0x000000aaf7577812 */ /* 0x000fc400078efcff */
[----:B------:R-:W-:Y:S01]  /*1960*/  IABS R83, R86 ;  /* 0x0000005600537213 */ /* 0x000fe20000000000 */
[----:B------:R-:W-:Y:S01]  /*1970*/  IMAD.HI.U32 R14, R249, R17, RZ ;  /* 0x00000011f90e7227 */ /* 0x000fe200078e00ff */
[C---:B------:R-:W-:Y:S02]  /*1980*/  LOP3.LUT R88, R247.reuse, 0xac, RZ, 0xfc, !PT ;  /* 0x000000acf7587812 */ /* 0x040fe400078efcff */
[C---:B------:R-:W-:Y:S01]  /*1990*/  LOP3.LUT R89, R247.reuse, 0xae, RZ, 0xfc, !PT ;  /* 0x000000aef7597812 */ /* 0x040fe200078efcff */
[----:B------:R-:W-:Y:S01]  /*19a0*/  IMAD.MOV R9, RZ, RZ, -R9 ;  /* 0x000000ffff097224 */ /* 0x000fe200078e0a09 */
[----:B------:R-:W-:Y:S01]  /*19b0*/  LOP3.LUT R91, R247, 0xb6, RZ, 0xfc, !PT ;  /* 0x000000b6f75b7812 */ /* 0x000fe200078efcff */
[--C-:B------:R-:W-:Y:S01]  /*19c0*/  @!P3 IMAD.IADD R11, R11, 0x1, -R244.reuse ;  /* 0x000000010b0bb824 */ /* 0x100fe200078e0af4 */
[C---:B------:R-:W-:Y:S01]  /*19d0*/  ISETP.GT.U32.AND P3, PT, R244.reuse, R12, PT ;  /* 0x0000000cf400720c */ /* 0x040fe20003f64070 */
[----:B------:R-:W-:Y:S01]  /*19e0*/  @!P5 IMAD.IADD R15, R15, 0x1, -R244 ;  /* 0x000000010f0fd824 */ /* 0x000fe200078e0af4 */
[C---:B------:R-:W-:Y:S01]  /*19f0*/  LOP3.LUT R90, R247.reuse, 0xb4, RZ, 0xfc, !PT ;  /* 0x000000b4f75a7812 */ /* 0x040fe200078efcff */
[----:B------:R-:W-:Y:S01]  /*1a00*/  IMAD.MOV R18, RZ, RZ, -R14 ;  /* 0x000000ffff127224 */ /* 0x000fe200078e0a0e */
[C---:B------:R-:W-:Y:S01]  /*1a10*/  LOP3.LUT R97, R247.reuse, 0xb8, RZ, 0xfc, !PT ;  /* 0x000000b8f7617812 */ /* 0x040fe200078efcff */
[C---:B------:R-:W-:Y:S01]  /*1a20*/  IMAD R14, R244.reuse, R9, R16 ;  /* 0x00000009f40e7224 */ /* 0x040fe200078e0210 */
[----:B------:R-:W-:Y:S01]  /*1a30*/  ISETP.GT.U32.AND P5, PT, R244, R15, PT ;  /* 0x0000000ff400720c */ /* 0x000fe20003fa4070 */
[----:B------:R-:W-:Y:S01]  /*1a40*/  IMAD.MOV.U32 R9, RZ, RZ, R11 ;  /* 0x000000ffff097224 */ /* 0x000fe200078e000b */
[----:B------:R-:W-:Y:S01]  /*1a50*/  LOP3.LUT R98, R247, 0xba, RZ, 0xfc, !PT ;  /* 0x000000baf7627812 */ /* 0x000fe200078efcff */
[----:B------:R-:W-:Y:S01]  /*1a60*/  IMAD.HI.U32 R11, R249, R19, RZ ;  /* 0x00000013f90b7227 */ /* 0x000fe200078e00ff */
[----:B------:R-:W-:-:S02]  /*1a70*/  LOP3.LUT R99, R247, 0xbc, RZ, 0xfc, !PT ;  /* 0x000000bcf7637812 */ /* 0x000fc400078efcff */
[----:B------:R-:W-:Y:S01]  /*1a80*/  LOP3.LUT R101, R247, 0xc0, RZ, 0xfc, !PT ;  /* 0x000000c0f7657812 */ /* 0x000fe200078efcff */
[--C-:B------:R-:W-:Y:S01]  /*1a90*/  @!P0 IMAD.IADD R13, R13, 0x1, -R244.reuse ;  /* 0x000000010d0d8824 */ /* 0x100fe200078e0af4 */
[C---:B------:R-:W-:Y:S01]  /*1aa0*/  ISETP.GT.U32.AND P0, PT, R244.reuse, R14, PT ;  /* 0x0000000ef400720c */ /* 0x040fe20003f04070 */
[----:B------:R-:W-:Y:S01]  /*1ab0*/  IMAD.MOV R16, RZ, RZ, -R11 ;  /* 0x000000ffff107224 */ /* 0x000fe200078e0a0b */
[----:B------:R-:W-:Y:S01]  /*1ac0*/  IABS R93, R99 ;  /* 0x00000063005d7213 */ /* 0x000fe20000000000 */
[----:B------:R-:W-:Y:S01]  /*1ad0*/  IMAD R17, R244, R18, R17 ;  /* 0x00000012f4117224 */ /* 0x000fe200078e0211 */
[----:B------:R-:W-:Y:S01]  /*1ae0*/  LOP3.LUT R100, R247, 0xbe, RZ, 0xfc, !PT ;  /* 0x000000bef7647812 */ /* 0x000fe200078efcff */
[----:B------:R-:W-:Y:S01]  /*1af0*/  IMAD.MOV.U32 R11, RZ, RZ, R13 ;  /* 0x000000ffff0b7224 */ /* 0x000fe200078e000d */
[----:B------:R-:W-:Y:S01]  /*1b00*/  IABS R96, R101 ;  /* 0x0000006500607213 */ /* 0x000fe20000000000 */
[--C-:B------:R-:W-:Y:S01]  /*1b10*/  @!P3 IMAD.IADD R12, R12, 0x1, -R244.reuse ;  /* 0x000000010c0cb824 */ /* 0x100fe200078e0af4 */
[----:B------:R-:W-:Y:S01]  /*1b20*/  ISETP.GE.AND P3, PT, R20, RZ, PT ;  /* 0x000000ff1400720c */ /* 0x000fe20003f66270 */
[C---:B------:R-:W-:Y:S01]  /*1b30*/  IMAD R16, R244.reuse, R16, R19 ;  /* 0x00000010f4107224 */ /* 0x040fe200078e0213 */
[----:B------:R-:W-:Y:S01]  /*1b40*/  IABS R19, R24 ;  /* 0x0000001800137213 */ /* 0x000fe20000000000 */
[----:B------:R-:W-:Y:S01]  /*1b50*/  @!P6 IMAD.MOV R11, RZ, RZ, -R11 ;  /* 0x000000ffff0be224 */ /* 0x000fe200078e0a0b */
[C---:B------:R-:W-:Y:S01]  /*1b60*/  ISETP.GT.U32.AND P6, PT, R244.reuse, R17, PT ;  /* 0x00000011f400720c */ /* 0x040fe20003fc4070 */
[----:B------:R-:W-:Y:S01]  /*1b70*/  @!P2 IMAD.MOV R9, RZ, RZ, -R9 ;  /* 0x000000ffff09a224 */ /* 0x000fe200078e0a09 */
[C---:B------:R-:W-:Y:S01]  /*1b80*/  ISETP.GT.U32.AND P2, PT, R244.reuse, R12, PT ;  /* 0x0000000cf400720c */ /* 0x040fe20003f44070 */
[--C-:B------:R-:W-:Y:S01]  /*1b90*/  @!P5 IMAD.IADD R15, R15, 0x1, -R244.reuse ;  /* 0x000000010f0fd824 */ /* 0x100fe200078e0af4 */
[----:B------:R-:W-:Y:S01]  /*1ba0*/  ISETP.GT.U32.AND P5, PT, R244, R16, PT ;  /* 0x00000010f400720c */ /* 0x000fe20003fa4070 */
[----:B------:R-:W-:Y:S01]  /*1bb0*/  @!P0 IMAD.IADD R14, R14, 0x1, -R244 ;  /* 0x000000010e0e8824 */ /* 0x000fe200078e0af4 */
[----:B------:R-:W-:Y:S01]  /*1bc0*/  IABS R20, R25 ;  /* 0x0000001900147213 */ /* 0x000fe20000000000 */
[----:B------:R-:W-:Y:S01]  /*1bd0*/  IMAD.HI.U32 R13, R249, R19, RZ ;  /* 0x00000013f90d7227 */ /* 0x000fe200078e00ff */
[----:B------:R-:W-:-:S02]  /*1be0*/  ISETP.GE.AND P0, PT, R23, RZ, PT ;  /* 0x000000ff1700720c */ /* 0x000fc40003f06270 */
[----:B------:R-:W-:Y:S01]  /*1bf0*/  IABS R95, R100 ;  /* 0x00000064005f7213 */ /* 0x000fe20000000000 */
[----:B------:R-:W-:Y:S01]  /*1c00*/  IMAD.MOV R18, RZ, RZ, -R13 ;  /* 0x000000ffff127224 */ /* 0x000fe200078e0a0d */
[----:B------:R-:W-:Y:S01]  /*1c10*/  LOP3.LUT R102, R247, 0xc2, RZ, 0xfc, !PT ;  /* 0x000000c2f7667812 */ /* 0x000fe200078efcff */
[--C-:B------:R-:W-:Y:S01]  /*1c20*/  @!P6 IMAD.IADD R17, R17, 0x1, -R244.reuse ;  /* 0x000000011111e824 */ /* 0x100fe200078e0af4 */
[----:B------:R-:W-:Y:S01]  /*1c30*/  ISETP.GT.U32.AND P6, PT, R244, R14, PT ;  /* 0x0000000ef400720c */ /* 0x000fe20003fc4070 */
[--C-:B------:R-:W-:Y:S01]  /*1c40*/  @!P2 IMAD.IADD R12, R12, 0x1, -R244.reuse ;  /* 0x000000010c0ca824 */ /* 0x100fe200078e0af4 */
[----:B------:R-:W-:Y:S01]  /*1c50*/  ISETP.GE.AND P2, PT, R22, RZ, PT ;  /* 0x000000ff1600720c */ /* 0x000fe20003f46270 */
[----:B------:R-:W-:Y:S01]  /*1c60*/  @!P5 IMAD.IADD R16, R16, 0x1, -R244 ;  /* 0x000000011010d824 */ /* 0x000fe200078e0af4 */
[C---:B------:R-:W-:Y:S01]  /*1c70*/  ISETP.GT.U32.AND P5, PT, R244.reuse, R17, PT ;  /* 0x00000011f400720c */ /* 0x040fe20003fa4070 */
[----:B------:R-:W-:Y:S01]  /*1c80*/  @!P4 IMAD.MOV R12, RZ, RZ, -R12 ;  /* 0x000000ffff0cc224 */ /* 0x000fe200078e0a0c */
[----:B------:R-:W-:Y:S01]  /*1c90*/  IABS R22, R27 ;  /* 0x0000001b00167213 */ /* 0x000fe20000000000 */
[----:B------:R-:W-:Y:S01]  /*1ca0*/  IMAD.HI.U32 R13, R249, R20, RZ ;  /* 0x00000014f90d7227 */ /* 0x000fe200078e00ff */
[----:B------:R-:W-:-:S02]  /*1cb0*/  ISETP.GT.U32.AND P4, PT, R244, R16, PT ;  /* 0x00000010f400720c */ /* 0x000fc40003f84070 */
[C---:B------:R-:W-:Y:S01]  /*1cc0*/  LOP3.LUT R103, R247.reuse, 0xc4, RZ, 0xfc, !PT ;  /* 0x000000c4f7677812 */ /* 0x040fe200078efcff */
[----:B------:R-:W-:Y:S01]  /*1cd0*/  IMAD R19, R244, R18, R19 ;  /* 0x00000012f4137224 */ /* 0x000fe200078e0213 */
[----:B------:R-:W-:Y:S01]  /*1ce0*/  LOP3.LUT R105, R247, 0xd0, RZ, 0xfc, !PT ;  /* 0x000000d0f7697812 */ /* 0x000fe200078efcff */
[----:B------:R-:W-:Y:S01]  /*1cf0*/  @!P1 IMAD.MOV R10, RZ, RZ, -R10 ;  /* 0x000000ffff0a9224 */ /* 0x000fe200078e0a0a */
[----:B------:R-:W-:Y:S01]  /*1d00*/  ISETP.GE.AND P1, PT, R21, RZ, PT ;  /* 0x000000ff1500720c */ /* 0x000fe20003f26270 */
[----:B------:R-:W-:Y:S01]  /*1d10*/  IMAD.MOV R13, RZ, RZ, -R13 ;  /* 0x000000ffff0d7224 */ /* 0x000fe200078e0a0d */
[----:B------:R-:W-:Y:S01]  /*1d20*/  IABS R21, R26 ;  /* 0x0000001a00157213 */ /* 0x000fe20000000000 */
[----:B------:R-:W-:Y:S01]  /*1d30*/  @!P6 IMAD.IADD R14, R14, 0x1, -R244 ;  /* 0x000000010e0ee824 */ /* 0x000fe200078e0af4 */
[C---:B------:R-:W-:Y:S01]  /*1d40*/  ISETP.GT.U32.AND P6, PT, R244.reuse, R19, PT ;  /* 0x00000013f400720c */ /* 0x040fe20003fc4070 */
[----:B------:R-:W-:Y:S01]  /*1d50*/  IMAD R18, R244, R13, R20 ;  /* 0x0000000df4127224 */ /* 0x000fe200078e0214 */
[----:B------:R-:W-:Y:S01]  /*1d60*/  LOP3.LUT R107, R247, 0xd2, RZ, 0xfc, !PT ;  /* 0x000000d2f76b7812 */ /* 0x000fe200078efcff */
[----:B------:R-:W-:Y:S01]  /*1d70*/  IMAD.HI.U32 R13, R249, R21, RZ ;  /* 0x00000015f90d7227 */ /* 0x000fe200078e00ff */
[----:B------:R-:W-:-:S02]  /*1d80*/  LOP3.LUT R108, R247, 0xd4, RZ, 0xfc, !PT ;  /* 0x000000d4f76c7812 */ /* 0x000fc400078efcff */
[----:B------:R-:W-:Y:S01]  /*1d90*/  LOP3.LUT R109, R247, 0xd6, RZ, 0xfc, !PT ;  /* 0x000000d6f76d7812 */ /* 0x000fe200078efcff */
[----:B------:R-:W-:Y:S01]  /*1da0*/  @!P4 IMAD.IADD R16, R16, 0x1, -R244 ;  /* 0x000000011010c824 */ /* 0x000fe200078e0af4 */
[C---:B------:R-:W-:Y:S01]  /*1db0*/  ISETP.GT.U32.AND P4, PT, R244.reuse, R18, PT ;  /* 0x00000012f400720c */ /* 0x040fe20003f84070 */
[----:B------:R-:W-:Y:S01]  /*1dc0*/  IMAD.HI.U32 R20, R249, R22, RZ ;  /* 0x00000016f9147227 */ /* 0x000fe200078e00ff */
[----:B------:R-:W-:Y:S02]  /*1dd0*/  IABS R104, R108 ;  /* 0x0000006c00687213 */ /* 0x000fe40000000000 */
[----:B------:R-:W-:Y:S01]  /*1de0*/  IABS R106, R109 ;  /* 0x0000006d006a7213 */ /* 0x000fe20000000000 */
[----:B------:R-:W-:Y:S01]  /*1df0*/  IMAD.MOV R13, RZ, RZ, -R13 ;  /* 0x000000ffff0d7224 */ /* 0x000fe200078e0a0d */
[C---:B------:R-:W-:Y:S01]  /*1e00*/  LOP3.LUT R111, R247.reuse, 0xdc, RZ, 0xfc, !PT ;  /* 0x000000dcf76f7812 */ /* 0x040fe200078efcff */
[----:B------:R-:W-:Y:S01]  /*1e10*/  IMAD.MOV R23, RZ, RZ, -R20 ;  /* 0x000000ffff177224 */ /* 0x000fe200078e0a14 */
[C---:B------:R-:W-:Y:S01]  /*1e20*/  LOP3.LUT R112, R247.reuse, 0xde, RZ, 0xfc, !PT ;  /* 0x000000def7707812 */ /* 0x040fe200078efcff */
[----:B------:R-:W-:Y:S01]  /*1e30*/  IMAD R21, R244, R13, R21 ;  /* 0x0000000df4157224 */ /* 0x000fe200078e0215 */
[----:B------:R-:W-:Y:S01]  /*1e40*/  LOP3.LUT R113, R247, 0xe0, RZ, 0xfc, !PT ;  /* 0x000000e0f7717812 */ /* 0x000fe200078efcff */
[--C-:B------:R-:W-:Y:S01]  /*1e50*/  @!P6 IMAD.IADD R19, R19, 0x1, -R244.reuse ;  /* 0x000000011313e824 */ /* 0x100fe200078e0af4 */
[----:B------:R-:W-:Y:S01]  /*1e60*/  ISETP.GE.AND P6, PT, R25, RZ, PT ;  /* 0x000000ff1900720c */ /* 0x000fe20003fc6270 */
[----:B------:R-:W-:Y:S01]  /*1e70*/  IMAD.MOV.U32 R13, RZ, RZ, R15 ;  /* 0x000000ffff0d7224 */ /* 0x000fe200078e000f */
[----:B------:R-:W-:Y:S01]  /*1e80*/  IABS R110, R113 ;  /* 0x00000071006e7213 */ /* 0x000fe20000000000 */
[----:B------:R-:W-:Y:S01]  /*1e90*/  @!P5 IMAD.IADD R17, R17, 0x1, -R244 ;  /* 0x000000011111d824 */ /* 0x000fe200078e0af4 */
[----:B------:R-:W-:Y:S01]  /*1ea0*/  ISETP.GE.AND P5, PT, R24, RZ, PT ;  /* 0x000000ff1800720c */ /* 0x000fe20003fa6270 */
[----:B------:R-:W-:Y:S01]  /*1eb0*/  IMAD R20, R244, R23, R22 ;  /* 0x00000017f4147224 */ /* 0x000fe200078e0216 */
[----:B------:R-:W-:Y:S01]  /*1ec0*/  IABS R24, R28 ;  /* 0x0000001c00187213 */ /* 0x000fe20000000000 */
[----:B------:R-:W-:Y:S01]  /*1ed0*/  @!P3 IMAD.MOV R13, RZ, RZ, -R13 ;  /* 0x000000ffff0db224 */ /* 0x000fe200078e0a0d */
[----:B------:R-:W-:Y:S01]  /*1ee0*/  IABS R22, R29 ;  /* 0x0000001d00167213 */ /* 0x000fe20000000000 */
[----:B------:R-:W-:Y:S01]  /*1ef0*/  @!P4 IMAD.IADD R18, R18, 0x1, -R244 ;  /* 0x000000011212c824 */ /* 0x000fe200078e0af4 */
[C---:B------:R-:W-:Y:S01]  /*1f00*/  ISETP.GT.U32.AND P3, PT, R244.reuse, R19, PT ;  /* 0x00000013f400720c */ /* 0x040fe20003f64070 */
[----:B------:R-:W-:Y:S01]  /*1f10*/  IMAD.MOV.U32 R23, RZ, RZ, R24 ;  /* 0x000000ffff177224 */ /* 0x000fe200078e0018 */
[----:B------:R-:W-:Y:S01]  /*1f20*/  LOP3.LUT R114, R247, 0xe2, RZ, 0xfc, !PT ;  /* 0x000000e2f7727812 */ /* 0x000fe200078efcff */
[----:B------:R-:W-:Y:S01]  /*1f30*/  IMAD.MOV.U32 R24, RZ, RZ, R22 ;  /* 0x000000ffff187224 */ /* 0x000fe200078e0016 */
[----:B------:R-:W-:Y:S01]  /*1f40*/  ISETP.GT.U32.AND P4, PT, R244, R18, PT ;  /* 0x00000012f400720c */ /* 0x000fe20003f84070 */
[----:B------:R-:W-:Y:S01]  /*1f50*/  IMAD.HI.U32 R22, R249, R23, RZ ;  /* 0x00000017f9167227 */ /* 0x000fe200078e00ff */
[----:B------:R-:W-:-:S02]  /*1f60*/  LOP3.LUT R115, R247, 0xe4, RZ, 0xfc, !PT ;  /* 0x000000e4f7737812 */ /* 0x000fc400078efcff */
[C---:B------:R-:W-:Y:S01]  /*1f70*/  LOP3.LUT R116, R247.reuse, 0xe6, RZ, 0xfc, !PT ;  /* 0x000000e6f7747812 */ /* 0x040fe200078efcff */
[----:B------:R-:W-:Y:S01]  /*1f80*/  IMAD.MOV.U32 R15, RZ, RZ, R17 ;  /* 0x000000ffff0f7224 */ /* 0x000fe200078e0011 */
[----:B------:R-:W-:Y:S01]  /*1f90*/  LOP3.LUT R117, R247, 0xe8, RZ, 0xfc, !PT ;  /* 0x000000e8f7757812 */ /* 0x000fe200078efcff */
[----:B------:R-:W-:Y:S01]  /*1fa0*/  IMAD.HI.U32 R17, R249, R24, RZ ;  /* 0x00000018f9117227 */ /* 0x000fe200078e00ff */
[C---:B------:R-:W-:Y:S02]  /*1fb0*/  LOP3.LUT R118, R247.reuse, 0xea, RZ, 0xfc, !PT ;  /* 0x000000eaf7767812 */ /* 0x040fe400078efcff */
[C---:B------:R-:W-:Y:S01]  /*1fc0*/  LOP3.LUT R124, R247.reuse, 0xf2, RZ, 0xfc, !PT ;  /* 0x000000f2f77c7812 */ /* 0x040fe200078efcff */
[----:B------:R-:W-:Y:S01]  /*1fd0*/  @!P2 IMAD.MOV R15, RZ, RZ, -R15 ;  /* 0x000000ffff0fa224 */ /* 0x000fe200078e0a0f */
[C---:B------:R-:W-:Y:S01]  /*1fe0*/  ISETP.GT.U32.AND P2, PT, R244.reuse, R20, PT ;  /* 0x00000014f400720c */ /* 0x040fe20003f44070 */
[----:B------:R-:W-:Y:S01]  /*1ff0*/  IMAD.MOV R22, RZ, RZ, -R22 ;  /* 0x000000ffff167224 */ /* 0x000fe200078e0a16 */
[----:B------:R-:W-:Y:S01]  /*2000*/  LOP3.LUT R121, R247, 0xf0, RZ, 0xfc, !PT ;  /* 0x000000f0f7797812 */ /* 0x000fe200078efcff */
[----:B------:R-:W-:Y:S01]  /*2010*/  IMAD.MOV R17, RZ, RZ, -R17 ;  /* 0x000000ffff117224 */ /* 0x000fe200078e0a11 */
[----:B------:R-:W-:Y:S01]  /*2020*/  IABS R120, R124 ;  /* 0x0000007c00787213 */ /* 0x000fe20000000000 */
[----:B------:R-:W-:Y:S01]  /*2030*/  @!P3 IMAD.IADD R19, R19, 0x1, -R244 ;  /* 0x000000011313b824 */ /* 0x000fe200078e0af4 */
[----:B------:R-:W-:Y:S01]  /*2040*/  ISETP.GE.AND P3, PT, R27, RZ, PT ;  /* 0x000000ff1b00720c */ /* 0x000fe20003f66270 */
[C---:B------:R-:W-:Y:S01]  /*2050*/  IMAD R23, R244.reuse, R22, R23 ;  /* 0x00000016f4177224 */ /* 0x040fe200078e0217 */
[----:B------:R-:W-:Y:S01]  /*2060*/  IABS R27, R30 ;  /* 0x0000001e001b7213 */ /* 0x000fe20000000000 */
[----:B------:R-:W-:Y:S01]  /*2070*/  IMAD R22, R244, R17, R24 ;  /* 0x00000011f4167224 */ /* 0x000fe200078e0218 */
[C---:B------:R-:W-:Y:S01]  /*2080*/  LOP3.LUT R24, R247.reuse, 0x38, RZ, 0xfc, !PT ;  /* 0x00000038f7187812 */ /* 0x040fe200078efcff */
[----:B------:R-:W-:Y:S01]  /*2090*/  IMAD.MOV.U32 R17, RZ, RZ, R19 ;  /* 0x000000ffff117224 */ /* 0x000fe200078e0013 */
[----:B------:R-:W-:Y:S01]  /*20a0*/  LOP3.LUT R125, R247, 0xf4, RZ, 0xfc, !PT ;  /* 0x000000f4f77d7812 */ /* 0x000fe200078efcff */
[--C-:B------:R-:W-:Y:S01]  /*20b0*/  @!P4 IMAD.IADD R18, R18, 0x1, -R244.reuse ;  /* 0x000000011212c824 */ /* 0x100fe200078e0af4 */
[----:B------:R-:W-:Y:S01]  /*20c0*/  IABS R25, R24 ;  /* 0x0000001800197213 */ /* 0x000fe20000000000 */
[----:B------:R-:W-:Y:S01]  /*20d0*/  @!P5 IMAD.MOV R17, RZ, RZ, -R17 ;  /* 0x000000ffff11d224 */ /* 0x000fe200078e0a11 */
[----:B------:R-:W-:Y:S01]  /*20e0*/  ISETP.GT.U32.AND P5, PT, R244, R23, PT ;  /* 0x00000017f400720c */ /* 0x000fe20003fa4070 */
[----:B------:R-:W-:Y:S01]  /*20f0*/  @!P2 IMAD.IADD R20, R20, 0x1, -R244 ;  /* 0x000000011414a824 */ /* 0x000fe200078e0af4 */
[----:B------:R-:W-:Y:S01]  /*2100*/  ISETP.GE.AND P4, PT, R28, RZ, PT ;  /* 0x000000ff1c00720c */ /* 0x000fe20003f86270 */
[----:B------:R-:W-:Y:S01]  /*2110*/  @!P6 IMAD.MOV R18, RZ, RZ, -R18 ;  /* 0x000000ffff12e224 */ /* 0x000fe200078e0a12 */
[C---:B------:R-:W-:Y:S01]  /*2120*/  ISETP.GT.U32.AND P6, PT, R244.reuse, R22, PT ;  /* 0x00000016f400720c */ /* 0x040fe20003fc4070 */
[----:B------:R-:W-:Y:S01]  /*2130*/  @!P1 IMAD.MOV R14, RZ, RZ, -R14 ;  /* 0x000000ffff0e9224 */ /* 0x000fe200078e0a0e */
[C---:B------:R-:W-:Y:S01]  /*2140*/  ISETP.GT.U32.AND P1, PT, R244.reuse, R21, PT ;  /* 0x00000015f400720c */ /* 0x040fe20003f24070 */
[----:B------:R-:W-:Y:S01]  /*2150*/  IMAD.HI.U32 R19, R249, R25, RZ ;  /* 0x00000019f9137227 */ /* 0x000fe200078e00ff */
[----:B------:R-:W-:-:S02]  /*2160*/  ISETP.GT.U32.AND P2, PT, R244, R20, PT ;  /* 0x00000014f400720c */ /* 0x000fc40003f44070 */
[----:B------:R-:W-:Y:S01]  /*2170*/  IABS R28, R32 ;  /* 0x00000020001c7213 */ /* 0x000fe20000000000 */
[----:B------:R-:W-:Y:S01]  /*2180*/  @!P0 IMAD.MOV R16, RZ, RZ, -R16 ;  /* 0x000000ffff108224 */ /* 0x000fe200078e0a10 */
[----:B------:R-:W-:Y:S01]  /*2190*/  ISETP.GE.AND P0, PT, R26, RZ, PT ;  /* 0x000000ff1a00720c */ /* 0x000fe20003f06270 */
[--C-:B------:R-:W-:Y:S01]  /*21a0*/  @!P5 IMAD.IADD R23, R23, 0x1, -R244.reuse ;  /* 0x000000011717d824 */ /* 0x100fe200078e0af4 */
[C---:B------:R-:W-:Y:S01]  /*21b0*/  LOP3.LUT R126, R247.reuse, 0xf6, RZ, 0xfc, !PT ;  /* 0x000000f6f77e7812 */ /* 0x040fe200078efcff */
[----:B------:R-:W-:Y:S01]  /*21c0*/  IMAD.MOV R26, RZ, RZ, -R19 ;  /* 0x000000ffff1a7224 */ /* 0x000fe200078e0a13 */
[----:B------:R-:W-:Y:S01]  /*21d0*/  LOP3.LUT R127, R247, 0xf8, RZ, 0xfc, !PT ;  /* 0x000000f8f77f7812 */ /* 0x000fe200078efcff */
[--C-:B------:R-:W-:Y:S01]  /*21e0*/  @!P6 IMAD.IADD R22, R22, 0x1, -R244.reuse ;  /* 0x000000011616e824 */ /* 0x100fe200078e0af4 */
[----:B------:R-:W-:Y:S01]  /*21f0*/  ISETP.GT.U32.AND P5, PT, R244, R23, PT ;  /* 0x00000017f400720c */ /* 0x000fe20003fa4070 */
[--C-:B------:R-:W-:Y:S01]  /*2200*/  @!P1 IMAD.IADD R21, R21, 0x1, -R244.reuse ;  /* 0x0000000115159824 */ /* 0x100fe200078e0af4 */
[----:B------:R-:W-:Y:S01]  /*2210*/  LOP3.LUT R128, R247, 0xfa, RZ, 0xfc, !PT ;  /* 0x000000faf7807812 */ /* 0x000fe200078efcff */
[----:B------:R-:W-:Y:S01]  /*2220*/  @!P2 IMAD.IADD R20, R20, 0x1, -R244 ;  /* 0x000000011414a824 */ /* 0x000fe200078e0af4 */
[----:B------:R-:W-:Y:S01]  /*2230*/  ISETP.GE.AND P2, PT, R24, RZ, PT ;  /* 0x000000ff1800720c */ /* 0x000fe20003f46270 */
[----:B------:R-:W-:Y:S01]  /*2240*/  IMAD.HI.U32 R24, R249, R27, RZ ;  /* 0x0000001bf9187227 */ /* 0x000fe200078e00ff */
[----:B------:R-:W-:-:S02]  /*2250*/  ISETP.GT.U32.AND P6, PT, R244, R22, PT ;  /* 0x00000016f400720c */ /* 0x000fc40003fc4070 */
[C---:B------:R-:W-:Y:S01]  /*2260*/  ISETP.GT.U32.AND P1, PT, R244.reuse, R21, PT ;  /* 0x00000015f400720c */ /* 0x040fe20003f24070 */
[----:B------:R-:W-:Y:S01]  /*2270*/  IMAD.MOV R24, RZ, RZ, -R24 ;  /* 0x000000ffff187224 */ /* 0x000fe200078e0a18 */
[----:B------:R-:W-:Y:S01]  /*2280*/  IABS R122, R127 ;  /* 0x0000007f007a7213 */ /* 0x000fe20000000000 */
[C---:B------:R-:W-:Y:S01]  /*2290*/  IMAD R25, R244.reuse, R26, R25 ;  /* 0x0000001af4197224 */ /* 0x040fe200078e0219 */
[----:B------:R-:W-:Y:S01]  /*22a0*/  IABS R123, R128 ;  /* 0x00000080007b7213 */ /* 0x000fe20000000000 */
[C---:B------:R-:W-:Y:S01]  /*22b0*/  IMAD R24, R244.reuse, R24, R27 ;  /* 0x00000018f4187224 */ /* 0x040fe200078e021b */
[----:B------:R-:W-:Y:S01]  /*22c0*/  LOP3.LUT R135, R247, 0x10a, RZ, 0xfc, !PT ;  /* 0x0000010af7877812 */ /* 0x000fe200078efcff */
[----:B------:R-:W-:Y:S01]  /*22d0*/  @!P5 IMAD.IADD R23, R23, 0x1, -R244 ;  /* 0x000000011717d824 */ /* 0x000fe200078e0af4 */
[----:B------:R-:W-:Y:S01]  /*22e0*/  ISETP.GT.U32.AND P5, PT, R244, R25, PT ;  /* 0x00000019f400720c */ /* 0x000fe20003fa4070 */
[----:B------:R-:W-:Y:S01]  /*22f0*/  IMAD.MOV.U32 R26, RZ, RZ, R28 ;  /* 0x000000ffff1a7224 */ /* 0x000fe200078e001c */
[----:B------:R-:W-:Y:S01]  /*2300*/  IABS R28, R33 ;  /* 0x00000021001c7213 */ /* 0x000fe20000000000 */
[--C-:B------:R-:W-:Y:S01]  /*2310*/  @!P6 IMAD.IADD R22, R22, 0x1, -R244.reuse ;  /* 0x000000011616e824 */ /* 0x100fe200078e0af4 */
[----:B------:R-:W-:Y:S01]  /*2320*/  ISETP.GT.U32.AND P6, PT, R244, R24, PT ;  /* 0x00000018f400720c */ /* 0x000fe20003fc4070 */
[----:B------:R-:W-:Y:S01]  /*2330*/  @!P1 IMAD.IADD R21, R21, 0x1, -R244 ;  /* 0x0000000115159824 */ /* 0x000fe200078e0af4 */
[----:B------:R-:W-:Y:S01]  /*2340*/  ISETP.GE.AND P1, PT, R29, RZ, PT ;  /* 0x000000ff1d00720c */ /* 0x000fe20003f26270 */
[----:B------:R-:W-:Y:S01]  /*2350*/  @!P3 IMAD.MOV R20, RZ, RZ, -R20 ;  /* 0x000000ffff14b224 */ /* 0x000fe200078e0a14 */
[----:B------:R-:W-:Y:S01]  /*2360*/  IABS R29, R34 ;  /* 0x00000022001d7213 */ /* 0x000fe20000000000 */
[----:B------:R-:W-:Y:S01]  /*2370*/  IMAD.MOV.U32 R19, RZ, RZ, R21 ;  /* 0x000000ffff137224 */ /* 0x000fe200078e0015 */
[----:B------:R-:W-:Y:S01]  /*2380*/  ISETP.GE.AND P3, PT, R32, RZ, PT ;  /* 0x000000ff2000720c */ /* 0x000fe20003f66270 */
[----:B------:R-:W-:Y:S01]  /*2390*/  IMAD.HI.U32 R21, R249, R26, RZ ;  /* 0x0000001af9157227 */ /* 0x000fe200078e00ff */
[----:B------:R-:W-:-:S02]  /*23a0*/  IABS R32, R37 ;  /* 0x0000002500207213 */ /* 0x000fc40000000000 */
[----:B------:R-:W-:Y:S01]  /*23b0*/  LOP3.LUT R134, R247, 0x108, RZ, 0xfc, !PT ;  /* 0x00000108f7867812 */ /* 0x000fe200078efcff */
[--C-:B------:R-:W-:Y:S01]  /*23c0*/  @!P5 IMAD.IADD R25, R25, 0x1, -R244.reuse ;  /* 0x000000011919d824 */ /* 0x100fe200078e0af4 */
[C---:B------:R-:W-:Y:S01]  /*23d0*/  LOP3.LUT R136, R247.reuse, 0x10c, RZ, 0xfc, !PT ;  /* 0x0000010cf7887812 */ /* 0x040fe200078efcff */
[----:B------:R-:W-:Y:S01]  /*23e0*/  IMAD.MOV R21, RZ, RZ, -R21 ;  /* 0x000000ffff157224 */ /* 0x000fe200078e0a15 */
[----:B------:R-:W-:Y:S01]  /*23f0*/  LOP3.LUT R137, R247, 0x10e, RZ, 0xfc, !PT ;  /* 0x0000010ef7897812 */ /* 0x000fe200078efcff */
[----:B------:R-:W-:Y:S01]  /*2400*/  @!P6 IMAD.IADD R24, R24, 0x1, -R244 ;  /* 0x000000011818e824 */ /* 0x000fe200078e0af4 */
[C---:B------:R-:W-:Y:S01]  /*2410*/  ISETP.GT.U32.AND P6, PT, R244.reuse, R25, PT ;  /* 0x00000019f400720c */ /* 0x040fe20003fc4070 */
[----:B------:R-:W-:Y:S01]  /*2420*/  IMAD R27, R244, R21, R26 ;  /* 0x00000015f41b7224 */ /* 0x000fe200078e021a */
[----:B------:R-:W-:Y:S01]  /*2430*/  IABS R132, R136 ;  /* 0x0000008800847213 */ /* 0x000fe20000000000 */
[----:B------:R-:W-:Y:S01]  /*2440*/  IMAD.HI.U32 R21, R249, R28, RZ ;  /* 0x0000001cf9157227 */ /* 0x000fe200078e00ff */
[----:B------:R-:W-:-:S02]  /*2450*/  IABS R133, R137 ;  /* 0x0000008900857213 */ /* 0x000fc40000000000 */
[----:B------:R-:W-:Y:S01]  /*2460*/  ISETP.GT.U32.AND P5, PT, R244, R27, PT ;  /* 0x0000001bf400720c */ /* 0x000fe20003fa4070 */
[----:B------:R-:W-:Y:S01]  /*2470*/  IMAD.HI.U32 R26, R249, R29, RZ ;  /* 0x0000001df91a7227 */ /* 0x000fe200078e00ff */
[C---:B------:R-:W-:Y:S02]  /*2480*/  LOP3.LUT R138, R247.reuse, 0x110, RZ, 0xfc, !PT ;  /* 0x00000110f78a7812 */ /* 0x040fe400078efcff */
[C---:B------:R-:W-:Y:S01]  /*2490*/  LOP3.LUT R139, R247.reuse, 0x112, RZ, 0xfc, !PT ;  /* 0x00000112f78b7812 */ /* 0x040fe200078efcff */
[----:B------:R-:W-:Y:S01]  /*24a0*/  IMAD.MOV R21, RZ, RZ, -R21 ;  /* 0x000000ffff157224 */ /* 0x000fe200078e0a15 */
[C---:B------:R-:W-:Y:S01]  /*24b0*/  LOP3.LUT R140, R247.reuse, 0x114, RZ, 0xfc, !PT ;  /* 0x00000114f78c7812 */ /* 0x040fe200078efcff */
[----:B------:R-:W-:Y:S01]  /*24c0*/  @!P0 IMAD.MOV R19, RZ, RZ, -R19 ;  /* 0x000000ffff138224 */ /* 0x000fe200078e0a13 */
[----:B------:R-:W-:Y:S01]  /*24d0*/  ISETP.GE.AND P0, PT, R30, RZ, PT ;  /* 0x000000ff1e00720c */ /* 0x000fe20003f06270 */
[----:B------:R-:W-:Y:S01]  /*24e0*/  IMAD.MOV R30, RZ, RZ, -R26 ;  /* 0x000000ffff1e7224 */ /* 0x000fe200078e0a1a */
[C---:B------:R-:W-:Y:S01]  /*24f0*/  LOP3.LUT R141, R247.reuse, 0x116, RZ, 0xfc, !PT ;  /* 0x00000116f78d7812 */ /* 0x040fe200078efcff */
[C---:B------:R-:W-:Y:S01]  /*2500*/  IMAD R26, R244.reuse, R21, R28 ;  /* 0x00000015f41a7224 */ /* 0x040fe200078e021c */
[----:B------:R-:W-:Y:S01]  /*2510*/  LOP3.LUT R142, R247, 0x118, RZ, 0xfc, !PT ;  /* 0x00000118f78e7812 */ /* 0x000fe200078efcff */
[----:B------:R-:W-:Y:S01]  /*2520*/  @!P6 IMAD.IADD R25, R25, 0x1, -R244 ;  /* 0x000000011919e824 */ /* 0x000fe200078e0af4 */
[----:B------:R-:W-:Y:S01]  /*2530*/  LOP3.LUT R143, R247, 0x11a, RZ, 0xfc, !PT ;  /* 0x0000011af78f7812 */ /* 0x000fe200078efcff */
[----:B------:R-:W-:Y:S01]  /*2540*/  IMAD.HI.U32 R28, R249, R31, RZ ;  /* 0x0000001ff91c7227 */ /* 0x000fe200078e00ff */
[----:B------:R-:W-:-:S02]  /*2550*/  ISETP.GT.U32.AND P6, PT, R244, R26, PT ;  /* 0x0000001af400720c */ /* 0x000fc40003fc4070 */
[C---:B------:R-:W-:Y:S01]  /*2560*/  LOP3.LUT R144, R247.reuse, 0x11c, RZ, 0xfc, !PT ;  /* 0x0000011cf7907812 */ /* 0x040fe200078efcff */
[----:B------:R-:W-:Y:S01]  /*2570*/  IMAD.MOV.U32 R21, RZ, RZ, R23 ;  /* 0x000000ffff157224 */ /* 0x000fe200078e0017 */
[C---:B------:R-:W-:Y:S01]  /*2580*/  LOP3.LUT R145, R247.reuse, 0x120, RZ, 0xfc, !PT ;  /* 0x00000120f7917812 */ /* 0x040fe200078efcff */
[----:B------:R-:W-:Y:S01]  /*2590*/  IMAD.MOV R28, RZ, RZ, -R28 ;  /* 0x000000ffff1c7224 */ /* 0x000fe200078e0a1c */
[C---:B------:R-:W-:Y:S01]  /*25a0*/  LOP3.LUT R147, R247.reuse, 0x122, RZ, 0xfc, !PT ;  /* 0x00000122f7937812 */ /* 0x040fe200078efcff */
[----:B------:R-:W-:Y:S01]  /*25b0*/  @!P4 IMAD.MOV R21, RZ, RZ, -R21 ;  /* 0x000000ffff15c224 */ /* 0x000fe200078e0a15 */
[C---:B------:R-:W-:Y:S01]  /*25c0*/  ISETP.GT.U32.AND P4, PT, R244.reuse, R24, PT ;  /* 0x00000018f400720c */ /* 0x040fe20003f84070 */
[C---:B------:R-:W-:Y:S01]  /*25d0*/  IMAD R28, R244.reuse, R28, R31 ;  /* 0x0000001cf41c7224 */ /* 0x040fe200078e021f */
[C---:B------:R-:W-:Y:S01]  /*25e0*/  LOP3.LUT R148, R247.reuse, 0x124, RZ, 0xfc, !PT ;  /* 0x00000124f7947812 */ /* 0x040fe200078efcff */
[----:B------:R-:W-:Y:S01]  /*25f0*/  IMAD R29, R244, R30, R29 ;  /* 0x0000001ef41d7224 */ /* 0x000fe200078e021d */
[----:B------:R-:W-:Y:S01]  /*2600*/  LOP3.LUT R149, R247, 0x126, RZ, 0xfc, !PT ;  /* 0x00000126f7957812 */ /* 0x000fe200078efcff */
[----:B------:R-:W-:Y:S01]  /*2610*/  @!P6 IMAD.IADD R26, R26, 0x1, -R244 ;  /* 0x000000011a1ae824 */ /* 0x000fe200078e0af4 */
[----:B------:R-:W-:Y:S01]  /*2620*/  ISETP.GT.U32.AND P6, PT, R244, R28, PT ;  /* 0x0000001cf400720c */ /* 0x000fe20003fc4070 */
[----:B------:R-:W-:Y:S01]  /*2630*/  IMAD.HI.U32 R30, R249, R32, RZ ;  /* 0x00000020f91e7227 */ /* 0x000fe200078e00ff */
[----:B------:R-:W-:-:S02]  /*2640*/  LOP3.LUT R150, R247, 0x128, RZ, 0xfc, !PT ;  /* 0x00000128f7967812 */ /* 0x000fc400078efcff */
[----:B------:R-:W-:Y:S01]  /*2650*/  LOP3.LUT R151, R247, 0x12a, RZ, 0xfc, !PT ;  /* 0x0000012af7977812 */ /* 0x000fe200078efcff */
[----:B------:R-:W-:Y:S01]  /*2660*/  IMAD.MOV.U32 R23, RZ, RZ, R25 ;  /* 0x000000ffff177224 */ /* 0x000fe200078e0019 */
[----:B------:R-:W-:Y:S01]  /*2670*/  IABS R146, R150 ;  /* 0x0000009600927213 */ /* 0x000fe20000000000 */
[----:B------:R-:W-:Y:S01]  /*2680*/  @!P4 IMAD.IADD R24, R24, 0x1, -R244 ;  /* 0x000000011818c824 */ /* 0x000fe200078e0af4 */
[----:B------:R-:W-:Y:S01]  /*2690*/  ISETP.GE.AND P4, PT, R34, RZ, PT ;  /* 0x000000ff2200720c */ /* 0x000fe20003f86270 */
[----:B------:R-:W-:Y:S01]  /*26a0*/  IMAD.MOV R25, RZ, RZ, -R30 ;  /* 0x000000ffff197224 */ /* 0x000fe200078e0a1e */
[----:B------:R-:W-:Y:S01]  /*26b0*/  IABS R30, R38 ;  /* 0x00000026001e7213 */ /* 0x000fe20000000000 */
[----:B------:R-:W-:Y:S01]  /*26c0*/  @!P0 IMAD.MOV R24, RZ, RZ, -R24 ;  /* 0x000000ffff188224 */ /* 0x000fe200078e0a18 */
[----:B------:R-:W-:Y:S01]  /*26d0*/  ISETP.GT.U32.AND P0, PT, R244, R26, PT ;  /* 0x0000001af400720c */ /* 0x000fe20003f04070 */
[----:B------:R-:W-:Y:S01]  /*26e0*/  @!P6 IMAD.IADD R28, R28, 0x1, -R244 ;  /* 0x000000011c1ce824 */ /* 0x000fe200078e0af4 */
[----:B------:R-:W-:Y:S01]  /*26f0*/  IABS R34, R39 ;  /* 0x0000002700227213 */ /* 0x000fe20000000000 */
[----:B------:R-:W-:Y:S01]  /*2700*/  @!P2 IMAD.MOV R23, RZ, RZ, -R23 ;  /* 0x000000ffff17a224 */ /* 0x000fe200078e0a17 */
[C---:B------:R-:W-:Y:S01]  /*2710*/  ISETP.GT.U32.AND P2, PT, R244.reuse, R29, PT ;  /* 0x0000001df400720c */ /* 0x040fe20003f44070 */
[C---:B------:R-:W-:Y:S01]  /*2720*/  IMAD R31, R244.reuse, R25, R32 ;  /* 0x00000019f41f7224 */ /* 0x040fe200078e0220 */
[----:B------:R-:W-:Y:S01]  /*2730*/  ISETP.GT.U32.AND P6, PT, R244, R28, PT ;  /* 0x0000001cf400720c */ /* 0x000fe20003fc4070 */
[----:B------:R-:W-:Y:S01]  /*2740*/  IMAD.HI.U32 R25, R249, R30, RZ ;  /* 0x0000001ef9197227 */ /* 0x000fe200078e00ff */
[----:B------:R-:W-:-:S02]  /*2750*/  LOP3.LUT R154, R247, 0x12c, RZ, 0xfc, !PT ;  /* 0x0000012cf79a7812 */ /* 0x000fc400078efcff */
[----:B------:R-:W-:Y:S01]  /*2760*/  LOP3.LUT R155, R247, 0x12e, RZ, 0xfc, !PT ;  /* 0x0000012ef79b7812 */ /* 0x000fe200078efcff */
[--C-:B------:R-:W-:Y:S01]  /*2770*/  @!P5 IMAD.IADD R27, R27, 0x1, -R244.reuse ;  /* 0x000000011b1bd824 */ /* 0x100fe200078e0af4 */
[C---:B------:R-:W-:Y:S01]  /*2780*/  LOP3.LUT R156, R247.reuse, 0x130, RZ, 0xfc, !PT ;  /* 0x00000130f79c7812 */ /* 0x040fe200078efcff */
[----:B------:R-:W-:Y:S01]  /*2790*/  IMAD.MOV R25, RZ, RZ, -R25 ;  /* 0x000000ffff197224 */ /* 0x000fe200078e0a19 */
[----:B------:R-:W-:Y:S01]  /*27a0*/  LOP3.LUT R157, R247, 0x132, RZ, 0xfc, !PT ;  /* 0x00000132f79d7812 */ /* 0x000fe200078efcff */
[----:B------:R-:W-:Y:S01]  /*27b0*/  @!P0 IMAD.IADD R26, R26, 0x1, -R244 ;  /* 0x000000011a1a8824 */ /* 0x000fe200078e0af4 */
[C---:B------:R-:W-:Y:S01]  /*27c0*/  ISETP.GT.U32.AND P5, PT, R244.reuse, R27, PT ;  /* 0x0000001bf400720c */ /* 0x040fe20003fa4070 */
[C---:B------:R-:W-:Y:S01]  /*27d0*/  IMAD R30, R244.reuse, R25, R30 ;  /* 0x00000019f41e7224 */ /* 0x040fe200078e021e */
[----:B------:R-:W-:Y:S01]  /*27e0*/  ISETP.GT.U32.AND P0, PT, R244, R31, PT ;  /* 0x0000001ff400720c */ /* 0x000fe20003f04070 */
[--C-:B------:R-:W-:Y:S01]  /*27f0*/  @!P2 IMAD.IADD R29, R29, 0x1, -R244.reuse ;  /* 0x000000011d1da824 */ /* 0x100fe200078e0af4 */
[----:B------:R-:W-:Y:S01]  /*2800*/  IABS R152, R157 ;  /* 0x0000009d00987213 */ /* 0x000fe20000000000 */
[----:B------:R-:W-:Y:S01]  /*2810*/  @!P6 IMAD.IADD R28, R28, 0x1, -R244 ;  /* 0x000000011c1ce824 */ /* 0x000fe200078e0af4 */
[C---:B------:R-:W-:Y:S01]  /*2820*/  ISETP.GT.U32.AND P6, PT, R244.reuse, R30, PT ;  /* 0x0000001ef400720c */ /* 0x040fe20003fc4070 */
[----:B------:R-:W-:Y:S01]  /*2830*/  @!P1 IMAD.MOV R22, RZ, RZ, -R22 ;  /* 0x000000ffff169224 */ /* 0x000fe200078e0a16 */
[----:B------:R-:W-:Y:S01]  /*2840*/  ISETP.GT.U32.AND P2, PT, R244, R29, PT ;  /* 0x0000001df400720c */ /* 0x000fe20003f44070 */
[----:B------:R-:W-:Y:S01]  /*2850*/  IMAD.HI.U32 R25, R249, R34, RZ ;  /* 0x00000022f9197227 */ /* 0x000fe200078e00ff */
[----:B------:R-:W-:-:S02]  /*2860*/  ISETP.GE.AND P1, PT, R33, RZ, PT ;  /* 0x000000ff2100720c */ /* 0x000fc40003f26270 */
[----:B------:R-:W-:Y:S01]  /*2870*/  LOP3.LUT R158, R247, 0x136, RZ, 0xfc, !PT ;  /* 0x00000136f79e7812 */ /* 0x000fe200078efcff */
[--C-:B------:R-:W-:Y:S01]  /*2880*/  @!P5 IMAD.IADD R27, R27, 0x1, -R244.reuse ;  /* 0x000000011b1bd824 */ /* 0x100fe200078e0af4 */
[----:B------:R-:W-:Y:S01]  /*2890*/  ISETP.GE.AND P5, PT, R35, RZ, PT ;  /* 0x000000ff2300720c */ /* 0x000fe20003fa6270 */
[--C-:B------:R-:W-:Y:S01]  /*28a0*/  @!P0 IMAD.IADD R31, R31, 0x1, -R244.reuse ;  /* 0x000000011f1f8824 */ /* 0x100fe200078e0af4 */
[----:B------:R-:W-:Y:S01]  /*28b0*/  IABS R35, R40 ;  /* 0x0000002800237213 */ /* 0x000fe20000000000 */
[----:B------:R-:W-:Y:S01]  /*28c0*/  IMAD.HI.U32 R33, R249, R36, RZ ;  /* 0x00000024f9217227 */ /* 0x000fe200078e00ff */
[----:B------:R-:W-:Y:S02]  /*28d0*/  ISETP.GE.AND P0, PT, R38, RZ, PT ;  /* 0x000000ff2600720c */ /* 0x000fe40003f06270 */
[----:B------:R-:W-:Y:S01]  /*28e0*/  LOP3.LUT R38, R247, 0x4e, RZ, 0xfc, !PT ;  /* 0x0000004ef7267812 */ /* 0x000fe200078efcff */
[----:B------:R-:W-:Y:S01]  /*28f0*/  @!P6 IMAD.IADD R30, R30, 0x1, -R244 ;  /* 0x000000011e1ee824 */ /* 0x000fe200078e0af4 */
[----:B------:R-:W-:Y:S01]  /*2900*/  ISETP.GT.U32.AND P6, PT, R244, R31, PT ;  /* 0x0000001ff400720c */ /* 0x000fe20003fc4070 */
[----:B------:R-:W-:Y:S01]  /*2910*/  IMAD.HI.U32 R32, R249, R35, RZ ;  /* 0x00000023f9207227 */ /* 0x000fe200078e00ff */
[----:B------:R-:W-:-:S02]  /*2920*/  LOP3.LUT R159, R247, 0x140, RZ, 0xfc, !PT ;  /* 0x00000140f79f7812 */ /* 0x000fc400078efcff */
[----:B------:R-:W-:Y:S01]  /*2930*/  LOP3.LUT R162, R247, 0x142, RZ, 0xfc, !PT ;  /* 0x00000142f7a27812 */ /* 0x000fe200078efcff */
[----:B------:R-:W-:Y:S01]  /*2940*/  @!P2 IMAD.IADD R29, R29, 0x1, -R244 ;  /* 0x000000011d1da824 */ /* 0x000fe200078e0af4 */
[----:B------:R-:W-:Y:S01]  /*2950*/  ISETP.GE.AND P2, PT, R37, RZ, PT ;  /* 0x000000ff2500720c */ /* 0x000fe20003f46270 */
[----:B------:R-:W-:Y:S01]  /*2960*/  IMAD.MOV R32, RZ, RZ, -R32 ;  /* 0x000000ffff207224 */ /* 0x000fe200078e0a20 */
[----:B------:R-:W-:Y:S01]  /*2970*/  IABS R160, R162 ;  /* 0x000000a200a07213 */ /* 0x000fe20000000000 */
[----:B------:R-:W-:Y:S01]  /*2980*/  IMAD.MOV R25, RZ, RZ, -R25 ;  /* 0x000000ffff197224 */ /* 0x000fe200078e0a19 */
[C---:B------:R-:W-:Y:S01]  /*2990*/  LOP3.LUT R168, R247.reuse, 0x148, RZ, 0xfc, !PT ;  /* 0x00000148f7a87812 */ /* 0x040fe200078efcff */
[----:B------:R-:W-:Y:S01]  /*29a0*/  IMAD.MOV R37, RZ, RZ, -R33 ;  /* 0x000000ffff257224 */ /* 0x000fe200078e0a21 */
[----:B------:R-:W-:Y:S01]  /*29b0*/  LOP3.LUT R166, R247, 0x146, RZ, 0xfc, !PT ;  /* 0x00000146f7a67812 */ /* 0x000fe200078efcff */
[C---:B------:R-:W-:Y:S01]  /*29c0*/  IMAD R32, R244.reuse, R32, R35 ;  /* 0x00000020f4207224 */ /* 0x040fe200078e0223 */
[----:B------:R-:W-:Y:S01]  /*29d0*/  IABS R164, R168 ;  /* 0x000000a800a47213 */ /* 0x000fe20000000000 */
[C---:B------:R-:W-:Y:S01]  /*29e0*/  IMAD R33, R244.reuse, R25, R34 ;  /* 0x00000019f4217224 */ /* 0x040fe200078e0222 */
[----:B------:R-:W-:Y:S01]  /*29f0*/  IABS R34, R38 ;  /* 0x0000002600227213 */ /* 0x000fe20000000000 */
[C---:B------:R-:W-:Y:S01]  /*2a00*/  IMAD R35, R244.reuse, R37, R36 ;  /* 0x00000025f4237224 */ /* 0x040fe200078e0224 */
[----:B------:R-:W-:Y:S01]  /*2a10*/  IABS R37, R42 ;  /* 0x0000002a00257213 */ /* 0x000fe20000000000 */
[----:B------:R-:W-:Y:S01]  /*2a20*/  IMAD.MOV.U32 R25, RZ, RZ, R27 ;  /* 0x000000ffff197224 */ /* 0x000fe200078e001b */
[----:B------:R-:W-:Y:S01]  /*2a30*/  IABS R163, R166 ;  /* 0x000000a600a37213 */ /* 0x000fe20000000000 */
[----:B------:R-:W-:Y:S01]  /*2a40*/  @!P6 IMAD.IADD R31, R31, 0x1, -R244 ;  /* 0x000000011f1fe824 */ /* 0x000fe200078e0af4 */
[C---:B------:R-:W-:Y:S01]  /*2a50*/  ISETP.GT.U32.AND P6, PT, R244.reuse, R35, PT ;  /* 0x00000023f400720c */ /* 0x040fe20003fc4070 */
[----:B------:R-:W-:Y:S01]  /*2a60*/  @!P3 IMAD.MOV R25, RZ, RZ, -R25 ;  /* 0x000000ffff19b224 */ /* 0x000fe200078e0a19 */
[C---:B------:R-:W-:Y:S01]  /*2a70*/  ISETP.GT.U32.AND P3, PT, R244.reuse, R33, PT ;  /* 0x00000021f400720c */ /* 0x040fe20003f64070 */
[----:B------:R-:W-:Y:S01]  /*2a80*/  IMAD.MOV.U32 R27, RZ, RZ, R29 ;  /* 0x000000ffff1b7224 */ /* 0x000fe200078e001d */
[----:B------:R-:W-:Y:S01]  /*2a90*/  LOP3.LUT R169, R247, 0x14a, RZ, 0xfc, !PT ;  /* 0x0000014af7a97812 */ /* 0x000fe200078efcff */
[----:B------:R-:W-:Y:S01]  /*2aa0*/  @!P1 IMAD.MOV R26, RZ, RZ, -R26 ;  /* 0x000000ffff1a9224 */ /* 0x000fe200078e0a1a */
[----:B------:R-:W-:Y:S01]  /*2ab0*/  ISETP.GT.U32.AND P1, PT, R244, R30, PT ;  /* 0x0000001ef400720c */ /* 0x000fe20003f24070 */
[----:B------:R-:W-:Y:S01]  /*2ac0*/  IMAD.HI.U32 R29, R249, R34, RZ ;  /* 0x00000022f91d7227 */ /* 0x000fe200078e00ff */
[----:B------:R-:W-:-:S02]  /*2ad0*/  IABS R165, R169 ;  /* 0x000000a900a57213 */ /* 0x000fc40000000000 */
[C---:B------:R-:W-:Y:S01]  /*2ae0*/  LOP3.LUT R170, R247.reuse, 0x14c, RZ, 0xfc, !PT ;  /* 0x0000014cf7aa7812 */ /* 0x040fe200078efcff */
[----:B------:R-:W-:Y:S01]  /*2af0*/  @!P4 IMAD.MOV R27, RZ, RZ, -R27 ;  /* 0x000000ffff1bc224 */ /* 0x000fe200078e0a1b */
[C---:B------:R-:W-:Y:S01]  /*2b00*/  ISETP.GT.U32.AND P4, PT, R244.reuse, R32, PT ;  /* 0x00000020f400720c */ /* 0x040fe20003f84070 */
[----:B------:R-:W-:Y:S01]  /*2b10*/  IMAD.MOV R29, RZ, RZ, -R29 ;  /* 0x000000ffff1d7224 */ /* 0x000fe200078e0a1d */
[----:B------:R-:W-:Y:S01]  /*2b20*/  LOP3.LUT R171, R247, 0x14e, RZ, 0xfc, !PT ;  /* 0x0000014ef7ab7812 */ /* 0x000fe200078efcff */
[----:B------:R-:W-:Y:S01]  /*2b30*/  @!P6 IMAD.IADD R35, R35, 0x1, -R244 ;  /* 0x000000012323e824 */ /* 0x000fe200078e0af4 */
[C---:B------:R-:W-:Y:S01]  /*2b40*/  LOP3.LUT R172, R247.reuse, 0x150, RZ, 0xfc, !PT ;  /* 0x00000150f7ac7812 */ /* 0x040fe200078efcff */
[----:B------:R-:W-:Y:S01]  /*2b50*/  IMAD R34, R244, R29, R34 ;  /* 0x0000001df4227224 */ /* 0x000fe200078e0222 */
[C---:B------:R-:W-:Y:S01]  /*2b60*/  LOP3.LUT R173, R247.reuse, 0x152, RZ, 0xfc, !PT ;  /* 0x00000152f7ad7812 */ /* 0x040fe200078efcff */
[----:B------:R-:W-:Y:S01]  /*2b70*/  IMAD.MOV.U32 R29, RZ, RZ, R31 ;  /* 0x000000ffff1d7224 */ /* 0x000fe200078e001f */
[----:B------:R-:W-:Y:S01]  /*2b80*/  LOP3.LUT R31, R247, 0x52, RZ, 0xfc, !PT ;  /* 0x00000052f71f7812 */ /* 0x000fe200078efcff */
[--C-:B------:R-:W-:Y:S01]  /*2b90*/  @!P3 IMAD.IADD R33, R33, 0x1, -R244.reuse ;  /* 0x000000012121b824 */ /* 0x100fe200078e0af4 */
[----:B------:R-:W-:Y:S01]  /*2ba0*/  ISETP.GE.AND P3, PT, R41, RZ, PT ;  /* 0x000000ff2900720c */ /* 0x000fe20003f66270 */
[--C-:B------:R-:W-:Y:S01]  /*2bb0*/  @!P1 IMAD.IADD R30, R30, 0x1, -R244.reuse ;  /* 0x000000011e1e9824 */ /* 0x100fe200078e0af4 */
[----:B------:R-:W-:Y:S01]  /*2bc0*/  ISETP.GE.AND P1, PT, R40, RZ, PT ;  /* 0x000000ff2800720c */ /* 0x000fe20003f26270 */
[----:B------:R-:W-:Y:S01]  /*2bd0*/  @!P2 IMAD.MOV R29, RZ, RZ, -R29 ;  /* 0x000000ffff1da224 */ /* 0x000fe200078e0a1d */
[----:B------:R-:W-:Y:S01]  /*2be0*/  ISETP.GT.U32.AND P2, PT, R244, R35, PT ;  /* 0x00000023f400720c */ /* 0x000fe20003f44070 */
[----:B------:R-:W-:Y:S01]  /*2bf0*/  @!P4 IMAD.IADD R32, R32, 0x1, -R244 ;  /* 0x000000012020c824 */ /* 0x000fe200078e0af4 */
        /* <DEDUP_REMOVED lines=8> */
[----:B------:R-:W-:Y:S01]  /*2c80*/  IMAD.MOV R36, RZ, RZ, -R36 ;  /* 0x000000ffff247224 */ /* 0x000fe200078e0a24 */
[----:B------:R-:W-:Y:S01]  /*2c90*/  IABS R39, R31 ;  /* 0x0000001f00277213 */ /* 0x000fe20000000000 */
[--C-:B------:R-:W-:Y:S01]  /*2ca0*/  @!P2 IMAD.IADD R35, R35, 0x1, -R244.reuse ;  /* 0x000000012323a824 */ /* 0x100fe200078e0af4 */
[----:B------:R-:W-:Y:S01]  /*2cb0*/  ISETP.GE.AND P2, PT, R42, RZ, PT ;  /* 0x000000ff2a00720c */ /* 0x000fe20003f46270 */
[----:B------:R-:W-:Y:S01]  /*2cc0*/  IMAD R37, R244, R36, R37 ;  /* 0x00000024f4257224 */ /* 0x000fe200078e0225 */
[----:B------:R-:W-:Y:S01]  /*2cd0*/  LOP3.LUT R42, R247, 0x56, RZ, 0xfc, !PT ;  /* 0x00000056f72a7812 */ /* 0x000fe200078efcff */
[--C-:B------:R-:W-:Y:S01]  /*2ce0*/  @!P4 IMAD.IADD R33, R33, 0x1, -R244.reuse ;  /* 0x000000012121c824 */ /* 0x100fe200078e0af4 */
[----:B------:R-:W-:Y:S01]  /*2cf0*/  ISETP.GE.AND P4, PT, R38, RZ, PT ;  /* 0x000000ff2600720c */ /* 0x000fe20003f86270 */
[----:B------:R-:W-:Y:S01]  /*2d00*/  @!P0 IMAD.IADD R34, R34, 0x1, -R244 ;  /* 0x0000000122228824 */ /* 0x000fe200078e0af4 */
[----:B------:R-:W-:Y:S01]  /*2d10*/  ISETP.GE.AND P0, PT, R31, RZ, PT ;  /* 0x000000ff1f00720c */ /* 0x000fe20003f06270 */
[----:B------:R-:W-:Y:S01]  /*2d20*/  IMAD.HI.U32 R36, R249, R39, RZ ;  /* 0x00000027f9247227 */ /* 0x000fe200078e00ff */
[----:B------:R-:W-:-:S02]  /*2d30*/  IABS R41, R42 ;  /* 0x0000002a00297213 */ /* 0x000fc40000000000 */
[----:B------:R-:W-:Y:S01]  /*2d40*/  IABS R167, R173 ;  /* 0x000000ad00a77213 */ /* 0x000fe20000000000 */
[----:B------:R-:W-:Y:S01]  /*2d50*/  @!P6 IMAD.IADD R32, R32, 0x1, -R244 ;  /* 0x000000012020e824 */ /* 0x000fe200078e0af4 */
[C---:B------:R-:W-:Y:S01]  /*2d60*/  ISETP.GT.U32.AND P6, PT, R244.reuse, R37, PT ;  /* 0x00000025f400720c */ /* 0x040fe20003fc4070 */
[----:B------:R-:W-:Y:S01]  /*2d70*/  IMAD.HI.U32 R38, R249, R40, RZ ;  /* 0x00000028f9267227 */ /* 0x000fe200078e00ff */
[C---:B------:R-:W-:Y:S02]  /*2d80*/  LOP3.LUT R174, R247.reuse, 0x154, RZ, 0xfc, !PT ;  /* 0x00000154f7ae7812 */ /* 0x040fe400078efcff */
[C---:B------:R-:W-:Y:S01]  /*2d90*/  LOP3.LUT R175, R247.reuse, 0x156, RZ, 0xfc, !PT ;  /* 0x00000156f7af7812 */ /* 0x040fe200078efcff */
[----:B------:R-:W-:Y:S01]  /*2da0*/  IMAD.MOV.U32 R31, RZ, RZ, R33 ;  /* 0x000000ffff1f7224 */ /* 0x000fe200078e0021 */
[C---:B------:R-:W-:Y:S01]  /*2db0*/  LOP3.LUT R179, R247.reuse, 0x162, RZ, 0xfc, !PT ;  /* 0x00000162f7b37812 */ /* 0x040fe200078efcff */
[----:B------:R-:W-:Y:S01]  /*2dc0*/  IMAD.MOV R36, RZ, RZ, -R36 ;  /* 0x000000ffff247224 */ /* 0x000fe200078e0a24 */
[C---:B------:R-:W-:Y:S01]  /*2dd0*/  LOP3.LUT R180, R247.reuse, 0x164, RZ, 0xfc, !PT ;  /* 0x00000164f7b47812 */ /* 0x040fe200078efcff */
[----:B------:R-:W-:Y:S01]  /*2de0*/  IMAD.MOV R33, RZ, RZ, -R38 ;  /* 0x000000ffff217224 */ /* 0x000fe200078e0a26 */
[C---:B------:R-:W-:Y:S01]  /*2df0*/  LOP3.LUT R181, R247.reuse, 0x166, RZ, 0xfc, !PT ;  /* 0x00000166f7b57812 */ /* 0x040fe200078efcff */
[----:B------:R-:W-:Y:S01]  /*2e00*/  @!P5 IMAD.MOV R31, RZ, RZ, -R31 ;  /* 0x000000ffff1fd224 */ /* 0x000fe200078e0a1f */
[C---:B------:R-:W-:Y:S01]  /*2e10*/  ISETP.GT.U32.AND P5, PT, R244.reuse, R34, PT ;  /* 0x00000022f400720c */ /* 0x040fe20003fa4070 */
[----:B------:R-:W-:Y:S01]  /*2e20*/  IMAD.MOV.U32 R38, RZ, RZ, R41 ;  /* 0x000000ffff267224 */ /* 0x000fe200078e0029 */
[----:B------:R-:W-:Y:S01]  /*2e30*/  IABS R176, R180 ;  /* 0x000000b400b07213 */ /* 0x000fe20000000000 */
[C---:B------:R-:W-:Y:S01]  /*2e40*/  IMAD R36, R244.reuse, R36, R39 ;  /* 0x00000024f4247224 */ /* 0x040fe200078e0227 */
[C---:B------:R-:W-:Y:S01]  /*2e50*/  LOP3.LUT R182, R247.reuse, 0x168, RZ, 0xfc, !PT ;  /* 0x00000168f7b67812 */ /* 0x040fe200078efcff */
[----:B------:R-:W-:Y:S01]  /*2e60*/  IMAD R39, R244, R33, R40 ;  /* 0x00000021f4277224 */ /* 0x000fe200078e0228 */
[----:B------:R-:W-:Y:S01]  /*2e70*/  LOP3.LUT R40, R247, 0x58, RZ, 0xfc, !PT ;  /* 0x00000058f7287812 */ /* 0x000fe200078efcff */
[----:B------:R-:W-:Y:S01]  /*2e80*/  IMAD.MOV.U32 R33, RZ, RZ, R35 ;  /* 0x000000ffff217224 */ /* 0x000fe200078e0023 */
[----:B------:R-:W-:Y:S01]  /*2e90*/  IABS R177, R182 ;  /* 0x000000b600b17213 */ /* 0x000fe20000000000 */
[----:B------:R-:W-:Y:S01]  /*2ea0*/  IMAD.HI.U32 R35, R249, R38, RZ ;  /* 0x00000026f9237227 */ /* 0x000fe200078e00ff */
[----:B------:R-:W-:-:S02]  /*2eb0*/  LOP3.LUT R183, R247, 0x16a, RZ, 0xfc, !PT ;  /* 0x0000016af7b77812 */ /* 0x000fc400078efcff */
[----:B------:R-:W-:Y:S01]  /*2ec0*/  LOP3.LUT R184, R247, 0x16c, RZ, 0xfc, !PT ;  /* 0x0000016cf7b87812 */ /* 0x000fe200078efcff */
[--C-:B------:R-:W-:Y:S01]  /*2ed0*/  @!P6 IMAD.IADD R37, R37, 0x1, -R244.reuse ;  /* 0x000000012525e824 */ /* 0x100fe200078e0af4 */
[----:B------:R-:W-:Y:S01]  /*2ee0*/  IABS R178, R183 ;  /* 0x000000b700b27213 */ /* 0x000fe20000000000 */
[----:B------:R-:W-:Y:S01]  /*2ef0*/  IMAD.MOV R35, RZ, RZ, -R35 ;  /* 0x000000ffff237224 */ /* 0x000fe200078e0a23 */
[C---:B------:R-:W-:Y:S01]  /*2f00*/  LOP3.LUT R185, R247.reuse, 0x16e, RZ, 0xfc, !PT ;  /* 0x0000016ef7b97812 */ /* 0x040fe200078efcff */
[----:B------:R-:W-:Y:S01]  /*2f10*/  @!P5 IMAD.IADD R34, R34, 0x1, -R244 ;  /* 0x000000012222d824 */ /* 0x000fe200078e0af4 */
[C---:B------:R-:W-:Y:S01]  /*2f20*/  ISETP.GT.U32.AND P6, PT, R244.reuse, R37, PT ;  /* 0x00000025f400720c */ /* 0x040fe20003fc4070 */
[C---:B------:R-:W-:Y:S01]  /*2f30*/  IMAD R38, R244.reuse, R35, R38 ;  /* 0x00000023f4267224 */ /* 0x040fe200078e0226 */
[C---:B------:R-:W-:Y:S01]  /*2f40*/  ISETP.GT.U32.AND P5, PT, R244.reuse, R39, PT ;  /* 0x00000027f400720c */ /* 0x040fe20003fa4070 */
[----:B------:R-:W-:Y:S01]  /*2f50*/  @!P4 IMAD.MOV R34, RZ, RZ, -R34 ;  /* 0x000000ffff22c224 */ /* 0x000fe200078e0a22 */
[----:B------:R-:W-:Y:S01]  /*2f60*/  LOP3.LUT R186, R247, 0x170, RZ, 0xfc, !PT ;  /* 0x00000170f7ba7812 */ /* 0x000fe200078efcff */
[----:B------:R-:W-:Y:S01]  /*2f70*/  @!P1 IMAD.MOV R32, RZ, RZ, -R32 ;  /* 0x000000ffff209224 */ /* 0x000fe200078e0a20 */
[C---:B------:R-:W-:Y:S01]  /*2f80*/  ISETP.GT.U32.AND P4, PT, R244.reuse, R38, PT ;  /* 0x00000026f400720c */ /* 0x040fe20003f84070 */
[----:B------:R-:W-:Y:S01]  /*2f90*/  @!P3 IMAD.MOV R33, RZ, RZ, -R33 ;  /* 0x000000ffff21b224 */ /* 0x000fe200078e0a21 */
[----:B------:R-:W-:Y:S01]  /*2fa0*/  ISETP.GT.U32.AND P1, PT, R244, R36, PT ;  /* 0x00000024f400720c */ /* 0x000fe20003f24070 */
[----:B------:R-:W-:Y:S01]  /*2fb0*/  IMAD.HI.U32 R41, R249, R44, RZ ;  /* 0x0000002cf9297227 */ /* 0x000fe200078e00ff */
[----:B------:R-:W-:-:S02]  /*2fc0*/  ISETP.GE.AND P3, PT, R43, RZ, PT ;  /* 0x000000ff2b00720c */ /* 0x000fc40003f66270 */
[----:B------:R-:W-:Y:S01]  /*2fd0*/  IABS R43, R45 ;  /* 0x0000002d002b7213 */ /* 0x000fe20000000000 */
[--C-:B------:R-:W-:Y:S01]  /*2fe0*/  @!P6 IMAD.IADD R37, R37, 0x1, -R244.reuse ;  /* 0x000000012525e824 */ /* 0x100fe200078e0af4 */
[----:B------:R-:W-:Y:S01]  /*2ff0*/  ISETP.GE.AND P6, PT, R42, RZ, PT ;  /* 0x000000ff2a00720c */ /* 0x000fe20003fc6270 */
[--C-:B------:R-:W-:Y:S01]  /*3000*/  @!P5 IMAD.IADD R39, R39, 0x1, -R244.reuse ;  /* 0x000000012727d824 */ /* 0x100fe200078e0af4 */
[----:B------:R-:W-:Y:S01]  /*3010*/  IABS R42, R40 ;  /* 0x00000028002a7213 */ /* 0x000fe20000000000 */
[----:B------:R-:W-:Y:S01]  /*3020*/  IMAD.MOV.U32 R35, RZ, RZ, R37 ;  /* 0x000000ffff237224 */ /* 0x000fe200078e0025 */
[C---:B------:R-:W-:Y:S01]  /*3030*/  LOP3.LUT R187, R247.reuse, 0x172, RZ, 0xfc, !PT ;  /* 0x00000172f7bb7812 */ /* 0x040fe200078efcff */
[--C-:B------:R-:W-:Y:S01]  /*3040*/  @!P4 IMAD.IADD R38, R38, 0x1, -R244.reuse ;  /* 0x000000012626c824 */ /* 0x100fe200078e0af4 */
[----:B------:R-:W-:Y:S01]  /*3050*/  ISETP.GT.U32.AND P5, PT, R244, R39, PT ;  /* 0x00000027f400720c */ /* 0x000fe20003fa4070 */
[----:B------:R-:W-:Y:S01]  /*3060*/  @!P1 IMAD.IADD R36, R36, 0x1, -R244 ;  /* 0x0000000124249824 */ /* 0x000fe200078e0af4 */
[----:B------:R-:W-:Y:S01]  /*3070*/  LOP3.LUT R188, R247, 0x174, RZ, 0xfc, !PT ;  /* 0x00000174f7bc7812 */ /* 0x000fe200078efcff */
[----:B------:R-:W-:Y:S01]  /*3080*/  @!P2 IMAD.MOV R35, RZ, RZ, -R35 ;  /* 0x000000ffff23a224 */ /* 0x000fe200078e0a23 */
[----:B------:R-:W-:Y:S01]  /*3090*/  ISETP.GE.AND P2, PT, R40, RZ, PT ;  /* 0x000000ff2800720c */ /* 0x000fe20003f46270 */
[----:B------:R-:W-:Y:S01]  /*30a0*/  IMAD.HI.U32 R40, R249, R43, RZ ;  /* 0x0000002bf9287227 */ /* 0x000fe200078e00ff */
[----:B------:R-:W-:-:S02]  /*30b0*/  ISETP.GT.U32.AND P4, PT, R244, R38, PT ;  /* 0x00000026f400720c */ /* 0x000fc40003f84070 */
[C---:B------:R-:W-:Y:S01]  /*30c0*/  ISETP.GT.U32.AND P1, PT, R244.reuse, R36, PT ;  /* 0x00000024f400720c */ /* 0x040fe20003f24070 */
[----:B------:R-:W-:Y:S01]  /*30d0*/  IMAD.MOV R40, RZ, RZ, -R40 ;  /* 0x000000ffff287224 */ /* 0x000fe200078e0a28 */
[----:B------:R-:W-:Y:S01]  /*30e0*/  LOP3.LUT R189, R247, 0x176, RZ, 0xfc, !PT ;  /* 0x00000176f7bd7812 */ /* 0x000fe200078efcff */
[----:B------:R-:W-:Y:S01]  /*30f0*/  IMAD.HI.U32 R37, R249, R42, RZ ;  /* 0x0000002af9257227 */ /* 0x000fe200078e00ff */
[C---:B------:R-:W-:Y:S02]  /*3100*/  LOP3.LUT R191, R247.reuse, 0x17e, RZ, 0xfc, !PT ;  /* 0x0000017ef7bf7812 */ /* 0x040fe400078efcff */
[C---:B------:R-:W-:Y:S01]  /*3110*/  LOP3.LUT R192, R247.reuse, 0x180, RZ, 0xfc, !PT ;  /* 0x00000180f7c07812 */ /* 0x040fe200078efcff */
[----:B------:R-:W-:Y:S01]  /*3120*/  IMAD R40, R244, R40, R43 ;  /* 0x00000028f4287224 */ /* 0x000fe200078e022b */
[----:B------:R-:W-:Y:S01]  /*3130*/  LOP3.LUT R194, R247, 0x186, RZ, 0xfc, !PT ;  /* 0x00000186f7c27812 */ /* 0x000fe200078efcff */
[----:B------:R-:W-:Y:S01]  /*3140*/  IMAD.MOV R37, RZ, RZ, -R37 ;  /* 0x000000ffff257224 */ /* 0x000fe200078e0a25 */
[----:B------:R-:W-:Y:S01]  /*3150*/  IABS R190, R192 ;  /* 0x000000c000be7213 */ /* 0x000fe20000000000 */
[--C-:B------:R-:W-:Y:S01]  /*3160*/  @!P4 IMAD.IADD R38, R38, 0x1, -R244.reuse ;  /* 0x000000012626c824 */ /* 0x100fe200078e0af4 */
[----:B------:R-:W-:Y:S01]  /*3170*/  ISETP.GT.U32.AND P4, PT, R244, R40, PT ;  /* 0x00000028f400720c */ /* 0x000fe20003f84070 */
[----:B------:R-:W-:Y:S01]  /*3180*/  @!P1 IMAD.IADD R36, R36, 0x1, -R244 ;  /* 0x0000000124249824 */ /* 0x000fe200078e0af4 */
[----:B------:R-:W-:Y:S01]  /*3190*/  ISETP.GE.AND P1, PT, R45, RZ, PT ;  /* 0x000000ff2d00720c */ /* 0x000fe20003f26270 */
[----:B------:R-:W-:Y:S01]  /*31a0*/  IMAD.MOV R45, RZ, RZ, -R41 ;  /* 0x000000ffff2d7224 */ /* 0x000fe200078e0a29 */
[----:B------:R-:W-:Y:S01]  /*31b0*/  IABS R193, R194 ;  /* 0x000000c200c17213 */ /* 0x000fe20000000000 */
[C---:B------:R-:W-:Y:S01]  /*31c0*/  IMAD R41, R244.reuse, R37, R42 ;  /* 0x00000025f4297224 */ /* 0x040fe200078e022a */
[C---:B------:R-:W-:Y:S01]  /*31d0*/  LOP3.LUT R42, R247.reuse, 0x5e, RZ, 0xfc, !PT ;  /* 0x0000005ef72a7812 */ /* 0x040fe200078efcff */
[----:B------:R-:W-:Y:S01]  /*31e0*/  @!P0 IMAD.MOV R36, RZ, RZ, -R36 ;  /* 0x000000ffff248224 */ /* 0x000fe200078e0a24 */
[----:B------:R-:W-:Y:S01]  /*31f0*/  LOP3.LUT R198, R247, 0x18a, RZ, 0xfc, !PT ;  /* 0x0000018af7c67812 */ /* 0x000fe200078efcff */
[----:B------:R-:W-:Y:S01]  /*3200*/  @!P5 IMAD.IADD R39, R39, 0x1, -R244 ;  /* 0x000000012727d824 */ /* 0x000fe200078e0af4 */
[C---:B------:R-:W-:Y:S01]  /*3210*/  ISETP.GT.U32.AND P0, PT, R244.reuse, R41, PT ;  /* 0x00000029f400720c */ /* 0x040fe20003f04070 */
[----:B------:R-:W-:Y:S01]  /*3220*/  IMAD R43, R244, R45, R44 ;  /* 0x0000002df42b7224 */ /* 0x000fe200078e022c */
[----:B------:R-:W-:Y:S01]  /*3230*/  ISETP.GE.AND P5, PT, R46, RZ, PT ;  /* 0x000000ff2e00720c */ /* 0x000fe20003fa6270 */
[----:B------:R-:W-:Y:S01]  /*3240*/  @!P4 IMAD.IADD R40, R40, 0x1, -R244 ;  /* 0x000000012828c824 */ /* 0x000fe200078e0af4 */
[----:B------:R-:W-:Y:S01]  /*3250*/  IABS R46, R42 ;  /* 0x0000002a002e7213 */ /* 0x000fe20000000000 */
[----:B------:R-:W-:Y:S01]  /*3260*/  IMAD.MOV.U32 R37, RZ, RZ, R39 ;  /* 0x000000ffff257224 */ /* 0x000fe200078e0027 */
[----:B------:R-:W-:Y:S01]  /*3270*/  LOP3.LUT R200, R247, 0x18e, RZ, 0xfc, !PT ;  /* 0x0000018ef7c87812 */ /* 0x000fe200078efcff */
[----:B------:R-:W-:Y:S01]  /*3280*/  @!P6 IMAD.MOV R38, RZ, RZ, -R38 ;  /* 0x000000ffff26e224 */ /* 0x000fe200078e0a26 */
[C---:B------:R-:W-:Y:S01]  /*3290*/  ISETP.GT.U32.AND P4, PT, R244.reuse, R40, PT ;  /* 0x00000028f400720c */ /* 0x040fe20003f84070 */
[----:B------:R-:W-:Y:S01]  /*32a0*/  IMAD.HI.U32 R39, R249, R46, RZ ;  /* 0x0000002ef9277227 */ /* 0x000fe200078e00ff */
[----:B------:R-:W-:-:S02]  /*32b0*/  ISETP.GT.U32.AND P6, PT, R244, R43, PT ;  /* 0x0000002bf400720c */ /* 0x000fc40003fc4070 */
[----:B------:R-:W-:Y:S01]  /*32c0*/  IABS R195, R198 ;  /* 0x000000c600c37213 */ /* 0x000fe20000000000 */
[----:B------:R-:W-:Y:S01]  /*32d0*/  @!P3 IMAD.MOV R37, RZ, RZ, -R37 ;  /* 0x000000ffff25b224 */ /* 0x000fe200078e0a25 */
[----:B------:R-:W-:Y:S01]  /*32e0*/  ISETP.GE.AND P3, PT, R42, RZ, PT ;  /* 0x000000ff2a00720c */ /* 0x000fe20003f66270 */
[----:B------:R-:W-:Y:S01]  /*32f0*/  IMAD.HI.U32 R42, R249, R47, RZ ;  /* 0x0000002ff92a7227 */ /* 0x000fe200078e00ff */
[----:B------:R-:W-:Y:S02]  /*3300*/  IABS R197, R200 ;  /* 0x000000c800c57213 */ /* 0x000fe40000000000 */
[----:B------:R-:W-:Y:S01]  /*3310*/  LOP3.LUT R199, R247, 0x18c, RZ, 0xfc, !PT ;  /* 0x0000018cf7c77812 */ /* 0x000fe200078efcff */
[----:B------:R-:W-:Y:S01]  /*3320*/  @!P0 IMAD.IADD R41, R41, 0x1, -R244 ;  /* 0x0000000129298824 */ /* 0x000fe200078e0af4 */
[C---:B------:R-:W-:Y:S01]  /*3330*/  LOP3.LUT R202, R247.reuse, 0x192, RZ, 0xfc, !PT ;  /* 0x00000192f7ca7812 */ /* 0x040fe200078efcff */
[----:B------:R-:W-:Y:S01]  /*3340*/  IMAD.MOV R39, RZ, RZ, -R39 ;  /* 0x000000ffff277224 */ /* 0x000fe200078e0a27 */
[----:B------:R-:W-:Y:S01]  /*3350*/  IABS R196, R199 ;  /* 0x000000c700c47213 */ /* 0x000fe20000000000 */
[----:B------:R-:W-:Y:S01]  /*3360*/  IMAD.MOV R48, RZ, RZ, -R42 ;  /* 0x000000ffff307224 */ /* 0x000fe200078e0a2a */
[C---:B------:R-:W-:Y:S01]  /*3370*/  ISETP.GT.U32.AND P0, PT, R244.reuse, R41, PT ;  /* 0x00000029f400720c */ /* 0x040fe20003f04070 */
[----:B------:R-:W-:Y:S01]  /*3380*/  IMAD R42, R244, R39, R46 ;  /* 0x00000027f42a7224 */ /* 0x000fe200078e022e */
        /* <DEDUP_REMOVED lines=8> */
[C---:B------:R-:W-:Y:S01]  /*3410*/  IMAD R45, R244.reuse, R48, R47 ;  /* 0x00000030f42d7224 */ /* 0x040fe200078e022f */
[----:B------:R-:W-:Y:S01]  /*3420*/  IABS R48, R56 ;  /* 0x0000003800307213 */ /* 0x000fe20000000000 */
[----:B------:R-:W-:Y:S01]  /*3430*/  @!P6 IMAD.IADD R43, R43, 0x1, -R244 ;  /* 0x000000012b2be824 */ /* 0x000fe200078e0af4 */
[----:B------:R-:W-:Y:S01]  /*3440*/  IABS R205, R207 ;  /* 0x000000cf00cd7213 */ /* 0x000fe20000000000 */
[----:B------:R-:W-:Y:S01]  /*3450*/  IMAD.HI.U32 R44, R249, R49, RZ ;  /* 0x00000031f92c7227 */ /* 0x000fe200078e00ff */
[----:B------:R-:W-:-:S02]  /*3460*/  ISETP.GT.U32.AND P6, PT, R244, R45, PT ;  /* 0x0000002df400720c */ /* 0x000fc40003fc4070 */
[----:B------:R-:W-:Y:S01]  /*3470*/  LOP3.LUT R216, R247, 0x19e, RZ, 0xfc, !PT ;  /* 0x0000019ef7d87812 */ /* 0x000fe200078efcff */
[----:B------:R-:W-:Y:S01]  /*3480*/  @!P0 IMAD.IADD R41, R41, 0x1, -R244 ;  /* 0x0000000129298824 */ /* 0x000fe200078e0af4 */
[----:B------:R-:W-:Y:S01]  /*3490*/  ISETP.GE.AND P0, PT, R52, RZ, PT ;  /* 0x000000ff3400720c */ /* 0x000fe20003f06270 */
[----:B------:R-:W-:Y:S01]  /*34a0*/  IMAD.MOV R44, RZ, RZ, -R44 ;  /* 0x000000ffff2c7224 */ /* 0x000fe200078e0a2c */
[----:B------:R-:W-:Y:S01]  /*34b0*/  IABS R52, R59 ;  /* 0x0000003b00347213 */ /* 0x000fe20000000000 */
[----:B------:R-:W-:Y:S01]  /*34c0*/  @!P4 IMAD.IADD R42, R42, 0x1, -R244 ;  /* 0x000000012a2ac824 */ /* 0x000fe200078e0af4 */
[C---:B------:R-:W-:Y:S01]  /*34d0*/  ISETP.GT.U32.AND P4, PT, R244.reuse, R43, PT ;  /* 0x0000002bf400720c */ /* 0x040fe20003f84070 */
[----:B------:R-:W-:Y:S01]  /*34e0*/  IMAD.MOV.U32 R39, RZ, RZ, R41 ;  /* 0x000000ffff277224 */ /* 0x000fe200078e0029 */
[----:B------:R-:W-:Y:S01]  /*34f0*/  LOP3.LUT R215, R247, 0x1a0, RZ, 0xfc, !PT ;  /* 0x000001a0f7d77812 */ /* 0x000fe200078efcff */
[C---:B------:R-:W-:Y:S01]  /*3500*/  IMAD R44, R244.reuse, R44, R49 ;  /* 0x0000002cf42c7224 */ /* 0x040fe200078e0231 */
[----:B------:R-:W-:Y:S01]  /*3510*/  IABS R49, R57 ;  /* 0x0000003900317213 */ /* 0x000fe20000000000 */
[----:B------:R-:W-:Y:S01]  /*3520*/  @!P2 IMAD.MOV R39, RZ, RZ, -R39 ;  /* 0x000000ffff27a224 */ /* 0x000fe200078e0a27 */
[----:B------:R-:W-:Y:S01]  /*3530*/  ISETP.GT.U32.AND P2, PT, R244, R42, PT ;  /* 0x0000002af400720c */ /* 0x000fe20003f44070 */
[----:B------:R-:W-:Y:S01]  /*3540*/  IMAD.HI.U32 R41, R249, R48, RZ ;  /* 0x00000030f9297227 */ /* 0x000fe200078e00ff */
[----:B------:R-:W-:-:S02]  /*3550*/  LOP3.LUT R214, R247, 0x1a2, RZ, 0xfc, !PT ;  /* 0x000001a2f7d67812 */ /* 0x000fc400078efcff */
[----:B------:R-:W-:Y:S01]  /*3560*/  LOP3.LUT R212, R247, 0x1a6, RZ, 0xfc, !PT ;  /* 0x000001a6f7d47812 */ /* 0x000fe200078efcff */
[----:B------:R-:W-:Y:S01]  /*3570*/  @!P6 IMAD.IADD R45, R45, 0x1, -R244 ;  /* 0x000000012d2de824 */ /* 0x000fe200078e0af4 */
[----:B------:R-:W-:Y:S01]  /*3580*/  IABS R208, R214 ;  /* 0x000000d600d07213 */ /* 0x000fe20000000000 */
[----:B------:R-:W-:Y:S01]  /*3590*/  IMAD.HI.U32 R46, R249, R49, RZ ;  /* 0x00000031f92e7227 */ /* 0x000fe200078e00ff */
[C---:B------:R-:W-:Y:S02]  /*35a0*/  LOP3.LUT R213, R247.reuse, 0x1a4, RZ, 0xfc, !PT ;  /* 0x000001a4f7d57812 */ /* 0x040fe400078efcff */
[C---:B------:R-:W-:Y:S01]  /*35b0*/  ISETP.GT.U32.AND P6, PT, R244.reuse, R45, PT ;  /* 0x0000002df400720c */ /* 0x040fe20003fc4070 */
[----:B------:R-:W-:Y:S01]  /*35c0*/  IMAD.MOV R41, RZ, RZ, -R41 ;  /* 0x000000ffff297224 */ /* 0x000fe200078e0a29 */
[----:B------:R-:W-:Y:S01]  /*35d0*/  IABS R211, R212 ;  /* 0x000000d400d37213 */ /* 0x000fe20000000000 */
[C---:B------:R-:W-:Y:S01]  /*35e0*/  IMAD R47, R244.reuse, R51, R50 ;  /* 0x00000033f42f7224 */ /* 0x040fe200078e0232 */
[----:B------:R-:W-:Y:S01]  /*35f0*/  IABS R51, R58 ;  /* 0x0000003a00337213 */ /* 0x000fe20000000000 */
[----:B------:R-:W-:Y:S01]  /*3600*/  IMAD.MOV R50, RZ, RZ, -R46 ;  /* 0x000000ffff327224 */ /* 0x000fe200078e0a2e */
[----:B------:R-:W-:Y:S01]  /*3610*/  IABS R210, R213 ;  /* 0x000000d500d27213 */ /* 0x000fe20000000000 */
[----:B------:R-:W-:Y:S01]  /*3620*/  @!P1 IMAD.MOV R40, RZ, RZ, -R40 ;  /* 0x000000ffff289224 */ /* 0x000fe200078e0a28 */
[C---:B------:R-:W-:Y:S01]  /*3630*/  ISETP.GT.U32.AND P1, PT, R244.reuse, R44, PT ;  /* 0x0000002cf400720c */ /* 0x040fe20003f24070 */
[----:B------:R-:W-:Y:S01]  /*3640*/  IMAD R46, R244, R41, R48 ;  /* 0x00000029f42e7224 */ /* 0x000fe200078e0230 */
[C---:B------:R-:W-:Y:S01]  /*3650*/  LOP3.LUT R217, R247.reuse, 0x1a8, RZ, 0xfc, !PT ;  /* 0x000001a8f7d97812 */ /* 0x040fe200078efcff */
[--C-:B------:R-:W-:Y:S01]  /*3660*/  @!P2 IMAD.IADD R42, R42, 0x1, -R244.reuse ;  /* 0x000000012a2aa824 */ /* 0x100fe200078e0af4 */
[----:B------:R-:W-:Y:S01]  /*3670*/  LOP3.LUT R218, R247, 0x1aa, RZ, 0xfc, !PT ;  /* 0x000001aaf7da7812 */ /* 0x000fe200078efcff */
[C---:B------:R-:W-:Y:S01]  /*3680*/  IMAD R49, R244.reuse, R50, R49 ;  /* 0x00000032f4317224 */ /* 0x040fe200078e0231 */
[C---:B------:R-:W-:Y:S01]  /*3690*/  ISETP.GT.U32.AND P2, PT, R244.reuse, R46, PT ;  /* 0x0000002ef400720c */ /* 0x040fe20003f44070 */
[----:B------:R-:W-:Y:S01]  /*36a0*/  @!P4 IMAD.IADD R43, R43, 0x1, -R244 ;  /* 0x000000012b2bc824 */ /* 0x000fe200078e0af4 */
[----:B------:R-:W-:Y:S01]  /*36b0*/  ISETP.GT.U32.AND P4, PT, R244, R47, PT ;  /* 0x0000002ff400720c */ /* 0x000fe20003f84070 */
[----:B------:R-:W-:Y:S01]  /*36c0*/  IMAD.HI.U32 R41, R249, R51, RZ ;  /* 0x00000033f9297227 */ /* 0x000fe200078e00ff */
[----:B------:R-:W-:-:S02]  /*36d0*/  LOP3.LUT R222, R247, 0x1ba, RZ, 0xfc, !PT ;  /* 0x000001baf7de7812 */ /* 0x000fc400078efcff */
[----:B------:R-:W-:Y:S01]  /*36e0*/  LOP3.LUT R223, R247, 0x1b8, RZ, 0xfc, !PT ;  /* 0x000001b8f7df7812 */ /* 0x000fe200078efcff */
[--C-:B------:R-:W-:Y:S01]  /*36f0*/  @!P6 IMAD.IADD R45, R45, 0x1, -R244.reuse ;  /* 0x000000012d2de824 */ /* 0x100fe200078e0af4 */
[----:B------:R-:W-:Y:S01]  /*3700*/  ISETP.GT.U32.AND P6, PT, R244, R49, PT ;  /* 0x00000031f400720c */ /* 0x000fe20003fc4070 */
[----:B------:R-:W-:Y:S01]  /*3710*/  IMAD.HI.U32 R48, R249, R52, RZ ;  /* 0x00000034f9307227 */ /* 0x000fe200078e00ff */
[----:B------:R-:W-:Y:S02]  /*3720*/  IABS R219, R222 ;  /* 0x000000de00db7213 */ /* 0x000fe40000000000 */
[C---:B------:R-:W-:Y:S01]  /*3730*/  LOP3.LUT R221, R247.reuse, 0x1bc, RZ, 0xfc, !PT ;  /* 0x000001bcf7dd7812 */ /* 0x040fe200078efcff */
[----:B------:R-:W-:Y:S01]  /*3740*/  IMAD.MOV R41, RZ, RZ, -R41 ;  /* 0x000000ffff297224 */ /* 0x000fe200078e0a29 */
[C---:B------:R-:W-:Y:S01]  /*3750*/  LOP3.LUT R228, R247.reuse, 0x1c2, RZ, 0xfc, !PT ;  /* 0x000001c2f7e47812 */ /* 0x040fe200078efcff */
[----:B------:R-:W-:Y:S01]  /*3760*/  @!P1 IMAD.IADD R44, R44, 0x1, -R244 ;  /* 0x000000012c2c9824 */ /* 0x000fe200078e0af4 */
[----:B------:R-:W-:Y:S01]  /*3770*/  ISETP.GE.AND P1, PT, R54, RZ, PT ;  /* 0x000000ff3600720c */ /* 0x000fe20003f26270 */
[----:B------:R-:W-:Y:S01]  /*3780*/  IMAD.MOV R53, RZ, RZ, -R48 ;  /* 0x000000ffff357224 */ /* 0x000fe200078e0a30 */
[----:B------:R-:W-:Y:S01]  /*3790*/  IABS R54, R61 ;  /* 0x0000003d00367213 */ /* 0x000fe20000000000 */
[----:B------:R-:W-:Y:S01]  /*37a0*/  IMAD R48, R244, R41, R51 ;  /* 0x00000029f4307224 */ /* 0x000fe200078e0233 */
[----:B------:R-:W-:Y:S01]  /*37b0*/  IABS R220, R221 ;  /* 0x000000dd00dc7213 */ /* 0x000fe20000000000 */
[--C-:B------:R-:W-:Y:S01]  /*37c0*/  @!P2 IMAD.IADD R46, R46, 0x1, -R244.reuse ;  /* 0x000000012e2ea824 */ /* 0x100fe200078e0af4 */
[C---:B------:R-:W-:Y:S01]  /*37d0*/  ISETP.GT.U32.AND P2, PT, R244.reuse, R44, PT ;  /* 0x0000002cf400720c */ /* 0x040fe20003f44070 */
[----:B------:R-:W-:Y:S01]  /*37e0*/  IMAD.MOV.U32 R41, RZ, RZ, R43 ;  /* 0x000000ffff297224 */ /* 0x000fe200078e002b */
[----:B------:R-:W-:Y:S01]  /*37f0*/  LOP3.LUT R226, R247, 0x1c4, RZ, 0xfc, !PT ;  /* 0x000001c4f7e27812 */ /* 0x000fe200078efcff */
[--C-:B------:R-:W-:Y:S01]  /*3800*/  @!P4 IMAD.IADD R47, R47, 0x1, -R244.reuse ;  /* 0x000000012f2fc824 */ /* 0x100fe200078e0af4 */
[----:B------:R-:W-:Y:S01]  /*3810*/  ISETP.GE.AND P4, PT, R55, RZ, PT ;  /* 0x000000ff3700720c */ /* 0x000fe20003f86270 */
[----:B------:R-:W-:Y:S01]  /*3820*/  @!P5 IMAD.MOV R41, RZ, RZ, -R41 ;  /* 0x000000ffff29d224 */ /* 0x000fe200078e0a29 */
[C---:B------:R-:W-:Y:S01]  /*3830*/  ISETP.GT.U32.AND P5, PT, R244.reuse, R46, PT ;  /* 0x0000002ef400720c */ /* 0x040fe20003fa4070 */
[----:B------:R-:W-:Y:S01]  /*3840*/  @!P6 IMAD.IADD R49, R49, 0x1, -R244 ;  /* 0x000000013131e824 */ /* 0x000fe200078e0af4 */
[C---:B------:R-:W-:Y:S01]  /*3850*/  ISETP.GT.U32.AND P6, PT, R244.reuse, R47, PT ;  /* 0x0000002ff400720c */ /* 0x040fe20003fc4070 */
[C---:B------:R-:W-:Y:S01]  /*3860*/  IMAD R51, R244.reuse, R53, R52 ;  /* 0x00000035f4337224 */ /* 0x040fe200078e0234 */
[----:B------:R-:W-:Y:S01]  /*3870*/  IABS R52, R60 ;  /* 0x0000003c00347213 */ /* 0x000fe20000000000 */
[----:B------:R-:W-:Y:S01]  /*3880*/  @!P3 IMAD.MOV R42, RZ, RZ, -R42 ;  /* 0x000000ffff2ab224 */ /* 0x000fe200078e0a2a */
[----:B------:R-:W-:Y:S01]  /*3890*/  ISETP.GT.U32.AND P3, PT, R244, R49, PT ;  /* 0x00000031f400720c */ /* 0x000fe20003f64070 */
[----:B------:R-:W-:Y:S01]  /*38a0*/  @!P2 IMAD.IADD R44, R44, 0x1, -R244 ;  /* 0x000000012c2ca824 */ /* 0x000fe200078e0af4 */
[----:B------:R-:W-:Y:S01]  /*38b0*/  ISETP.GE.AND P2, PT, R56, RZ, PT ;  /* 0x000000ff3800720c */ /* 0x000fe20003f46270 */
[----:B------:R-:W-:Y:S01]  /*38c0*/  IMAD.MOV.U32 R43, RZ, RZ, R45 ;  /* 0x000000ffff2b7224 */ /* 0x000fe200078e002d */
[----:B------:R-:W-:Y:S01]  /*38d0*/  LOP3.LUT R227, R247, 0x1c6, RZ, 0xfc, !PT ;  /* 0x000001c6f7e37812 */ /* 0x000fe200078efcff */
[----:B------:R-:W-:Y:S01]  /*38e0*/  IMAD.HI.U32 R45, R249, R52, RZ ;  /* 0x00000034f92d7227 */ /* 0x000fe200078e00ff */
[----:B------:R-:W-:-:S02]  /*38f0*/  IABS R224, R226 ;  /* 0x000000e200e07213 */ /* 0x000fc40000000000 */
[----:B------:R-:W-:Y:S01]  /*3900*/  IABS R225, R227 ;  /* 0x000000e300e17213 */ /* 0x000fe20000000000 */
[--C-:B------:R-:W-:Y:S01]  /*3910*/  @!P5 IMAD.IADD R46, R46, 0x1, -R244.reuse ;  /* 0x000000012e2ed824 */ /* 0x100fe200078e0af4 */
[----:B------:R-:W-:Y:S01]  /*3920*/  ISETP.GE.AND P5, PT, R57, RZ, PT ;  /* 0x000000ff3900720c */ /* 0x000fe20003fa6270 */
[----:B------:R-:W-:Y:S01]  /*3930*/  IMAD.HI.U32 R50, R249, R54, RZ ;  /* 0x00000036f9327227 */ /* 0x000fe200078e00ff */
[C---:B------:R-:W-:Y:S02]  /*3940*/  LOP3.LUT R57, R247.reuse, 0x76, RZ, 0xfc, !PT ;  /* 0x00000076f7397812 */ /* 0x040fe400078efcff */
[C---:B------:R-:W-:Y:S01]  /*3950*/  LOP3.LUT R231, R247.reuse, 0x1c8, RZ, 0xfc, !PT ;  /* 0x000001c8f7e77812 */ /* 0x040fe200078efcff */
[----:B------:R-:W-:Y:S01]  /*3960*/  IMAD.MOV R53, RZ, RZ, -R45 ;  /* 0x000000ffff357224 */ /* 0x000fe200078e0a2d */
[----:B------:R-:W-:Y:S01]  /*3970*/  LOP3.LUT R232, R247, 0x1ca, RZ, 0xfc, !PT ;  /* 0x000001caf7e87812 */ /* 0x000fe200078efcff */
[----:B------:R-:W-:Y:S01]  /*3980*/  @!P0 IMAD.MOV R43, RZ, RZ, -R43 ;  /* 0x000000ffff2b8224 */ /* 0x000fe200078e0a2b */
[C---:B------:R-:W-:Y:S01]  /*3990*/  ISETP.GT.U32.AND P0, PT, R244.reuse, R48, PT ;  /* 0x00000030f400720c */ /* 0x040fe20003f04070 */
[----:B------:R-:W-:Y:S01]  /*39a0*/  @!P6 IMAD.IADD R47, R47, 0x1, -R244 ;  /* 0x000000012f2fe824 */ /* 0x000fe200078e0af4 */
[----:B------:R-:W-:Y:S01]  /*39b0*/  ISETP.GT.U32.AND P6, PT, R244, R51, PT ;  /* 0x00000033f400720c */ /* 0x000fe20003fc4070 */
[----:B------:R-:W-:Y:S01]  /*39c0*/  IMAD.MOV R55, RZ, RZ, -R50 ;  /* 0x000000ffff377224 */ /* 0x000fe200078e0a32 */
[----:B------:R-:W-:Y:S01]  /*39d0*/  LOP3.LUT R229, R247, 0x1ce, RZ, 0xfc, !PT ;  /* 0x000001cef7e57812 */ /* 0x000fe200078efcff */
[----:B------:R-:W-:Y:S01]  /*39e0*/  @!P3 IMAD.IADD R49, R49, 0x1, -R244 ;  /* 0x000000013131b824 */ /* 0x000fe200078e0af4 */
[----:B------:R-:W-:Y:S01]  /*39f0*/  ISETP.GE.AND P3, PT, R58, RZ, PT ;  /* 0x000000ff3a00720c */ /* 0x000fe20003f66270 */
[C---:B------:R-:W-:Y:S01]  /*3a00*/  IMAD R50, R244.reuse, R53, R52 ;  /* 0x00000035f4327224 */ /* 0x040fe200078e0234 */
[C---:B------:R-:W-:Y:S01]  /*3a10*/  LOP3.LUT R52, R247.reuse, 0x74, RZ, 0xfc, !PT ;  /* 0x00000074f7347812 */ /* 0x040fe200078efcff */
[----:B------:R-:W-:Y:S01]  /*3a20*/  IMAD.MOV.U32 R45, RZ, RZ, R47 ;  /* 0x000000ffff2d7224 */ /* 0x000fe200078e002f */
[C---:B------:R-:W-:Y:S01]  /*3a30*/  LOP3.LUT R58, R247.reuse, 0x7a, RZ, 0xfc, !PT ;  /* 0x0000007af73a7812 */ /* 0x040fe200078efcff */
[C---:B------:R-:W-:Y:S01]  /*3a40*/  IMAD R53, R244.reuse, R55, R54 ;  /* 0x00000037f4357224 */ /* 0x040fe200078e0236 */
[----:B------:R-:W-:Y:S01]  /*3a50*/  IABS R56, R52 ;  /* 0x0000003400387213 */ /* 0x000fe20000000000 */
[----:B------:R-:W-:Y:S01]  /*3a60*/  IMAD.MOV.U32 R47, RZ, RZ, R49 ;  /* 0x000000ffff2f7224 */ /* 0x000fe200078e0031 */
[----:B------:R-:W-:Y:S01]  /*3a70*/  LOP3.LUT R49, R247, 0x72, RZ, 0xfc, !PT ;  /* 0x00000072f7317812 */ /* 0x000fe200078efcff */
[----:B------:R-:W-:Y:S01]  /*3a80*/  @!P2 IMAD.MOV R46, RZ, RZ, -R46 ;  /* 0x000000ffff2ea224 */ /* 0x000fe200078e0a2e */
[C---:B------:R-:W-:Y:S01]  /*3a90*/  ISETP.GT.U32.AND P2, PT, R244.reuse, R50, PT ;  /* 0x00000032f400720c */ /* 0x040fe20003f44070 */
[----:B------:R-:W-:Y:S01]  /*3aa0*/  @!P5 IMAD.MOV R47, RZ, RZ, -R47 ;  /* 0x000000ffff2fd224 */ /* 0x000fe200078e0a2f */
[----:B------:R-:W-:Y:S01]  /*3ab0*/  ISETP.GT.U32.AND P5, PT, R244, R53, PT ;  /* 0x00000035f400720c */ /* 0x000fe20003fa4070 */
[--C-:B------:R-:W-:Y:S01]  /*3ac0*/  @!P0 IMAD.IADD R48, R48, 0x1, -R244.reuse ;  /* 0x0000000130308824 */ /* 0x100fe200078e0af4 */
[----:B------:R-:W-:Y:S01]  /*3ad0*/  IABS R55, R49 ;  /* 0x0000003100377213 */ /* 0x000fe20000000000 */
[----:B------:R-:W-:Y:S01]  /*3ae0*/  @!P6 IMAD.IADD R51, R51, 0x1, -R244 ;  /* 0x000000013333e824 */ /* 0x000fe200078e0af4 */
[----:B------:R-:W-:Y:S01]  /*3af0*/  ISETP.GE.AND P6, PT, R60, RZ, PT ;  /* 0x000000ff3c00720c */ /* 0x000fe20003fc6270 */
        /* <DEDUP_REMOVED lines=9> */
[----:B------:R-:W-:Y:S01]  /*3b90*/  @!P5 IMAD.IADD R53, R53, 0x1, -R244 ;  /* 0x000000013535d824 */ /* 0x000fe200078e0af4 */
[----:B------:R-:W-:Y:S01]  /*3ba0*/  LOP3.LUT R230, R247, 0x1d0, RZ, 0xfc, !PT ;  /* 0x000001d0f7e67812 */ /* 0x000fe200078efcff */
[----:B------:R-:W-:Y:S01]  /*3bb0*/  IMAD.HI.U32 R52, R249, R55, RZ ;  /* 0x00000037f9347227 */ /* 0x000fe200078e00ff */
[----:B------:R-:W-:Y:S02]  /*3bc0*/  ISETP.GT.U32.AND P5, PT, R244, R50, PT ;  /* 0x00000032f400720c */ /* 0x000fe40003fa4070 */
[----:B------:R-:W-:Y:S01]  /*3bd0*/  IABS R233, R230 ;  /* 0x000000e600e97213 */ /* 0x000fe20000000000 */
[----:B------:R-:W-:Y:S01]  /*3be0*/  IMAD.MOV R52, RZ, RZ, -R52 ;  /* 0x000000ffff347224 */ /* 0x000fe200078e0a34 */
[----:B------:R-:W-:Y:S01]  /*3bf0*/  LOP3.LUT R235, R247, 0x1d8, RZ, 0xfc, !PT ;  /* 0x000001d8f7eb7812 */ /* 0x000fe200078efcff */
[--C-:B------:R-:W-:Y:S01]  /*3c00*/  @!P1 IMAD.IADD R48, R48, 0x1, -R244.reuse ;  /* 0x0000000130309824 */ /* 0x100fe200078e0af4 */
[----:B------:R-:W-:Y:S01]  /*3c10*/  ISETP.GE.AND P1, PT, R61, RZ, PT ;  /* 0x000000ff3d00720c */ /* 0x000fe20003f26270 */
[C---:B------:R-:W-:Y:S01]  /*3c20*/  IMAD R52, R244.reuse, R52, R55 ;  /* 0x00000034f4347224 */ /* 0x040fe200078e0237 */
[----:B------:R-:W-:Y:S01]  /*3c30*/  IABS R61, R65 ;  /* 0x00000041003d7213 */ /* 0x000fe20000000000 */
[----:B------:R-:W-:Y:S01]  /*3c40*/  @!P4 IMAD.IADD R51, R51, 0x1, -R244 ;  /* 0x000000013333c824 */ /* 0x000fe200078e0af4 */
[----:B------:R-:W-:Y:S01]  /*3c50*/  ISETP.GE.AND P4, PT, R49, RZ, PT ;  /* 0x000000ff3100720c */ /* 0x000fe20003f86270 */
[----:B------:R-:W-:Y:S01]  /*3c60*/  @!P3 IMAD.MOV R48, RZ, RZ, -R48 ;  /* 0x000000ffff30b224 */ /* 0x000fe200078e0a30 */
[----:B------:R-:W-:Y:S01]  /*3c70*/  ISETP.GT.U32.AND P3, PT, R244, R53, PT ;  /* 0x00000035f400720c */ /* 0x000fe20003f64070 */
[----:B------:R-:W-:Y:S01]  /*3c80*/  @!P5 IMAD.IADD R50, R50, 0x1, -R244 ;  /* 0x000000013232d824 */ /* 0x000fe200078e0af4 */
[C---:B------:R-:W-:Y:S01]  /*3c90*/  ISETP.GT.U32.AND P5, PT, R244.reuse, R52, PT ;  /* 0x00000034f400720c */ /* 0x040fe20003fa4070 */
[----:B------:R-:W-:Y:S01]  /*3ca0*/  IMAD.MOV.U32 R49, RZ, RZ, R51 ;  /* 0x000000ffff317224 */ /* 0x000fe200078e0033 */
[C---:B------:R-:W-:Y:S01]  /*3cb0*/  LOP3.LUT R241, R247.reuse, 0x1e0, RZ, 0xfc, !PT ;  /* 0x000001e0f7f17812 */ /* 0x040fe200078efcff */
[----:B------:R-:W-:Y:S01]  /*3cc0*/  IMAD.MOV R51, RZ, RZ, -R54 ;  /* 0x000000ffff337224 */ /* 0x000fe200078e0a36 */
[----:B------:R-:W-:Y:S01]  /*3cd0*/  IABS R54, R57 ;  /* 0x0000003900367213 */ /* 0x000fe20000000000 */
[----:B------:R-:W-:Y:S01]  /*3ce0*/  @!P6 IMAD.MOV R50, RZ, RZ, -R50 ;  /* 0x000000ffff32e224 */ /* 0x000fe200078e0a32 */
[C---:B------:R-:W-:Y:S01]  /*3cf0*/  LOP3.LUT R239, R247.reuse, 0x1de, RZ, 0xfc, !PT ;  /* 0x000001def7ef7812 */ /* 0x040fe200078efcff */
[C---:B------:R-:W-:Y:S01]  /*3d00*/  IMAD R55, R244.reuse, R51, R56 ;  /* 0x00000033f4377224 */ /* 0x040fe200078e0238 */
[----:B------:R-:W-:Y:S01]  /*3d10*/  LOP3.LUT R51, R247, 0x78, RZ, 0xfc, !PT ;  /* 0x00000078f7337812 */ /* 0x000fe200078efcff */
[----:B------:R-:W-:Y:S01]  /*3d20*/  @!P0 IMAD.MOV R49, RZ, RZ, -R49 ;  /* 0x000000ffff318224 */ /* 0x000fe200078e0a31 */
[----:B------:R-:W-:Y:S01]  /*3d30*/  ISETP.GE.AND P0, PT, R57, RZ, PT ;  /* 0x000000ff3900720c */ /* 0x000fe20003f06270 */
[--C-:B------:R-:W-:Y:S01]  /*3d40*/  @!P3 IMAD.IADD R53, R53, 0x1, -R244.reuse ;  /* 0x000000013535b824 */ /* 0x100fe200078e0af4 */
[----:B------:R-:W-:Y:S01]  /*3d50*/  ISETP.GT.U32.AND P6, PT, R244, R55, PT ;  /* 0x00000037f400720c */ /* 0x000fe20003fc4070 */
[----:B------:R-:W-:Y:S01]  /*3d60*/  @!P5 IMAD.IADD R52, R52, 0x1, -R244 ;  /* 0x000000013434d824 */ /* 0x000fe200078e0af4 */
[----:B------:R-:W-:-:S02]  /*3d70*/  ISETP.GE.AND P3, PT, R51, RZ, PT ;  /* 0x000000ff3300720c */ /* 0x000fc40003f66270 */
[----:B------:R-:W-:Y:S01]  /*3d80*/  IABS R56, R51 ;  /* 0x0000003300387213 */ /* 0x000fe20000000000 */
[----:B------:R-:W-:Y:S01]  /*3d90*/  IMAD.HI.U32 R51, R249, R54, RZ ;  /* 0x00000036f9337227 */ /* 0x000fe200078e00ff */
[----:B------:R-:W-:Y:S02]  /*3da0*/  ISETP.GT.U32.AND P5, PT, R244, R52, PT ;  /* 0x00000034f400720c */ /* 0x000fe40003fa4070 */
[C---:B-1----:R-:W-:Y:S01]  /*3db0*/  LOP3.LUT R0, R247.reuse, 0x1ee, RZ, 0xfc, !PT ;  /* 0x000001eef7007812 */ /* 0x042fe200078efcff */
[----:B------:R-:W-:Y:S01]  /*3dc0*/  IMAD.MOV R57, RZ, RZ, -R51 ;  /* 0x000000ffff397224 */ /* 0x000fe200078e0a33 */
[C---:B------:R-:W-:Y:S01]  /*3dd0*/  LOP3.LUT R246, R247.reuse, 0x1f0, RZ, 0xfc, !PT ;  /* 0x000001f0f7f67812 */ /* 0x040fe200078efcff */
[----:B------:R-:W-:Y:S01]  /*3de0*/  IMAD.MOV.U32 R51, RZ, RZ, R53 ;  /* 0x000000ffff337224 */ /* 0x000fe200078e0035 */
[----:B--2---:R-:W-:Y:S01]  /*3df0*/  LOP3.LUT R252, R247, 0x1f4, RZ, 0xfc, !PT ;  /* 0x000001f4f7fc7812 */ /* 0x004fe200078efcff */
[----:B------:R-:W-:Y:S01]  /*3e00*/  IMAD.HI.U32 R53, R249, R56, RZ ;  /* 0x00000038f9357227 */ /* 0x000fe200078e00ff */
[----:B---3--:R-:W-:Y:S01]  /*3e10*/  LOP3.LUT R5, R247, 0x1f2, RZ, 0xfc, !PT ;  /* 0x000001f2f7057812 */ /* 0x008fe200078efcff */
[----:B------:R1:W-:Y:S01]  /*3e20*/  STL [R1+0x2c], R246 ;  /* 0x00002cf601007387 */ /* 0x0003e20000100800 */
[----:B------:R-:W-:Y:S01]  /*3e30*/  IABS R248, R252 ;  /* 0x000000fc00f87213 */ /* 0x000fe20000000000 */
[----:B------:R-:W-:Y:S01]  /*3e40*/  @!P1 IMAD.MOV R51, RZ, RZ, -R51 ;  /* 0x000000ffff339224 */ /* 0x000fe200078e0a33 */
[----:B------:R-:W-:Y:S01]  /*3e50*/  ISETP.GE.AND P1, PT, R58, RZ, PT ;  /* 0x000000ff3a00720c */ /* 0x000fe20003f26270 */
[----:B------:R-:W-:Y:S01]  /*3e60*/  @!P6 IMAD.IADD R55, R55, 0x1, -R244 ;  /* 0x000000013737e824 */ /* 0x000fe200078e0af4 */
[----:B------:R-:W-:Y:S01]  /*3e70*/  IABS R58, R58 ;  /* 0x0000003a003a7213 */ /* 0x000fe20000000000 */
[----:B------:R-:W-:Y:S01]  /*3e80*/  IMAD.MOV R53, RZ, RZ, -R53 ;  /* 0x000000ffff357224 */ /* 0x000fe200078e0a35 */
[C---:B------:R-:W-:Y:S01]  /*3e90*/  LOP3.LUT R3, R247.reuse, 0x1f8, RZ, 0xfc, !PT ;  /* 0x000001f8f7037812 */ /* 0x040fe200078efcff */
[C---:B------:R-:W-:Y:S01]  /*3ea0*/  IMAD R54, R244.reuse, R57, R54 ;  /* 0x00000039f4367224 */ /* 0x040fe200078e0236 */
[C---:B------:R-:W-:Y:S01]  /*3eb0*/  ISETP.GT.U32.AND P6, PT, R244.reuse, R55, PT ;  /* 0x00000037f400720c */ /* 0x040fe20003fc4070 */
[----:B------:R-:W-:Y:S01]  /*3ec0*/  IMAD R57, R244, R53, R56 ;  /* 0x00000035f4397224 */ /* 0x000fe200078e0238 */
[----:B------:R-:W-:Y:S01]  /*3ed0*/  LOP3.LUT R4, R247, 0x1fa, RZ, 0xfc, !PT ;  /* 0x000001faf7047812 */ /* 0x000fe200078efcff */
[----:B------:R-:W-:Y:S01]  /*3ee0*/  IMAD.HI.U32 R53, R249, R58, RZ ;  /* 0x0000003af9357227 */ /* 0x000fe200078e00ff */
[----:B------:R-:W-:-:S03]  /*3ef0*/  LOP3.LUT R2, R247, 0x1fc, RZ, 0xfc, !PT ;  /* 0x000001fcf7027812 */ /* 0x000fc600078efcff */
[----:B------:R-:W-:Y:S01]  /*3f00*/  @!P5 IMAD.IADD R52, R52, 0x1, -R244 ;  /* 0x000000013434d824 */ /* 0x000fe200078e0af4 */
[C---:B------:R-:W-:Y:S01]  /*3f10*/  ISETP.GT.U32.AND P5, PT, R244.reuse, R54, PT ;  /* 0x00000036f400720c */ /* 0x040fe20003fa4070 */
[----:B------:R-:W-:Y:S01]  /*3f20*/  IMAD.HI.U32 R56, R249, R59, RZ ;  /* 0x0000003bf9387227 */ /* 0x000fe200078e00ff */
[----:B----4-:R-:W-:Y:S01]  /*3f30*/  IABS R7, R2 ;  /* 0x0000000200077213 */ /* 0x010fe20000000000 */
[----:B------:R2:W-:Y:S02]  /*3f40*/  STL [R1+0x30], R2 ;  /* 0x0000300201007387 */ /* 0x0005e40000100800 */
[----:B------:R-:W-:Y:S02]  /*3f50*/  IMAD.MOV R53, RZ, RZ, -R53 ;  /* 0x000000ffff357224 */ /* 0x000fe400078e0a35 */
[----:B------:R-:W-:Y:S02]  /*3f60*/  IMAD.MOV R60, RZ, RZ, -R56 ;  /* 0x000000ffff3c7224 */ /* 0x000fe400078e0a38 */
[----:B------:R-:W-:-:S02]  /*3f70*/  IMAD R56, R244, R53, R58 ;  /* 0x00000035f4387224 */ /* 0x000fc400078e023a */
[C---:B------:R-:W-:Y:S02]  /*3f80*/  IMAD R59, R244.reuse, R60, R59 ;  /* 0x0000003cf43b7224 */ /* 0x040fe400078e023b */
[--C-:B------:R-:W-:Y:S01]  /*3f90*/  @!P6 IMAD.IADD R55, R55, 0x1, -R244.reuse ;  /* 0x000000013737e824 */ /* 0x100fe200078e0af4 */
[----:B------:R-:W-:Y:S01]  /*3fa0*/  ISETP.GT.U32.AND P6, PT, R244, R56, PT ;  /* 0x00000038f400720c */ /* 0x000fe20003fc4070 */
[----:B------:R-:W-:Y:S01]  /*3fb0*/  @!P5 IMAD.IADD R54, R54, 0x1, -R244 ;  /* 0x000000013636d824 */ /* 0x000fe200078e0af4 */
[----:B------:R-:W-:Y:S01]  /*3fc0*/  ISETP.GT.U32.AND P5, PT, R244, R59, PT ;  /* 0x0000003bf400720c */ /* 0x000fe20003fa4070 */
[----:B------:R-:W-:-:S04]  /*3fd0*/  IMAD.HI.U32 R53, R249, R61, RZ ;  /* 0x0000003df9357227 */ /* 0x000fc800078e00ff */
[----:B------:R-:W-:Y:S02]  /*3fe0*/  IMAD.MOV R53, RZ, RZ, -R53 ;  /* 0x000000ffff357224 */ /* 0x000fe400078e0a35 */
[----:B------:R-:W-:Y:S01]  /*3ff0*/  @!P4 IMAD.MOV R52, RZ, RZ, -R52 ;  /* 0x000000ffff34c224 */ /* 0x000fe200078e0a34 */
[C---:B------:R-:W-:Y:S01]  /*4000*/  ISETP.GT.U32.AND P4, PT, R244.reuse, R57, PT ;  /* 0x00000039f400720c */ /* 0x040fe20003f84070 */
[----:B------:R-:W-:Y:S01]  /*4010*/  IMAD R58, R244, R53, R61 ;  /* 0x00000035f43a7224 */ /* 0x000fe200078e023d */
[----:B------:R-:W-:Y:S01]  /*4020*/  IABS R61, R66 ;  /* 0x00000042003d7213 */ /* 0x000fe20000000000 */
[--C-:B------:R-:W-:Y:S02]  /*4030*/  @!P6 IMAD.IADD R56, R56, 0x1, -R244.reuse ;  /* 0x000000013838e824 */ /* 0x100fe400078e0af4 */
[----:B------:R-:W-:Y:S02]  /*4040*/  @!P5 IMAD.IADD R59, R59, 0x1, -R244 ;  /* 0x000000013b3bd824 */ /* 0x000fe400078e0af4 */
[----:B------:R-:W-:Y:S01]  /*4050*/  IMAD.MOV.U32 R53, RZ, RZ, R55 ;  /* 0x000000ffff357224 */ /* 0x000fe200078e0037 */
[----:B------:R-:W-:Y:S01]  /*4060*/  ISETP.GT.U32.AND P5, PT, R244, R56, PT ;  /* 0x00000038f400720c */ /* 0x000fe20003fa4070 */
[----:B------:R-:W-:-:S04]  /*4070*/  IMAD.HI.U32 R55, R249, R61, RZ ;  /* 0x0000003df9377227 */ /* 0x000fc800078e00ff */
[----:B------:R-:W-:Y:S02]  /*4080*/  IMAD.MOV R55, RZ, RZ, -R55 ;  /* 0x000000ffff377224 */ /* 0x000fe400078e0a37 */
[--C-:B------:R-:W-:Y:S01]  /*4090*/  @!P4 IMAD.IADD R57, R57, 0x1, -R244.reuse ;  /* 0x000000013939c824 */ /* 0x100fe200078e0af4 */
[C---:B------:R-:W-:Y:S01]  /*40a0*/  ISETP.GT.U32.AND P4, PT, R244.reuse, R54, PT ;  /* 0x00000036f400720c */ /* 0x040fe20003f84070 */
[C---:B------:R-:W-:Y:S02]  /*40b0*/  IMAD R61, R244.reuse, R55, R61 ;  /* 0x00000037f43d7224 */ /* 0x040fe400078e023d */
[----:B------:R-:W-:Y:S01]  /*40c0*/  @!P2 IMAD.MOV R53, RZ, RZ, -R53 ;  /* 0x000000ffff35a224 */ /* 0x000fe200078e0a35 */
[----:B------:R-:W-:Y:S01]  /*40d0*/  ISETP.GT.U32.AND P2, PT, R244, R59, PT ;  /* 0x0000003bf400720c */ /* 0x000fe20003f44070 */
[----:B------:R-:W-:Y:S01]  /*40e0*/  @!P5 IMAD.IADD R56, R56, 0x1, -R244 ;  /* 0x000000013838d824 */ /* 0x000fe200078e0af4 */
[C---:B------:R-:W-:Y:S01]  /*40f0*/  ISETP.GT.U32.AND P5, PT, R244.reuse, R61, PT ;  /* 0x0000003df400720c */ /* 0x040fe20003fa4070 */
[----:B------:R-:W-:Y:S01]  /*4100*/  IMAD.HI.U32 R55, R249, R62, RZ ;  /* 0x0000003ef9377227 */ /* 0x000fe200078e00ff */
[----:B------:R-:W-:-:S03]  /*4110*/  ISETP.GT.U32.AND P6, PT, R244, R57, PT ;  /* 0x00000039f400720c */ /* 0x000fc60003fc4070 */
[----:B------:R-:W-:-:S04]  /*4120*/  IMAD.HI.U32 R60, R249, R63, RZ ;  /* 0x0000003ff93c7227 */ /* 0x000fc800078e00ff */
[----:B------:R-:W-:Y:S02]  /*4130*/  IMAD.MOV R55, RZ, RZ, -R55 ;  /* 0x000000ffff377224 */ /* 0x000fe400078e0a37 */
[--C-:B------:R-:W-:Y:S01]  /*4140*/  @!P2 IMAD.IADD R59, R59, 0x1, -R244.reuse ;  /* 0x000000013b3ba824 */ /* 0x100fe200078e0af4 */
[----:B------:R-:W-:Y:S01]  /*4150*/  ISETP.GE.AND P2, PT, R65, RZ, PT ;  /* 0x000000ff4100720c */ /* 0x000fe20003f46270 */
[--C-:B------:R-:W-:Y:S01]  /*4160*/  @!P5 IMAD.IADD R61, R61, 0x1, -R244.reuse ;  /* 0x000000013d3dd824 */ /* 0x100fe200078e0af4 */
[----:B------:R-:W-:Y:S01]  /*4170*/  IABS R65, R69 ;  /* 0x0000004500417213 */ /* 0x000fe20000000000 */
[----:B------:R-:W-:Y:S01]  /*4180*/  @!P6 IMAD.IADD R57, R57, 0x1, -R244 ;  /* 0x000000013939e824 */ /* 0x000fe200078e0af4 */
[----:B------:R-:W-:Y:S01]  /*4190*/  ISETP.GE.AND P6, PT, R64, RZ, PT ;  /* 0x000000ff4000720c */ /* 0x000fe20003fc6270 */
[----:B------:R-:W-:Y:S01]  /*41a0*/  IMAD.MOV R64, RZ, RZ, -R60 ;  /* 0x000000ffff407224 */ /* 0x000fe200078e0a3c */
[C---:B------:R-:W-:Y:S01]  /*41b0*/  ISETP.GT.U32.AND P5, PT, R244.reuse, R61, PT ;  /* 0x0000003df400720c */ /* 0x040fe20003fa4070 */
[----:B------:R-:W-:-:S02]  /*41c0*/  IMAD R60, R244, R55, R62 ;  /* 0x00000037f43c7224 */ /* 0x000fc400078e023e */
[----:B------:R-:W-:-:S04]  /*41d0*/  IMAD.HI.U32 R62, R249, R65, RZ ;  /* 0x00000041f93e7227 */ /* 0x000fc800078e00ff */
[----:B------:R-:W-:Y:S02]  /*41e0*/  IMAD.MOV R62, RZ, RZ, -R62 ;  /* 0x000000ffff3e7224 */ /* 0x000fe400078e0a3e */
[--C-:B------:R-:W-:Y:S01]  /*41f0*/  @!P4 IMAD.IADD R54, R54, 0x1, -R244.reuse ;  /* 0x000000013636c824 */ /* 0x100fe200078e0af4 */
[C---:B------:R-:W-:Y:S01]  /*4200*/  ISETP.GT.U32.AND P4, PT, R244.reuse, R58, PT ;  /* 0x0000003af400720c */ /* 0x040fe20003f84070 */
[C---:B------:R-:W-:Y:S01]  /*4210*/  IMAD R62, R244.reuse, R62, R65 ;  /* 0x0000003ef43e7224 */ /* 0x040fe200078e0241 */
[----:B------:R-:W-:Y:S01]  /*4220*/  IABS R65, R70 ;  /* 0x0000004600417213 */ /* 0x000fe20000000000 */
[----:B------:R-:W-:Y:S02]  /*4230*/  @!P5 IMAD.IADD R61, R61, 0x1, -R244 ;  /* 0x000000013d3dd824 */ /* 0x000fe400078e0af4 */
[----:B------:R-:W-:Y:S01]  /*4240*/  IMAD.MOV.U32 R55, RZ, RZ, R57 ;  /* 0x000000ffff377224 */ /* 0x000fe200078e0039 */
[C---:B------:R-:W-:Y:S01]  /*4250*/  ISETP.GT.U32.AND P5, PT, R244.reuse, R62, PT ;  /* 0x0000003ef400720c */ /* 0x040fe20003fa4070 */
[----:B------:R-:W-:-:S02]  /*4260*/  IMAD R63, R244, R64, R63 ;  /* 0x00000040f43f7224 */ /* 0x000fc400078e023f */
[----:B------:R-:W-:Y:S01]  /*4270*/  @!P3 IMAD.MOV R55, RZ, RZ, -R55 ;  /* 0x000000ffff37b224 */ /* 0x000fe200078e0a37 */
[----:B------:R-:W-:Y:S01]  /*4280*/  ISETP.GT.U32.AND P3, PT, R244, R60, PT ;  /* 0x0000003cf400720c */ /* 0x000fe20003f64070 */
[----:B------:R-:W-:Y:S02]  /*4290*/  IMAD.MOV.U32 R57, RZ, RZ, R59 ;  /* 0x000000ffff397224 */ /* 0x000fe400078e003b */
[----:B------:R-:W-:Y:S01]  /*42a0*/  @!P4 IMAD.IADD R58, R58, 0x1, -R244 ;  /* 0x000000013a3ac824 */ /* 0x000fe200078e0af4 */
[----:B------:R-:W-:Y:S01]  /*42b0*/  ISETP.GE.AND P4, PT, R66, RZ, PT ;  /* 0x000000ff4200720c */ /* 0x000fe20003f86270 */
[----:B------:R-:W-:Y:S01]  /*42c0*/  @!P0 IMAD.MOV R54, RZ, RZ, -R54 ;  /* 0x000000ffff368224 */ /* 0x000fe200078e0a36 */
[----:B------:R-:W-:Y:S01]  /*42d0*/  IABS R66, R71 ;  /* 0x0000004700427213 */ /* 0x000fe20000000000 */
[----:B------:R-:W-:Y:S01]  /*42e0*/  @!P6 IMAD.MOV R57, RZ, RZ, -R57 ;  /* 0x000000ffff39e224 */ /* 0x000fe200078e0a39 */
[----:B------:R-:W-:Y:S01]  /*42f0*/  ISETP.GT.U32.AND P0, PT, R244, R58, PT ;  /* 0x0000003af400720c */ /* 0x000fe20003f04070 */
[----:B------:R-:W-:Y:S01]  /*4300*/  @!P5 IMAD.IADD R62, R62, 0x1, -R244 ;  /* 0x000000013e3ed824 */ /* 0x000fe200078e0af4 */
[----:B------:R-:W-:Y:S01]  /*4310*/  ISETP.GT.U32.AND P6, PT, R244, R63, PT ;  /* 0x0000003ff400720c */ /* 0x000fe20003fc4070 */
[----:B------:R-:W-:-:S03]  /*4320*/  IMAD.HI.U32 R59, R249, R65, RZ ;  /* 0x00000041f93b7227 */ /* 0x000fc600078e00ff */
[----:B------:R-:W-:Y:S01]  /*4330*/  ISETP.GT.U32.AND P5, PT, R244, R62, PT ;  /* 0x0000003ef400720c */ /* 0x000fe20003fa4070 */
[----:B------:R-:W-:Y:S02]  /*4340*/  IMAD.MOV R64, RZ, RZ, -R59 ;  /* 0x000000ffff407224 */ /* 0x000fe400078e0a3b */
[----:B------:R-:W-:-:S04]  /*4350*/  IMAD.HI.U32 R59, R249, R66, RZ ;  /* 0x00000042f93b7227 */ /* 0x000fc800078e00ff */
[--C-:B------:R-:W-:Y:S01]  /*4360*/  @!P3 IMAD.IADD R60, R60, 0x1, -R244.reuse ;  /* 0x000000013c3cb824 */ /* 0x100fe200078e0af4 */
[----:B------:R-:W-:Y:S01]  /*4370*/  ISETP.GE.AND P3, PT, R69, RZ, PT ;  /* 0x000000ff4500720c */ /* 0x000fe20003f66270 */
[----:B------:R-:W-:Y:S02]  /*4380*/  IMAD.MOV R59, RZ, RZ, -R59 ;  /* 0x000000ffff3b7224 */ /* 0x000fe400078e0a3b */
[--C-:B------:R-:W-:Y:S01]  /*4390*/  @!P0 IMAD.IADD R58, R58, 0x1, -R244.reuse ;  /* 0x000000013a3a8824 */ /* 0x100fe200078e0af4 */
[----:B------:R-:W-:Y:S01]  /*43a0*/  ISETP.GE.AND P0, PT, R68, RZ, PT ;  /* 0x000000ff4400720c */ /* 0x000fe20003f06270 */
[----:B------:R-:W-:Y:S01]  /*43b0*/  @!P6 IMAD.IADD R63, R63, 0x1, -R244 ;  /* 0x000000013f3fe824 */ /* 0x000fe200078e0af4 */
[C---:B------:R-:W-:Y:S01]  /*43c0*/  ISETP.GT.U32.AND P6, PT, R244.reuse, R60, PT ;  /* 0x0000003cf400720c */ /* 0x040fe20003fc4070 */
[C---:B------:R-:W-:Y:S01]  /*43d0*/  IMAD R65, R244.reuse, R64, R65 ;  /* 0x00000040f4417224 */ /* 0x040fe200078e0241 */
[----:B------:R-:W-:Y:S01]  /*43e0*/  IABS R68, R73 ;  /* 0x0000004900447213 */ /* 0x000fe20000000000 */
[----:B------:R-:W-:-:S02]  /*43f0*/  IMAD R64, R244, R59, R66 ;  /* 0x0000003bf4407224 */ /* 0x000fc400078e0242 */
[----:B------:R-:W-:Y:S01]  /*4400*/  @!P2 IMAD.MOV R58, RZ, RZ, -R58 ;  /* 0x000000ffff3aa224 */ /* 0x000fe200078e0a3a */
[----:B------:R-:W-:Y:S01]  /*4410*/  ISETP.GT.U32.AND P2, PT, R244, R63, PT ;  /* 0x0000003ff400720c */ /* 0x000fe20003f44070 */
[----:B------:R-:W-:Y:S01]  /*4420*/  @!P5 IMAD.IADD R62, R62, 0x1, -R244 ;  /* 0x000000013e3ed824 */ /* 0x000fe200078e0af4 */
[----:B------:R-:W-:Y:S01]  /*4430*/  ISETP.GT.U32.AND P5, PT, R244, R64, PT ;  /* 0x00000040f400720c */ /* 0x000fe20003fa4070 */
[----:B------:R-:W-:Y:S01]  /*4440*/  @!P1 IMAD.MOV R56, RZ, RZ, -R56 ;  /* 0x000000ffff389224 */ /* 0x000fe200078e0a38 */
[----:B------:R-:W-:Y:S01]  /*4450*/  ISETP.GE.AND P1, PT, R67, RZ, PT ;  /* 0x000000ff4300720c */ /* 0x000fe20003f26270 */
[----:B------:R-:W-:Y:S01]  /*4460*/  IMAD.HI.U32 R66, R249, R68, RZ ;  /* 0x00000044f9427227 */ /* 0x000fe200078e00ff */
[----:B------:R-:W-:-:S03]  /*4470*/  IABS R67, R72 ;  /* 0x0000004800437213 */ /* 0x000fc60000000000 */
[----:B------:R-:W-:Y:S01]  /*4480*/  @!P6 IMAD.IADD R60, R60, 0x1, -R244 ;  /* 0x000000013c3ce824 */ /* 0x000fe200078e0af4 */
[----:B------:R-:W-:Y:S01]  /*4490*/  ISETP.GT.U32.AND P6, PT, R244, R65, PT ;  /* 0x00000041f400720c */ /* 0x000fe20003fc4070 */
[----:B------:R-:W-:-:S04]  /*44a0*/  IMAD.HI.U32 R59, R249, R67, RZ ;  /* 0x00000043f93b7227 */ /* 0x000fc800078e00ff */
[--C-:B------:R-:W-:Y:S01]  /*44b0*/  @!P2 IMAD.IADD R63, R63, 0x1, -R244.reuse ;  /* 0x000000013f3fa824 */ /* 0x100fe200078e0af4 */
[----:B------:R-:W-:Y:S01]  /*44c0*/  ISETP.GE.AND P2, PT, R70, RZ, PT ;  /* 0x000000ff4600720c */ /* 0x000fe20003f46270 */
[----:B------:R-:W-:Y:S01]  /*44d0*/  IMAD.MOV R59, RZ, RZ, -R59 ;  /* 0x000000ffff3b7224 */ /* 0x000fe200078e0a3b */
[----:B------:R-:W-:Y:S01]  /*44e0*/  IABS R70, R74 ;  /* 0x0000004a00467213 */ /* 0x000fe20000000000 */
[----:B------:R-:W-:Y:S02]  /*44f0*/  @!P5 IMAD.IADD R64, R64, 0x1, -R244 ;  /* 0x000000014040d824 */ /* 0x000fe400078e0af4 */
[C---:B------:R-:W-:Y:S02]  /*4500*/  IMAD R67, R244.reuse, R59, R67 ;  /* 0x0000003bf4437224 */ /* 0x040fe400078e0243 */
[----:B------:R-:W-:Y:S01]  /*4510*/  IMAD.MOV R69, RZ, RZ, -R66 ;  /* 0x000000ffff457224 */ /* 0x000fe200078e0a42 */
[----:B------:R-:W-:Y:S01]  /*4520*/  ISETP.GT.U32.AND P5, PT, R244, R64, PT ;  /* 0x00000040f400720c */ /* 0x000fe20003fa4070 */
[----:B------:R-:W-:-:S02]  /*4530*/  IMAD.MOV.U32 R59, RZ, RZ, R61 ;  /* 0x000000ffff3b7224 */ /* 0x000fc400078e003d */
[----:B------:R-:W-:-:S04]  /*4540*/  IMAD.HI.U32 R61, R249, R70, RZ ;  /* 0x00000046f93d7227 */ /* 0x000fc800078e00ff */
[----:B------:R-:W-:Y:S01]  /*4550*/  @!P6 IMAD.IADD R65, R65, 0x1, -R244 ;  /* 0x000000014141e824 */ /* 0x000fe200078e0af4 */
[----:B------:R-:W-:Y:S01]  /*4560*/  ISETP.GE.AND P6, PT, R71, RZ, PT ;  /* 0x000000ff4700720c */ /* 0x000fe20003fc6270 */
[C---:B------:R-:W-:Y:S01]  /*4570*/  IMAD R66, R244.reuse, R69, R68 ;  /* 0x00000045f4427224 */ /* 0x040fe200078e0244 */
[----:B------:R-:W-:Y:S01]  /*4580*/  IABS R68, R75 ;  /* 0x0000004b00447213 */ /* 0x000fe20000000000 */
[----:B------:R-:W-:Y:S02]  /*4590*/  IMAD.MOV R69, RZ, RZ, -R61 ;  /* 0x000000ffff457224 */ /* 0x000fe400078e0a3d */
[----:B------:R-:W-:Y:S01]  /*45a0*/  @!P4 IMAD.MOV R59, RZ, RZ, -R59 ;  /* 0x000000ffff3bc224 */ /* 0x000fe200078e0a3b */
[C---:B------:R-:W-:Y:S01]  /*45b0*/  ISETP.GT.U32.AND P4, PT, R244.reuse, R65, PT ;  /* 0x00000041f400720c */ /* 0x040fe20003f84070 */
[----:B------:R-:W-:Y:S02]  /*45c0*/  IMAD R69, R244, R69, R70 ;  /* 0x00000045f4457224 */ /* 0x000fe400078e0246 */
[----:B------:R-:W-:-:S02]  /*45d0*/  @!P5 IMAD.IADD R64, R64, 0x1, -R244 ;  /* 0x000000014040d824 */ /* 0x000fc400078e0af4 */
[----:B------:R-:W-:Y:S01]  /*45e0*/  @!P1 IMAD.MOV R60, RZ, RZ, -R60 ;  /* 0x000000ffff3c9224 */ /* 0x000fe200078e0a3c */
[C---:B------:R-:W-:Y:S01]  /*45f0*/  ISETP.GT.U32.AND P5, PT, R244.reuse, R69, PT ;  /* 0x00000045f400720c */ /* 0x040fe20003fa4070 */
[----:B------:R-:W-:Y:S01]  /*4600*/  IMAD.MOV.U32 R70, RZ, RZ, R68 ;  /* 0x000000ffff467224 */ /* 0x000fe200078e0044 */
[----:B------:R-:W-:Y:S01]  /*4610*/  ISETP.GT.U32.AND P1, PT, R244, R67, PT ;  /* 0x00000043f400720c */ /* 0x000fe20003f24070 */
[----:B------:R-:W-:Y:S02]  /*4620*/  IMAD.MOV.U32 R61, RZ, RZ, R63 ;  /* 0x000000ffff3d7224 */ /* 0x000fe400078e003f */
[----:B------:R-:W-:-:S04]  /*4630*/  IMAD.HI.U32 R68, R249, R70, RZ ;  /* 0x00000046f9447227 */ /* 0x000fc800078e00ff */
[----:B------:R-:W-:Y:S01]  /*4640*/  @!P4 IMAD.IADD R65, R65, 0x1, -R244 ;  /* 0x000000014141c824 */ /* 0x000fe200078e0af4 */
[----:B------:R-:W-:Y:S01]  /*4650*/  ISETP.GE.AND P4, PT, R73, RZ, PT ;  /* 0x000000ff4900720c */ /* 0x000fe20003f86270 */
[----:B------:R-:W-:Y:S01]  /*4660*/  @!P3 IMAD.MOV R62, RZ, RZ, -R62 ;  /* 0x000000ffff3eb224 */ /* 0x000fe200078e0a3e */
[----:B------:R-:W-:Y:S01]  /*4670*/  LOP3.LUT R73, R247, 0x94, RZ, 0xfc, !PT ;  /* 0x00000094f7497812 */ /* 0x000fe200078efcff */
[----:B------:R-:W-:Y:S01]  /*4680*/  IMAD.MOV.U32 R63, RZ, RZ, R65 ;  /* 0x000000ffff3f7224 */ /* 0x000fe200078e0041 */
[C---:B------:R-:W-:Y:S01]  /*4690*/  ISETP.GT.U32.AND P3, PT, R244.reuse, R66, PT ;  /* 0x00000042f400720c */ /* 0x040fe20003f64070 */
[----:B------:R-:W-:Y:S01]  /*46a0*/  @!P5 IMAD.IADD R69, R69, 0x1, -R244 ;  /* 0x000000014545d824 */ /* 0x000fe200078e0af4 */
[----:B------:R-:W-:Y:S01]  /*46b0*/  IABS R71, R73 ;  /* 0x0000004900477213 */ /* 0x000fe20000000000 */
[----:B------:R-:W-:Y:S02]  /*46c0*/  IMAD.MOV R65, RZ, RZ, -R68 ;  /* 0x000000ffff417224 */ /* 0x000fe400078e0a44 */
[----:B------:R-:W-:Y:S01]  /*46d0*/  @!P1 IMAD.IADD R67, R67, 0x1, -R244 ;  /* 0x0000000143439824 */ /* 0x000fe200078e0af4 */
[C---:B------:R-:W-:Y:S01]  /*46e0*/  ISETP.GT.U32.AND P5, PT, R244.reuse, R69, PT ;  /* 0x00000045f400720c */ /* 0x040fe20003fa4070 */
[----:B------:R-:W-:Y:S01]  /*46f0*/  IMAD R68, R244, R65, R70 ;  /* 0x00000041f4447224 */ /* 0x000fe200078e0246 */
[----:B------:R-:W-:Y:S01]  /*4700*/  ISETP.GE.AND P1, PT, R74, RZ, PT ;  /* 0x000000ff4a00720c */ /* 0x000fe20003f26270 */
[----:B------:R-:W-:Y:S01]  /*4710*/  IMAD.HI.U32 R65, R249, R71, RZ ;  /* 0x00000047f9417227 */ /* 0x000fe200078e00ff */
[----:B------:R-:W-:-:S03]  /*4720*/  IABS R74, R77 ;  /* 0x0000004d004a7213 */ /* 0x000fc60000000000 */
[----:B------:R-:W-:Y:S01]  /*4730*/  @!P2 IMAD.MOV R63, RZ, RZ, -R63 ;  /* 0x000000ffff3fa224 */ /* 0x000fe200078e0a3f */
[----:B------:R-:W-:Y:S01]  /*4740*/  ISETP.GT.U32.AND P2, PT, R244, R67, PT ;  /* 0x00000043f400720c */ /* 0x000fe20003f44070 */
[----:B------:R-:W-:Y:S02]  /*4750*/  IMAD.MOV R65, RZ, RZ, -R65 ;  /* 0x000000ffff417224 */ /* 0x000fe400078e0a41 */
[--C-:B------:R-:W-:Y:S02]  /*4760*/  @!P3 IMAD.IADD R66, R66, 0x1, -R244.reuse ;  /* 0x000000014242b824 */ /* 0x100fe400078e0af4 */
[C---:B------:R-:W-:Y:S02]  /*4770*/  IMAD R71, R244.reuse, R65, R71 ;  /* 0x00000041f4477224 */ /* 0x040fe400078e0247 */
[----:B------:R-:W-:Y:S01]  /*4780*/  @!P5 IMAD.IADD R69, R69, 0x1, -R244 ;  /* 0x000000014545d824 */ /* 0x000fe200078e0af4 */
[C---:B------:R-:W-:Y:S01]  /*4790*/  ISETP.GT.U32.AND P3, PT, R244.reuse, R66, PT ;  /* 0x00000042f400720c */ /* 0x040fe20003f64070 */
[----:B------:R-:W-:Y:S01]  /*47a0*/  @!P0 IMAD.MOV R61, RZ, RZ, -R61 ;  /* 0x000000ffff3d8224 */ /* 0x000fe200078e0a3d */
[----:B------:R-:W-:Y:S01]  /*47b0*/  ISETP.GT.U32.AND P5, PT, R244, R71, PT ;  /* 0x00000047f400720c */ /* 0x000fe20003fa4070 */
[----:B------:R-:W-:Y:S01]  /*47c0*/  @!P6 IMAD.MOV R64, RZ, RZ, -R64 ;  /* 0x000000ffff40e224 */ /* 0x000fe200078e0a40 */
[----:B------:R-:W-:Y:S01]  /*47d0*/  ISETP.GE.AND P0, PT, R72, RZ, PT ;  /* 0x000000ff4800720c */ /* 0x000fe20003f06270 */
[----:B------:R-:W-:Y:S01]  /*47e0*/  @!P2 IMAD.IADD R67, R67, 0x1, -R244 ;  /* 0x000000014343a824 */ /* 0x000fe200078e0af4 */
[----:B------:R-:W-:-:S02]  /*47f0*/  IABS R72, R76 ;  /* 0x0000004c00487213 */ /* 0x000fc40000000000 */
[----:B------:R-:W-:Y:S01]  /*4800*/  ISETP.GT.U32.AND P2, PT, R244, R68, PT ;  /* 0x00000044f400720c */ /* 0x000fe20003f44070 */
[----:B------:R-:W-:Y:S01]  /*4810*/  IMAD.MOV.U32 R65, RZ, RZ, R67 ;  /* 0x000000ffff417224 */ /* 0x000fe200078e0043 */
[----:B------:R-:W-:Y:S01]  /*4820*/  ISETP.GE.AND P6, PT, R75, RZ, PT ;  /* 0x000000ff4b00720c */ /* 0x000fe20003fc6270 */
[----:B------:R-:W-:Y:S01]  /*4830*/  IMAD.HI.U32 R70, R249, R72, RZ ;  /* 0x00000048f9467227 */ /* 0x000fe200078e00ff */
[----:B------:R-:W-:-:S03]  /*4840*/  IABS R75, R78 ;  /* 0x0000004e004b7213 */ /* 0x000fc60000000000 */
[----:B------:R-:W-:Y:S02]  /*4850*/  @!P5 IMAD.IADD R71, R71, 0x1, -R244 ;  /* 0x000000014747d824 */ /* 0x000fe400078e0af4 */
[----:B------:R-:W-:Y:S02]  /*4860*/  IMAD.MOV R67, RZ, RZ, -R70 ;  /* 0x000000ffff437224 */ /* 0x000fe400078e0a46 */
[--C-:B------:R-:W-:Y:S01]  /*4870*/  @!P3 IMAD.IADD R66, R66, 0x1, -R244.reuse ;  /* 0x000000014242b824 */ /* 0x100fe200078e0af4 */
[----:B------:R-:W-:Y:S01]  /*4880*/  ISETP.GT.U32.AND P5, PT, R244, R71, PT ;  /* 0x00000047f400720c */ /* 0x000fe20003fa4070 */
[----:B------:R-:W-:Y:S01]  /*4890*/  @!P2 IMAD.IADD R68, R68, 0x1, -R244 ;  /* 0x000000014444a824 */ /* 0x000fe200078e0af4 */
[----:B------:R-:W-:Y:S01]  /*48a0*/  ISETP.GE.AND P3, PT, R73, RZ, PT ;  /* 0x000000ff4900720c */ /* 0x000fe20003f66270 */
[----:B------:R-:W-:Y:S01]  /*48b0*/  IMAD R70, R244, R67, R72 ;  /* 0x00000043f4467224 */ /* 0x000fe200078e0248 */
[----:B------:R-:W-:Y:S01]  /*48c0*/  ISETP.GE.AND P2, PT, R76, RZ, PT ;  /* 0x000000ff4c00720c */ /* 0x000fe20003f46270 */
[----:B------:R-:W-:Y:S01]  /*48d0*/  IMAD.HI.U32 R72, R249, R74, RZ ;  /* 0x0000004af9487227 */ /* 0x000fe200078e00ff */
[----:B------:R-:W-:-:S03]  /*48e0*/  LOP3.LUT R76, R247, 0x9c, RZ, 0xfc, !PT ;  /* 0x0000009cf74c7812 */ /* 0x000fc600078efcff */
[----:B------:R-:W-:Y:S01]  /*48f0*/  @!P0 IMAD.MOV R65, RZ, RZ, -R65 ;  /* 0x000000ffff418224 */ /* 0x000fe200078e0a41 */
[----:B------:R-:W-:Y:S01]  /*4900*/  ISETP.GT.U32.AND P0, PT, R244, R68, PT ;  /* 0x00000044f400720c */ /* 0x000fe20003f04070 */
[----:B------:R-:W-:-:S04]  /*4910*/  IMAD.HI.U32 R73, R249, R75, RZ ;  /* 0x0000004bf9497227 */ /* 0x000fc800078e00ff */
[----:B------:R-:W-:Y:S02]  /*4920*/  IMAD.MOV.U32 R67, RZ, RZ, R69 ;  /* 0x000000ffff437224 */ /* 0x000fe400078e0045 */
[----:B------:R-:W-:Y:S02]  /*4930*/  IMAD.MOV R69, RZ, RZ, -R72 ;  /* 0x000000ffff457224 */ /* 0x000fe400078e0a48 */
[----:B------:R-:W-:Y:S02]  /*4940*/  IMAD.MOV R72, RZ, RZ, -R73 ;  /* 0x000000ffff487224 */ /* 0x000fe400078e0a49 */
[C---:B------:R-:W-:Y:S01]  /*4950*/  IMAD R73, R244.reuse, R69, R74 ;  /* 0x00000045f4497224 */ /* 0x040fe200078e024a */
[----:B------:R-:W-:Y:S01]  /*4960*/  LOP3.LUT R74, R247, 0x9e, RZ, 0xfc, !PT ;  /* 0x0000009ef74a7812 */ /* 0x000fe200078efcff */
[----:B------:R-:W-:Y:S01]  /*4970*/  @!P4 IMAD.MOV R66, RZ, RZ, -R66 ;  /* 0x000000ffff42c224 */ /* 0x000fe200078e0a42 */
[C---:B------:R-:W-:Y:S01]  /*4980*/  ISETP.GT.U32.AND P4, PT, R244.reuse, R70, PT ;  /* 0x00000046f400720c */ /* 0x040fe20003f84070 */
[--C-:B------:R-:W-:Y:S01]  /*4990*/  @!P5 IMAD.IADD R71, R71, 0x1, -R244.reuse ;  /* 0x000000014747d824 */ /* 0x100fe200078e0af4 */
[----:B------:R-:W-:Y:S01]  /*49a0*/  ISETP.GT.U32.AND P5, PT, R244, R73, PT ;  /* 0x00000049f400720c */ /* 0x000fe20003fa4070 */
[----:B------:R-:W-:Y:S01]  /*49b0*/  @!P0 IMAD.IADD R68, R68, 0x1, -R244 ;  /* 0x0000000144448824 */ /* 0x000fe200078e0af4 */
[----:B------:R-:W-:Y:S01]  /*49c0*/  ISETP.GE.AND P0, PT, R78, RZ, PT ;  /* 0x000000ff4e00720c */ /* 0x000fe20003f06270 */
[C---:B------:R-:W-:Y:S01]  /*49d0*/  IMAD R72, R244.reuse, R72, R75 ;  /* 0x00000048f4487224 */ /* 0x040fe200078e024b */
[----:B------:R-:W-:Y:S01]  /*49e0*/  IABS R75, R76 ;  /* 0x0000004c004b7213 */ /* 0x000fe20000000000 */
[----:B------:R-:W-:Y:S01]  /*49f0*/  @!P6 IMAD.MOV R68, RZ, RZ, -R68 ;  /* 0x000000ffff44e224 */ /* 0x000fe200078e0a44 */
[----:B------:R-:W-:Y:S01]  /*4a00*/  IABS R78, R80 ;  /* 0x00000050004e7213 */ /* 0x000fe20000000000 */
[----:B------:R-:W-:Y:S01]  /*4a10*/  IMAD.MOV.U32 R69, RZ, RZ, R71 ;  /* 0x000000ffff457224 */ /* 0x000fe200078e0047 */
[----:B------:R-:W-:Y:S01]  /*4a20*/  ISETP.GT.U32.AND P6, PT, R244, R72, PT ;  /* 0x00000048f400720c */ /* 0x000fe20003fc4070 */
[----:B------:R-:W-:-:S04]  /*4a30*/  IMAD.HI.U32 R71, R249, R75, RZ ;  /* 0x0000004bf9477227 */ /* 0x000fc800078e00ff */
[--C-:B------:R-:W-:Y:S02]  /*4a40*/  @!P4 IMAD.IADD R70, R70, 0x1, -R244.reuse ;  /* 0x000000014646c824 */ /* 0x100fe400078e0af4 */
[--C-:B------:R-:W-:Y:S02]  /*4a50*/  @!P5 IMAD.IADD R73, R73, 0x1, -R244.reuse ;  /* 0x000000014949d824 */ /* 0x100fe400078e0af4 */
[----:B------:R-:W-:Y:S01]  /*4a60*/  @!P3 IMAD.MOV R69, RZ, RZ, -R69 ;  /* 0x000000ffff45b224 */ /* 0x000fe200078e0a45 */
[C---:B------:R-:W-:Y:S01]  /*4a70*/  ISETP.GT.U32.AND P4, PT, R244.reuse, R70, PT ;  /* 0x00000046f400720c */ /* 0x040fe20003f84070 */
[----:B------:R-:W-:Y:S01]  /*4a80*/  @!P1 IMAD.MOV R67, RZ, RZ, -R67 ;  /* 0x000000ffff439224 */ /* 0x000fe200078e0a43 */
[----:B------:R-:W-:Y:S01]  /*4a90*/  ISETP.GT.U32.AND P5, PT, R244, R73, PT ;  /* 0x00000049f400720c */ /* 0x000fe20003fa4070 */
[----:B------:R-:W-:Y:S01]  /*4aa0*/  @!P6 IMAD.IADD R72, R72, 0x1, -R244 ;  /* 0x000000014848e824 */ /* 0x000fe200078e0af4 */
[----:B------:R-:W-:Y:S01]  /*4ab0*/  ISETP.GE.AND P3, PT, R76, RZ, PT ;  /* 0x000000ff4c00720c */ /* 0x000fe20003f66270 */
[----:B------:R-:W-:Y:S01]  /*4ac0*/  IMAD.MOV R76, RZ, RZ, -R71 ;  /* 0x000000ffff4c7224 */ /* 0x000fe200078e0a47 */
[----:B------:R-:W-:-:S02]  /*4ad0*/  ISETP.GE.AND P1, PT, R77, RZ, PT ;  /* 0x000000ff4d00720c */ /* 0x000fc40003f26270 */
[----:B------:R-:W-:Y:S01]  /*4ae0*/  IABS R77, R74 ;  /* 0x0000004a004d7213 */ /* 0x000fe20000000000 */
[C---:B------:R-:W-:Y:S01]  /*4af0*/  IMAD R75, R244.reuse, R76, R75 ;  /* 0x0000004cf44b7224 */ /* 0x040fe200078e024b */
[----:B------:R-:W-:-:S03]  /*4b00*/  ISETP.GT.U32.AND P6, PT, R244, R72, PT ;  /* 0x00000048f400720c */ /* 0x000fc60003fc4070 */
[----:B------:R-:W-:Y:S01]  /*4b10*/  @!P4 IMAD.IADD R70, R70, 0x1, -R244 ;  /* 0x000000014646c824 */ /* 0x000fe200078e0af4 */
[----:B------:R-:W-:Y:S01]  /*4b20*/  ISETP.GE.AND P4, PT, R74, RZ, PT ;  /* 0x000000ff4a00720c */ /* 0x000fe20003f86270 */
[----:B------:R-:W-:-:S04]  /*4b30*/  IMAD.HI.U32 R71, R249, R77, RZ ;  /* 0x0000004df9477227 */ /* 0x000fc800078e00ff */
[----:B------:R-:W-:Y:S01]  /*4b40*/  @!P5 IMAD.IADD R73, R73, 0x1, -R244 ;  /* 0x000000014949d824 */ /* 0x000fe200078e0af4 */
[----:B------:R-:W-:Y:S01]  /*4b50*/  ISETP.GT.U32.AND P5, PT, R244, R75, PT ;  /* 0x0000004bf400720c */ /* 0x000fe20003fa4070 */
[----:B------:R-:W-:-:S04]  /*4b60*/  IMAD.HI.U32 R74, R249, R78, RZ ;  /* 0x0000004ef94a7227 */ /* 0x000fc800078e00ff */
[----:B------:R-:W-:Y:S02]  /*4b70*/  IMAD.MOV R71, RZ, RZ, -R71 ;  /* 0x000000ffff477224 */ /* 0x000fe400078e0a47 */
[----:B------:R-:W-:Y:S02]  /*4b80*/  IMAD.MOV R79, RZ, RZ, -R74 ;  /* 0x000000ffff4f7224 */ /* 0x000fe400078e0a4a */
[C---:B------:R-:W-:Y:S02]  /*4b90*/  IMAD R74, R244.reuse, R71, R77 ;  /* 0x00000047f44a7224 */ /* 0x040fe400078e024d */
[----:B------:R-:W-:Y:S02]  /*4ba0*/  IMAD R77, R244, R79, R78 ;  /* 0x0000004ff44d7224 */ /* 0x000fe400078e024e */
[--C-:B------:R-:W-:Y:S02]  /*4bb0*/  @!P6 IMAD.IADD R72, R72, 0x1, -R244.reuse ;  /* 0x000000014848e824 */ /* 0x100fe400078e0af4 */
[----:B------:R-:W-:-:S02]  /*4bc0*/  @!P5 IMAD.IADD R75, R75, 0x1, -R244 ;  /* 0x000000014b4bd824 */ /* 0x000fc400078e0af4 */
[----:B------:R-:W-:Y:S01]  /*4bd0*/  @!P0 IMAD.MOV R72, RZ, RZ, -R72 ;  /* 0x000000ffff488224 */ /* 0x000fe200078e0a48 */
[C---:B------:R-:W-:Y:S01]  /*4be0*/  ISETP.GT.U32.AND P0, PT, R244.reuse, R77, PT ;  /* 0x0000004df400720c */ /* 0x040fe20003f04070 */
[----:B------:R-:W-:Y:S01]  /*4bf0*/  IMAD.MOV.U32 R71, RZ, RZ, R73 ;  /* 0x000000ffff477224 */ /* 0x000fe200078e0049 */
[----:B------:R-:W-:Y:S01]  /*4c00*/  LOP3.LUT R73, R247, 0xa2, RZ, 0xfc, !PT ;  /* 0x000000a2f7497812 */ /* 0x000fe200078efcff */
[----:B------:R-:W-:Y:S01]  /*4c10*/  @!P2 IMAD.MOV R70, RZ, RZ, -R70 ;  /* 0x000000ffff46a224 */ /* 0x000fe200078e0a46 */
[----:B------:R-:W-:Y:S01]  /*4c20*/  ISETP.GT.U32.AND P5, PT, R244, R75, PT ;  /* 0x0000004bf400720c */ /* 0x000fe20003fa4070 */
[----:B------:R-:W-:Y:S01]  /*4c30*/  @!P1 IMAD.MOV R71, RZ, RZ, -R71 ;  /* 0x000000ffff479224 */ /* 0x000fe200078e0a47 */
[----:B------:R-:W-:Y:S02]  /*4c40*/  ISETP.GE.AND P2, PT, R80, RZ, PT ;  /* 0x000000ff5000720c */ /* 0x000fe40003f46270 */
[----:B------:R-:W-:Y:S02]  /*4c50*/  IABS R78, R73 ;  /* 0x00000049004e7213 */ /* 0x000fe40000000000 */
[----:B------:R-:W-:-:S02]  /*4c60*/  IABS R80, R84 ;  /* 0x0000005400507213 */ /* 0x000fc40000000000 */
[----:B------:R-:W-:Y:S01]  /*4c70*/  ISETP.GT.U32.AND P1, PT, R244, R74, PT ;  /* 0x0000004af400720c */ /* 0x000fe20003f24070 */
[----:B------:R-:W-:Y:S01]  /*4c80*/  @!P0 IMAD.IADD R77, R77, 0x1, -R244 ;  /* 0x000000014d4d8824 */ /* 0x000fe200078e0af4 */
[----:B------:R-:W-:Y:S01]  /*4c90*/  ISETP.GE.AND P6, PT, R73, RZ, PT ;  /* 0x000000ff4900720c */ /* 0x000fe20003fc6270 */
[----:B------:R-:W-:-:S03]  /*4ca0*/  IMAD.HI.U32 R73, R249, R78, RZ ;  /* 0x0000004ef9497227 */ /* 0x000fc600078e00ff */
[----:B------:R-:W-:Y:S01]  /*4cb0*/  ISETP.GT.U32.AND P0, PT, R244, R77, PT ;  /* 0x0000004df400720c */ /* 0x000fe20003f04070 */
[----:B------:R-:W-:-:S04]  /*4cc0*/  IMAD.HI.U32 R76, R249, R80, RZ ;  /* 0x00000050f94c7227 */ /* 0x000fc800078e00ff */
[----:B------:R-:W-:Y:S02]  /*4cd0*/  IMAD.MOV R79, RZ, RZ, -R73 ;  /* 0x000000ffff4f7224 */ /* 0x000fe400078e0a49 */
[----:B------:R-:W-:Y:S02]  /*4ce0*/  IMAD.MOV R81, RZ, RZ, -R76 ;  /* 0x000000ffff517224 */ /* 0x000fe400078e0a4c */
[----:B------:R-:W-:-:S04]  /*4cf0*/  IMAD.HI.U32 R73, R249, R82, RZ ;  /* 0x00000052f9497227 */ /* 0x000fc800078e00ff */
[----:B------:R-:W-:Y:S01]  /*4d00*/  @!P5 IMAD.IADD R75, R75, 0x1, -R244 ;  /* 0x000000014b4bd824 */ /* 0x000fe200078e0af4 */
[----:B------:R-:W-:Y:S01]  /*4d10*/  ISETP.GE.AND P5, PT, R84, RZ, PT ;  /* 0x000000ff5400720c */ /* 0x000fe20003fa6270 */
[C---:B------:R-:W-:Y:S01]  /*4d20*/  IMAD R76, R244.reuse, R79, R78 ;  /* 0x0000004ff44c7224 */ /* 0x040fe200078e024e */
[----:B------:R-:W-:Y:S01]  /*4d30*/  IABS R84, R88 ;  /* 0x0000005800547213 */ /* 0x000fe20000000000 */
[----:B------:R-:W-:Y:S01]  /*4d40*/  IMAD R79, R244, R81, R80 ;  /* 0x00000051f44f7224 */ /* 0x000fe200078e0250 */
[----:B------:R-:W-:Y:S01]  /*4d50*/  IABS R80, R87 ;  /* 0x0000005700507213 */ /* 0x000fe20000000000 */
[----:B------:R-:W-:Y:S02]  /*4d60*/  @!P1 IMAD.IADD R74, R74, 0x1, -R244 ;  /* 0x000000014a4a9824 */ /* 0x000fe400078e0af4 */
[----:B------:R-:W-:Y:S02]  /*4d70*/  IMAD.MOV R81, RZ, RZ, -R73 ;  /* 0x000000ffff517224 */ /* 0x000fe400078e0a49 */
[----:B------:R-:W-:Y:S01]  /*4d80*/  IMAD.MOV.U32 R73, RZ, RZ, R75 ;  /* 0x000000ffff497224 */ /* 0x000fe200078e004b */
[----:B------:R-:W-:Y:S01]  /*4d90*/  ISETP.GT.U32.AND P1, PT, R244, R74, PT ;  /* 0x0000004af400720c */ /* 0x000fe20003f24070 */
[----:B------:R-:W-:-:S04]  /*4da0*/  IMAD.HI.U32 R78, R249, R83, RZ ;  /* 0x00000053f94e7227 */ /* 0x000fc800078e00ff */
[----:B------:R-:W-:Y:S01]  /*4db0*/  @!P3 IMAD.MOV R73, RZ, RZ, -R73 ;  /* 0x000000ffff49b224 */ /* 0x000fe200078e0a49 */
[C---:B------:R-:W-:Y:S01]  /*4dc0*/  ISETP.GT.U32.AND P3, PT, R244.reuse, R79, PT ;  /* 0x0000004ff400720c */ /* 0x040fe20003f64070 */
[----:B------:R-:W-:Y:S02]  /*4dd0*/  IMAD.MOV R75, RZ, RZ, -R78 ;  /* 0x000000ffff4b7224 */ /* 0x000fe400078e0a4e */
[----:B------:R-:W-:Y:S02]  /*4de0*/  @!P0 IMAD.IADD R77, R77, 0x1, -R244 ;  /* 0x000000014d4d8824 */ /* 0x000fe400078e0af4 */
[C---:B------:R-:W-:Y:S02]  /*4df0*/  IMAD R78, R244.reuse, R81, R82 ;  /* 0x00000051f44e7224 */ /* 0x040fe400078e0252 */
[C---:B------:R-:W-:Y:S02]  /*4e00*/  IMAD R81, R244.reuse, R75, R83 ;  /* 0x0000004bf4517224 */ /* 0x040fe400078e0253 */
[----:B------:R-:W-:Y:S01]  /*4e10*/  IMAD.MOV.U32 R75, RZ, RZ, R77 ;  /* 0x000000ffff4b7224 */ /* 0x000fe200078e004d */
[----:B------:R-:W-:Y:S01]  /*4e20*/  ISETP.GT.U32.AND P0, PT, R244, R78, PT ;  /* 0x0000004ef400720c */ /* 0x000fe20003f04070 */
[--C-:B------:R-:W-:Y:S01]  /*4e30*/  @!P1 IMAD.IADD R74, R74, 0x1, -R244.reuse ;  /* 0x000000014a4a9824 */ /* 0x100fe200078e0af4 */
[C---:B------:R-:W-:Y:S01]  /*4e40*/  ISETP.GT.U32.AND P1, PT, R244.reuse, R76, PT ;  /* 0x0000004cf400720c */ /* 0x040fe20003f24070 */
[----:B------:R-:W-:Y:S01]  /*4e50*/  @!P2 IMAD.MOV R75, RZ, RZ, -R75 ;  /* 0x000000ffff4ba224 */ /* 0x000fe200078e0a4b */
[----:B------:R-:W-:Y:S01]  /*4e60*/  ISETP.GT.U32.AND P2, PT, R244, R81, PT ;  /* 0x00000051f400720c */ /* 0x000fe20003f44070 */
[----:B------:R-:W-:-:S02]  /*4e70*/  @!P3 IMAD.IADD R79, R79, 0x1, -R244 ;  /* 0x000000014f4fb824 */ /* 0x000fc400078e0af4 */
[----:B------:R-:W-:-:S03]  /*4e80*/  IMAD.HI.U32 R77, R249, R80, RZ ;  /* 0x00000050f94d7227 */ /* 0x000fc600078e00ff */
[----:B------:R-:W-:Y:S01]  /*4e90*/  ISETP.GT.U32.AND P3, PT, R244, R79, PT ;  /* 0x0000004ff400720c */ /* 0x000fe20003f64070 */
[----:B------:R-:W-:Y:S01]  /*4ea0*/  @!P4 IMAD.MOV R74, RZ, RZ, -R74 ;  /* 0x000000ffff4ac224 */ /* 0x000fe200078e0a4a */
[----:B------:R-:W-:Y:S01]  /*4eb0*/  ISETP.GE.AND P4, PT, R85, RZ, PT ;  /* 0x000000ff5500720c */ /* 0x000fe20003f86270 */
[----:B------:R-:W-:Y:S01]  /*4ec0*/  IMAD.MOV R77, RZ, RZ, -R77 ;  /* 0x000000ffff4d7224 */ /* 0x000fe200078e0a4d */
[----:B------:R-:W-:Y:S01]  /*4ed0*/  IABS R85, R89 ;  /* 0x0000005900557213 */ /* 0x000fe20000000000 */
[--C-:B------:R-:W-:Y:S02]  /*4ee0*/  @!P1 IMAD.IADD R76, R76, 0x1, -R244.reuse ;  /* 0x000000014c4c9824 */ /* 0x100fe400078e0af4 */
[--C-:B------:R-:W-:Y:S02]  /*4ef0*/  @!P2 IMAD.IADD R81, R81, 0x1, -R244.reuse ;  /* 0x000000015151a824 */ /* 0x100fe400078e0af4 */
[----:B------:R-:W-:Y:S01]  /*4f00*/  @!P0 IMAD.IADD R78, R78, 0x1, -R244 ;  /* 0x000000014e4e8824 */ /* 0x000fe200078e0af4 */
[C---:B------:R-:W-:Y:S01]  /*4f10*/  ISETP.GT.U32.AND P1, PT, R244.reuse, R76, PT ;  /* 0x0000004cf400720c */ /* 0x040fe20003f24070 */
[----:B------:R-:W-:Y:S01]  /*4f20*/  IMAD.HI.U32 R82, R249, R84, RZ ;  /* 0x00000054f9527227 */ /* 0x000fe200078e00ff */
[----:B------:R-:W-:-:S02]  /*4f30*/  ISETP.GT.U32.AND P2, PT, R244, R81, PT ;  /* 0x00000051f400720c */ /* 0x000fc40003f44070 */
[C---:B------:R-:W-:Y:S01]  /*4f40*/  ISETP.GT.U32.AND P0, PT, R244.reuse, R78, PT ;  /* 0x0000004ef400720c */ /* 0x040fe20003f04070 */
[----:B------:R-:W-:Y:S02]  /*4f50*/  @!P3 IMAD.IADD R79, R79, 0x1, -R244 ;  /* 0x000000014f4fb824 */ /* 0x000fe400078e0af4 */
[----:B------:R-:W-:Y:S02]  /*4f60*/  IMAD R80, R244, R77, R80 ;  /* 0x0000004df4507224 */ /* 0x000fe400078e0250 */
[----:B------:R-:W-:-:S03]  /*4f70*/  IMAD.HI.U32 R83, R249, R85, RZ ;  /* 0x00000055f9537227 */ /* 0x000fc600078e00ff */
[C---:B------:R-:W-:Y:S01]  /*4f80*/  ISETP.GT.U32.AND P3, PT, R244.reuse, R80, PT ;  /* 0x00000050f400720c */ /* 0x040fe20003f64070 */
[----:B------:R-:W-:Y:S02]  /*4f90*/  IMAD.MOV.U32 R77, RZ, RZ, R79 ;  /* 0x000000ffff4d7224 */ /* 0x000fe400078e004f */
[----:B------:R-:W-:Y:S02]  /*4fa0*/  IMAD.MOV R79, RZ, RZ, -R82 ;  /* 0x000000ffff4f7224 */ /* 0x000fe400078e0a52 */
[----:B------:R-:W-:Y:S02]  /*4fb0*/  IMAD.MOV R82, RZ, RZ, -R83 ;  /* 0x000000ffff527224 */ /* 0x000fe400078e0a53 */
[----:B------:R-:W-:Y:S01]  /*4fc0*/  IMAD R83, R244, R79, R84 ;  /* 0x0000004ff4537224 */ /* 0x000fe200078e0254 */
[----:B------:R-:W-:Y:S01]  /*4fd0*/  LOP3.LUT R84, R247, 0xb0, RZ, 0xfc, !PT ;  /* 0x000000b0f7547812 */ /* 0x000fe200078efcff */
[--C-:B------:R-:W-:Y:S01]  /*4fe0*/  @!P1 IMAD.IADD R76, R76, 0x1, -R244.reuse ;  /* 0x000000014c4c9824 */ /* 0x100fe200078e0af4 */
[----:B------:R-:W-:Y:S01]  /*4ff0*/  ISETP.GE.AND P1, PT, R86, RZ, PT ;  /* 0x000000ff5600720c */ /* 0x000fe20003f26270 */
[--C-:B------:R-:W-:Y:S01]  /*5000*/  @!P2 IMAD.IADD R81, R81, 0x1, -R244.reuse ;  /* 0x000000015151a824 */ /* 0x100fe200078e0af4 */
[----:B------:R-:W-:Y:S01]  /*5010*/  ISETP.GT.U32.AND P2, PT, R244, R83, PT ;  /* 0x00000053f400720c */ /* 0x000fe20003f44070 */
[----:B------:R-:W-:Y:S01]  /*5020*/  @!P0 IMAD.IADD R78, R78, 0x1, -R244 ;  /* 0x000000014e4e8824 */ /* 0x000fe200078e0af4 */
[----:B------:R-:W-:Y:S01]  /*5030*/  ISETP.GE.AND P0, PT, R89, RZ, PT ;  /* 0x000000ff5900720c */ /* 0x000fe20003f06270 */
[----:B------:R-:W-:Y:S01]  /*5040*/  IMAD R82, R244, R82, R85 ;  /* 0x00000052f4527224 */ /* 0x000fe200078e0255 */
[----:B------:R-:W-:Y:S01]  /*5050*/  LOP3.LUT R85, R247, 0xb2, RZ, 0xfc, !PT ;  /* 0x000000b2f7557812 */ /* 0x000fe200078efcff */
[----:B------:R-:W-:Y:S01]  /*5060*/  @!P4 IMAD.MOV R78, RZ, RZ, -R78 ;  /* 0x000000ffff4ec224 */ /* 0x000fe200078e0a4e */
[----:B------:R-:W-:Y:S01]  /*5070*/  ISETP.GE.AND P4, PT, R84, RZ, PT ;  /* 0x000000ff5400720c */ /* 0x000fe20003f86270 */
[----:B------:R-:W-:Y:S01]  /*5080*/  IMAD.MOV.U32 R79, RZ, RZ, R81 ;  /* 0x000000ffff4f7224 */ /* 0x000fe200078e0051 */
[----:B------:R-:W-:Y:S01]  /*5090*/  IABS R84, R84 ;  /* 0x0000005400547213 */ /* 0x000fe20000000000 */
[--C-:B------:R-:W-:Y:S01]  /*50a0*/  @!P3 IMAD.IADD R80, R80, 0x1, -R244.reuse ;  /* 0x000000015050b824 */ /* 0x100fe200078e0af4 */
[----:B------:R-:W-:Y:S01]  /*50b0*/  IABS R86, R85 ;  /* 0x0000005500567213 */ /* 0x000fe20000000000 */
[----:B------:R-:W-:Y:S01]  /*50c0*/  @!P1 IMAD.MOV R79, RZ, RZ, -R79 ;  /* 0x000000ffff4f9224 */ /* 0x000fe200078e0a4f */
[----:B------:R-:W-:Y:S01]  /*50d0*/  ISETP.GE.AND P1, PT, R85, RZ, PT ;  /* 0x000000ff5500720c */ /* 0x000fe20003f26270 */
[----:B------:R-:W-:Y:S01]  /*50e0*/  @!P2 IMAD.IADD R83, R83, 0x1, -R244 ;  /* 0x000000015353a824 */ /* 0x000fe200078e0af4 */
[C---:B------:R-:W-:Y:S01]  /*50f0*/  ISETP.GT.U32.AND P3, PT, R244.reuse, R80, PT ;  /* 0x00000050f400720c */ /* 0x040fe20003f64070 */
[----:B------:R-:W-:Y:S01]  /*5100*/  IMAD.MOV.U32 R85, RZ, RZ, R84 ;  /* 0x000000ffff557224 */ /* 0x000fe200078e0054 */
[----:B------:R-:W-:Y:S01]  /*5110*/  IABS R89, R91 ;  /* 0x0000005b00597213 */ /* 0x000fe20000000000 */
[----:B------:R-:W-:Y:S01]  /*5120*/  @!P6 IMAD.MOV R76, RZ, RZ, -R76 ;  /* 0x000000ffff4ce224 */ /* 0x000fe200078e0a4c */
[----:B------:R-:W-:Y:S01]  /*5130*/  ISETP.GT.U32.AND P2, PT, R244, R83, PT ;  /* 0x00000053f400720c */ /* 0x000fe20003f44070 */
[----:B------:R-:W-:Y:S01]  /*5140*/  IMAD.HI.U32 R81, R249, R85, RZ ;  /* 0x00000055f9517227 */ /* 0x000fe200078e00ff */
[----:B------:R-:W-:-:S03]  /*5150*/  ISETP.GE.AND P6, PT, R87, RZ, PT ;  /* 0x000000ff5700720c */ /* 0x000fc60003fc6270 */
[----:B------:R-:W-:-:S04]  /*5160*/  IMAD.HI.U32 R84, R249, R86, RZ ;  /* 0x00000056f9547227 */ /* 0x000fc800078e00ff */
[----:B------:R-:W-:Y:S02]  /*5170*/  IMAD.MOV R81, RZ, RZ, -R81 ;  /* 0x000000ffff517224 */ /* 0x000fe400078e0a51 */
[----:B------:R-:W-:Y:S02]  /*5180*/  IMAD.MOV R87, RZ, RZ, -R84 ;  /* 0x000000ffff577224 */ /* 0x000fe400078e0a54 */
[----:B------:R-:W-:Y:S02]  /*5190*/  IMAD R85, R244, R81, R85 ;  /* 0x00000051f4557224 */ /* 0x000fe400078e0255 */
[----:B------:R-:W-:Y:S01]  /*51a0*/  @!P3 IMAD.IADD R80, R80, 0x1, -R244 ;  /* 0x000000015050b824 */ /* 0x000fe200078e0af4 */
[C---:B------:R-:W-:Y:S01]  /*51b0*/  ISETP.GT.U32.AND P3, PT, R244.reuse, R82, PT ;  /* 0x00000052f400720c */ /* 0x040fe20003f64070 */
[C---:B------:R-:W-:Y:S02]  /*51c0*/  IMAD R84, R244.reuse, R87, R86 ;  /* 0x00000057f4547224 */ /* 0x040fe400078e0256 */
[----:B------:R-:W-:Y:S01]  /*51d0*/  @!P2 IMAD.IADD R83, R83, 0x1, -R244 ;  /* 0x000000015353a824 */ /* 0x000fe200078e0af4 */
[C---:B------:R-:W-:Y:S01]  /*51e0*/  ISETP.GT.U32.AND P2, PT, R244.reuse, R85, PT ;  /* 0x00000055f400720c */ /* 0x040fe20003f44070 */
[----:B------:R-:W-:Y:S01]  /*51f0*/  @!P6 IMAD.MOV R80, RZ, RZ, -R80 ;  /* 0x000000ffff50e224 */ /* 0x000fe200078e0a50 */
[----:B------:R-:W-:Y:S01]  /*5200*/  ISETP.GT.U32.AND P6, PT, R244, R84, PT ;  /* 0x00000054f400720c */ /* 0x000fe20003fc4070 */
[----:B------:R-:W-:Y:S01]  /*5210*/  @!P5 IMAD.MOV R77, RZ, RZ, -R77 ;  /* 0x000000ffff4dd224 */ /* 0x000fe200078e0a4d */
[----:B------:R-:W-:Y:S01]  /*5220*/  ISETP.GE.AND P5, PT, R88, RZ, PT ;  /* 0x000000ff5800720c */ /* 0x000fe20003fa6270 */
[----:B------:R-:W-:Y:S01]  /*5230*/  IMAD.HI.U32 R86, R249, R89, RZ ;  /* 0x00000059f9567227 */ /* 0x000fe200078e00ff */
[----:B------:R-:W-:-:S03]  /*5240*/  IABS R88, R90 ;  /* 0x0000005a00587213 */ /* 0x000fc60000000000 */
[----:B------:R-:W-:Y:S02]  /*5250*/  @!P3 IMAD.IADD R82, R82, 0x1, -R244 ;  /* 0x000000015252b824 */ /* 0x000fe400078e0af4 */
[----:B------:R-:W-:-:S03]  /*5260*/  IMAD.HI.U32 R81, R249, R88, RZ ;  /* 0x00000058f9517227 */ /* 0x000fc600078e00ff */
[----:B------:R-:W-:Y:S01]  /*5270*/  ISETP.GT.U32.AND P3, PT, R244, R82, PT ;  /* 0x00000052f400720c */ /* 0x000fe20003f64070 */
[--C-:B------:R-:W-:Y:S02]  /*5280*/  @!P2 IMAD.IADD R85, R85, 0x1, -R244.reuse ;  /* 0x000000015555a824 */ /* 0x100fe400078e0af4 */
[----:B------:R-:W-:Y:S02]  /*5290*/  @!P6 IMAD.IADD R84, R84, 0x1, -R244 ;  /* 0x000000015454e824 */ /* 0x000fe400078e0af4 */
[----:B------:R-:W-:Y:S01]  /*52a0*/  IMAD.MOV R86, RZ, RZ, -R86 ;  /* 0x000000ffff567224 */ /* 0x000fe200078e0a56 */
[C---:B------:R-:W-:Y:S01]  /*52b0*/  ISETP.GT.U32.AND P2, PT, R244.reuse, R85, PT ;  /* 0x00000055f400720c */ /* 0x040fe20003f44070 */
[----:B------:R-:W-:Y:S01]  /*52c0*/  IMAD.MOV R87, RZ, RZ, -R81 ;  /* 0x000000ffff577224 */ /* 0x000fe200078e0a51 */
[C---:B------:R-:W-:Y:S01]  /*52d0*/  ISETP.GT.U32.AND P6, PT, R244.reuse, R84, PT ;  /* 0x00000054f400720c */ /* 0x040fe20003fc4070 */
[C---:B------:R-:W-:Y:S01]  /*52e0*/  IMAD R86, R244.reuse, R86, R89 ;  /* 0x00000056f4567224 */ /* 0x040fe200078e0259 */
[----:B------:R-:W-:Y:S01]  /*52f0*/  IABS R89, R97 ;  /* 0x0000006100597213 */ /* 0x000fe20000000000 */
[----:B------:R-:W-:-:S02]  /*5300*/  IMAD R87, R244, R87, R88 ;  /* 0x00000057f4577224 */ /* 0x000fc400078e0258 */
[----:B------:R-:W-:Y:S02]  /*5310*/  IMAD.MOV.U32 R81, RZ, RZ, R83 ;  /* 0x000000ffff517224 */ /* 0x000fe400078e0053 */
[----:B------:R-:W-:Y:S01]  /*5320*/  @!P3 IMAD.IADD R82, R82, 0x1, -R244 ;  /* 0x000000015252b824 */ /* 0x000fe200078e0af4 */
[----:B------:R-:W-:Y:S01]  /*5330*/  ISETP.GE.AND P3, PT, R91, RZ, PT ;  /* 0x000000ff5b00720c */ /* 0x000fe20003f66270 */
[----:B------:R-:W-:Y:S01]  /*5340*/  IMAD.HI.U32 R83, R249, R89, RZ ;  /* 0x00000059f9537227 */ /* 0x000fe200078e00ff */
[----:B------:R-:W-:-:S03]  /*5350*/  IABS R91, R98 ;  /* 0x00000062005b7213 */ /* 0x000fc60000000000 */
[--C-:B------:R-:W-:Y:S01]  /*5360*/  @!P2 IMAD.IADD R85, R85, 0x1, -R244.reuse ;  /* 0x000000015555a824 */ /* 0x100fe200078e0af4 */
[----:B------:R-:W-:Y:S01]  /*5370*/  ISETP.GT.U32.AND P2, PT, R244, R87, PT ;  /* 0x00000057f400720c */ /* 0x000fe20003f44070 */
[----:B------:R-:W-:Y:S01]  /*5380*/  @!P5 IMAD.MOV R81, RZ, RZ, -R81 ;  /* 0x000000ffff51d224 */ /* 0x000fe200078e0a51 */
[----:B------:R-:W-:Y:S01]  /*5390*/  ISETP.GE.AND P5, PT, R90, RZ, PT ;  /* 0x000000ff5a00720c */ /* 0x000fe20003fa6270 */
[----:B------:R-:W-:Y:S01]  /*53a0*/  @!P6 IMAD.IADD R84, R84, 0x1, -R244 ;  /* 0x000000015454e824 */ /* 0x000fe200078e0af4 */
[----:B------:R-:W-:Y:S01]  /*53b0*/  ISETP.GT.U32.AND P6, PT, R244, R86, PT ;  /* 0x00000056f400720c */ /* 0x000fe20003fc4070 */
[----:B------:R-:W-:Y:S02]  /*53c0*/  IMAD.MOV R90, RZ, RZ, -R83 ;  /* 0x000000ffff5a7224 */ /* 0x000fe400078e0a53 */
[----:B------:R-:W-:-:S04]  /*53d0*/  IMAD.HI.U32 R83, R249, R91, RZ ;  /* 0x0000005bf9537227 */ /* 0x000fc800078e00ff */
[----:B------:R-:W-:-:S04]  /*53e0*/  IMAD.HI.U32 R88, R249, R93, RZ ;  /* 0x0000005df9587227 */ /* 0x000fc800078e00ff */
[C---:B------:R-:W-:Y:S02]  /*53f0*/  IMAD R89, R244.reuse, R90, R89 ;  /* 0x0000005af4597224 */ /* 0x040fe400078e0259 */
[----:B------:R-:W-:Y:S02]  /*5400*/  IMAD.MOV R92, RZ, RZ, -R83 ;  /* 0x000000ffff5c7224 */ /* 0x000fe400078e0a53 */
[----:B------:R-:W-:Y:S02]  /*5410*/  IMAD.MOV R94, RZ, RZ, -R88 ;  /* 0x000000ffff5e7224 */ /* 0x000fe400078e0a58 */
[--C-:B------:R-:W-:Y:S01]  /*5420*/  @!P2 IMAD.IADD R87, R87, 0x1, -R244.reuse ;  /* 0x000000015757a824 */ /* 0x100fe200078e0af4 */
[C---:B------:R-:W-:Y:S01]  /*5430*/  ISETP.GT.U32.AND P2, PT, R244.reuse, R89, PT ;  /* 0x00000059f400720c */ /* 0x040fe20003f44070 */
[----:B------:R-:W-:Y:S02]  /*5440*/  IMAD R88, R244, R92, R91 ;  /* 0x0000005cf4587224 */ /* 0x000fe400078e025b */
[----:B------:R-:W-:-:S02]  /*5450*/  @!P6 IMAD.IADD R86, R86, 0x1, -R244 ;  /* 0x000000015656e824 */ /* 0x000fc400078e0af4 */
[----:B------:R-:W-:Y:S01]  /*5460*/  IMAD.HI.U32 R83, R249, R96, RZ ;  /* 0x00000060f9537227 */ /* 0x000fe200078e00ff */
[----:B------:R-:W-:-:S03]  /*5470*/  ISETP.GT.U32.AND P6, PT, R244, R88, PT ;  /* 0x00000058f400720c */ /* 0x000fc60003fc4070 */
[----:B------:R-:W-:-:S04]  /*5480*/  IMAD.HI.U32 R90, R249, R95, RZ ;  /* 0x0000005ff95a7227 */ /* 0x000fc800078e00ff */
[--C-:B------:R-:W-:Y:S01]  /*5490*/  @!P2 IMAD.IADD R89, R89, 0x1, -R244.reuse ;  /* 0x000000015959a824 */ /* 0x100fe200078e0af4 */
[C---:B------:R-:W-:Y:S01]  /*54a0*/  ISETP.GT.U32.AND P2, PT, R244.reuse, R87, PT ;  /* 0x00000057f400720c */ /* 0x040fe20003f44070 */
[----:B------:R-:W-:Y:S02]  /*54b0*/  IMAD.MOV R83, RZ, RZ, -R83 ;  /* 0x000000ffff537224 */ /* 0x000fe400078e0a53 */
[----:B------:R-:W-:Y:S01]  /*54c0*/  IMAD R91, R244, R94, R93 ;  /* 0x0000005ef45b7224 */ /* 0x000fe200078e025d */
[----:B------:R-:W-:Y:S01]  /*54d0*/  IABS R94, R102 ;  /* 0x00000066005e7213 */ /* 0x000fe20000000000 */
[----:B------:R-:W-:Y:S01]  /*54e0*/  @!P6 IMAD.IADD R88, R88, 0x1, -R244 ;  /* 0x000000015858e824 */ /* 0x000fe200078e0af4 */
[C---:B------:R-:W-:Y:S01]  /*54f0*/  ISETP.GT.U32.AND P6, PT, R244.reuse, R89, PT ;  /* 0x00000059f400720c */ /* 0x040fe20003fc4070 */
[----:B------:R-:W-:Y:S02]  /*5500*/  IMAD.MOV R90, RZ, RZ, -R90 ;  /* 0x000000ffff5a7224 */ /* 0x000fe400078e0a5a */
[----:B------:R-:W-:-:S02]  /*5510*/  IMAD R93, R244, R83, R96 ;  /* 0x00000053f45d7224 */ /* 0x000fc400078e0260 */
[----:B------:R-:W-:Y:S01]  /*5520*/  @!P0 IMAD.MOV R82, RZ, RZ, -R82 ;  /* 0x000000ffff528224 */ /* 0x000fe200078e0a52 */
[C---:B------:R-:W-:Y:S01]  /*5530*/  ISETP.GT.U32.AND P0, PT, R244.reuse, R86, PT ;  /* 0x00000056f400720c */ /* 0x040fe20003f04070 */
[----:B------:R-:W-:Y:S02]  /*5540*/  IMAD.MOV.U32 R83, RZ, RZ, R85 ;  /* 0x000000ffff537224 */ /* 0x000fe400078e0055 */
[----:B------:R-:W-:Y:S01]  /*5550*/  @!P1 IMAD.MOV R84, RZ, RZ, -R84 ;  /* 0x000000ffff549224 */ /* 0x000fe200078e0a54 */
[C---:B------:R-:W-:Y:S01]  /*5560*/  ISETP.GT.U32.AND P1, PT, R244.reuse, R91, PT ;  /* 0x0000005bf400720c */ /* 0x040fe20003f24070 */
[C---:B------:R-:W-:Y:S01]  /*5570*/  IMAD R90, R244.reuse, R90, R95 ;  /* 0x0000005af45a7224 */ /* 0x040fe200078e025f */
[----:B------:R-:W-:Y:S01]  /*5580*/  IABS R95, R103 ;  /* 0x00000067005f7213 */ /* 0x000fe20000000000 */
[----:B------:R-:W-:Y:S01]  /*5590*/  @!P4 IMAD.MOV R83, RZ, RZ, -R83 ;  /* 0x000000ffff53c224 */ /* 0x000fe200078e0a53 */
[----:B------:R-:W-:Y:S01]  /*55a0*/  ISETP.GT.U32.AND P4, PT, R244, R88, PT ;  /* 0x00000058f400720c */ /* 0x000fe20003f84070 */
[----:B------:R-:W-:-:S04]  /*55b0*/  IMAD.HI.U32 R85, R249, R94, RZ ;  /* 0x0000005ef9557227 */ /* 0x000fc800078e00ff */
[----:B------:R-:W-:Y:S01]  /*55c0*/  @!P6 IMAD.IADD R89, R89, 0x1, -R244 ;  /* 0x000000015959e824 */ /* 0x000fe200078e0af4 */
[----:B------:R-:W-:Y:S01]  /*55d0*/  ISETP.GT.U32.AND P6, PT, R244, R93, PT ;  /* 0x0000005df400720c */ /* 0x000fe20003fc4070 */
[----:B------:R-:W-:-:S04]  /*55e0*/  IMAD.HI.U32 R92, R249, R95, RZ ;  /* 0x0000005ff95c7227 */ /* 0x000fc800078e00ff */
[----:B------:R-:W-:Y:S02]  /*55f0*/  IMAD.MOV R85, RZ, RZ, -R85 ;  /* 0x000000ffff557224 */ /* 0x000fe400078e0a55 */
[----:B------:R-:W-:Y:S01]  /*5600*/  @!P2 IMAD.IADD R87, R87, 0x1, -R244 ;  /* 0x000000015757a824 */ /* 0x000fe200078e0af4 */
[C---:B------:R-:W-:Y:S01]  /*5610*/  ISETP.GT.U32.AND P2, PT, R244.reuse, R90, PT ;  /* 0x0000005af400720c */ /* 0x040fe20003f44070 */
[----:B------:R-:W-:Y:S02]  /*5620*/  IMAD.MOV R96, RZ, RZ, -R92 ;  /* 0x000000ffff607224 */ /* 0x000fe400078e0a5c */
[----:B------:R-:W-:Y:S02]  /*5630*/  IMAD R92, R244, R85, R94 ;  /* 0x00000055f45c7224 */ /* 0x000fe400078e025e */
[--C-:B------:R-:W-:Y:S01]  /*5640*/  @!P0 IMAD.IADD R86, R86, 0x1, -R244.reuse ;  /* 0x0000000156568824 */ /* 0x100fe200078e0af4 */
[----:B------:R-:W-:Y:S01]  /*5650*/  ISETP.GE.AND P0, PT, R97, RZ, PT ;  /* 0x000000ff6100720c */ /* 0x000fe20003f06270 */
[----:B------:R-:W-:Y:S01]  /*5660*/  @!P1 IMAD.IADD R91, R91, 0x1, -R244 ;  /* 0x000000015b5b9824 */ /* 0x000fe200078e0af4 */
[----:B------:R-:W-:Y:S01]  /*5670*/  ISETP.GE.AND P1, PT, R99, RZ, PT ;  /* 0x000000ff6300720c */ /* 0x000fe20003f26270 */
[----:B------:R-:W-:-:S02]  /*5680*/  IMAD.MOV.U32 R85, RZ, RZ, R87 ;  /* 0x000000ffff557224 */ /* 0x000fc400078e0057 */
[--C-:B------:R-:W-:Y:S01]  /*5690*/  @!P4 IMAD.IADD R88, R88, 0x1, -R244.reuse ;  /* 0x000000015858c824 */ /* 0x100fe200078e0af4 */
[----:B------:R-:W-:Y:S01]  /*56a0*/  ISETP.GE.AND P4, PT, R98, RZ, PT ;  /* 0x000000ff6200720c */ /* 0x000fe20003f86270 */
[----:B------:R-:W-:Y:S01]  /*56b0*/  @!P5 IMAD.MOV R85, RZ, RZ, -R85 ;  /* 0x000000ffff55d224 */ /* 0x000fe200078e0a55 */
[C---:B------:R-:W-:Y:S01]  /*56c0*/  ISETP.GT.U32.AND P5, PT, R244.reuse, R91, PT ;  /* 0x0000005bf400720c */ /* 0x040fe20003fa4070 */
[--C-:B------:R-:W-:Y:S02]  /*56d0*/  @!P6 IMAD.IADD R93, R93, 0x1, -R244.reuse ;  /* 0x000000015d5de824 */ /* 0x100fe400078e0af4 */
[C---:B------:R-:W-:Y:S01]  /*56e0*/  IMAD R95, R244.reuse, R96, R95 ;  /* 0x00000060f45f7224 */ /* 0x040fe200078e025f */
[----:B------:R-:W-:Y:S01]  /*56f0*/  LOP3.LUT R96, R247, 0xc6, RZ, 0xfc, !PT ;  /* 0x000000c6f7607812 */ /* 0x000fe200078efcff */
[----:B------:R-:W-:Y:S01]  /*5700*/  IMAD.MOV.U32 R87, RZ, RZ, R89 ;  /* 0x000000ffff577224 */ /* 0x000fe200078e0059 */
[----:B------:R-:W-:Y:S01]  /*5710*/  ISETP.GT.U32.AND P6, PT, R244, R93, PT ;  /* 0x0000005df400720c */ /* 0x000fe20003fc4070 */
[----:B------:R-:W-:Y:S01]  /*5720*/  @!P2 IMAD.IADD R90, R90, 0x1, -R244 ;  /* 0x000000015a5aa824 */ /* 0x000fe200078e0af4 */
[----:B------:R-:W-:Y:S01]  /*5730*/  IABS R97, R96 ;  /* 0x0000006000617213 */ /* 0x000fe20000000000 */
[----:B------:R-:W-:Y:S01]  /*5740*/  @!P0 IMAD.MOV R87, RZ, RZ, -R87 ;  /* 0x000000ffff578224 */ /* 0x000fe200078e0a57 */
[C---:B------:R-:W-:Y:S01]  /*5750*/  ISETP.GT.U32.AND P0, PT, R244.reuse, R92, PT ;  /* 0x0000005cf400720c */ /* 0x040fe20003f04070 */
[----:B------:R-:W-:Y:S01]  /*5760*/  @!P4 IMAD.MOV R88, RZ, RZ, -R88 ;  /* 0x000000ffff58c224 */ /* 0x000fe200078e0a58 */
[----:B------:R-:W-:Y:S01]  /*5770*/  ISETP.GE.AND P4, PT, R101, RZ, PT ;  /* 0x000000ff6500720c */ /* 0x000fe20003f86270 */
[----:B------:R-:W-:Y:S01]  /*5780*/  @!P5 IMAD.IADD R91, R91, 0x1, -R244 ;  /* 0x000000015b5bd824 */ /* 0x000fe200078e0af4 */
[----:B------:R-:W-:Y:S01]  /*5790*/  ISETP.GT.U32.AND P5, PT, R244, R95, PT ;  /* 0x0000005ff400720c */ /* 0x000fe20003fa4070 */
[----:B------:R-:W-:Y:S01]  /*57a0*/  IMAD.HI.U32 R94, R249, R97, RZ ;  /* 0x00000061f95e7227 */ /* 0x000fe200078e00ff */
[----:B------:R-:W-:-:S02]  /*57b0*/  ISETP.GE.AND P2, PT, R100, RZ, PT ;  /* 0x000000ff6400720c */ /* 0x000fc40003f46270 */
[----:B------:R-:W-:Y:S01]  /*57c0*/  LOP3.LUT R100, R247, 0xc8, RZ, 0xfc, !PT ;  /* 0x000000c8f7647812 */ /* 0x000fe200078efcff */
[----:B------:R-:W-:Y:S01]  /*57d0*/  @!P3 IMAD.MOV R86, RZ, RZ, -R86 ;  /* 0x000000ffff56b224 */ /* 0x000fe200078e0a56 */
[----:B------:R-:W-:Y:S01]  /*57e0*/  ISETP.GT.U32.AND P3, PT, R244, R90, PT ;  /* 0x0000005af400720c */ /* 0x000fe20003f64070 */
[----:B------:R-:W-:Y:S01]  /*57f0*/  @!P6 IMAD.IADD R93, R93, 0x1, -R244 ;  /* 0x000000015d5de824 */ /* 0x000fe200078e0af4 */
[----:B------:R-:W-:Y:S01]  /*5800*/  IABS R98, R100 ;  /* 0x0000006400627213 */ /* 0x000fe20000000000 */
[----:B------:R-:W-:Y:S01]  /*5810*/  IMAD.MOV R94, RZ, RZ, -R94 ;  /* 0x000000ffff5e7224 */ /* 0x000fe200078e0a5e */
[----:B------:R-:W-:Y:S01]  /*5820*/  ISETP.GE.AND P6, PT, R103, RZ, PT ;  /* 0x000000ff6700720c */ /* 0x000fe20003fc6270 */
[----:B------:R-:W-:Y:S01]  /*5830*/  IMAD.MOV.U32 R89, RZ, RZ, R91 ;  /* 0x000000ffff597224 */ /* 0x000fe200078e005b */
[----:B------:R-:W-:Y:S01]  /*5840*/  LOP3.LUT R103, R247, 0xce, RZ, 0xfc, !PT ;  /* 0x000000cef7677812 */ /* 0x000fe200078efcff */
[----:B------:R-:W-:Y:S01]  /*5850*/  @!P0 IMAD.IADD R92, R92, 0x1, -R244 ;  /* 0x000000015c5c8824 */ /* 0x000fe200078e0af4 */
[----:B------:R-:W-:Y:S01]  /*5860*/  ISETP.GE.AND P0, PT, R96, RZ, PT ;  /* 0x000000ff6000720c */ /* 0x000fe20003f06270 */
[----:B------:R-:W-:-:S02]  /*5870*/  IMAD R94, R244, R94, R97 ;  /* 0x0000005ef45e7224 */ /* 0x000fc400078e0261 */
[----:B------:R-:W-:Y:S01]  /*5880*/  IMAD.MOV.U32 R91, RZ, RZ, R93 ;  /* 0x000000ffff5b7224 */ /* 0x000fe200078e005d */
[----:B------:R-:W-:Y:S01]  /*5890*/  LOP3.LUT R93, R247, 0xca, RZ, 0xfc, !PT ;  /* 0x000000caf75d7812 */ /* 0x000fe200078efcff */
[--C-:B------:R-:W-:Y:S02]  /*58a0*/  @!P5 IMAD.IADD R95, R95, 0x1, -R244.reuse ;  /* 0x000000015f5fd824 */ /* 0x100fe400078e0af4 */
[----:B------:R-:W-:Y:S01]  /*58b0*/  @!P1 IMAD.MOV R89, RZ, RZ, -R89 ;  /* 0x000000ffff599224 */ /* 0x000fe200078e0a59 */
[C---:B------:R-:W-:Y:S01]  /*58c0*/  ISETP.GT.U32.AND P1, PT, R244.reuse, R92, PT ;  /* 0x0000005cf400720c */ /* 0x040fe20003f24070 */
[----:B------:R-:W-:Y:S01]  /*58d0*/  @!P4 IMAD.MOV R91, RZ, RZ, -R91 ;  /* 0x000000ffff5bc224 */ /* 0x000fe200078e0a5b */
[----:B------:R-:W-:Y:S01]  /*58e0*/  ISETP.GT.U32.AND P4, PT, R244, R94, PT ;  /* 0x0000005ef400720c */ /* 0x000fe20003f84070 */
[----:B------:R-:W-:Y:S01]  /*58f0*/  @!P3 IMAD.IADD R90, R90, 0x1, -R244 ;  /* 0x000000015a5ab824 */ /* 0x000fe200078e0af4 */
[----:B------:R-:W-:Y:S01]  /*5900*/  ISETP.GE.AND P3, PT, R102, RZ, PT ;  /* 0x000000ff6600720c */ /* 0x000fe20003f66270 */
[----:B------:R-:W-:Y:S01]  /*5910*/  IMAD.HI.U32 R96, R249, R98, RZ ;  /* 0x00000062f9607227 */ /* 0x000fe200078e00ff */
[----:B------:R-:W-:-:S02]  /*5920*/  ISETP.GT.U32.AND P5, PT, R244, R95, PT ;  /* 0x0000005ff400720c */ /* 0x000fc40003fa4070 */
[----:B------:R-:W-:Y:S01]  /*5930*/  IABS R102, R103 ;  /* 0x0000006700667213 */ /* 0x000fe20000000000 */
[----:B------:R-:W-:Y:S01]  /*5940*/  IMAD.MOV R99, RZ, RZ, -R96 ;  /* 0x000000ffff637224 */ /* 0x000fe200078e0a60 */
[----:B------:R-:W-:Y:S01]  /*5950*/  LOP3.LUT R96, R247, 0xcc, RZ, 0xfc, !PT ;  /* 0x000000ccf7607812 */ /* 0x000fe200078efcff */
[----:B------:R-:W-:Y:S01]  /*5960*/  @!P2 IMAD.MOV R90, RZ, RZ, -R90 ;  /* 0x000000ffff5aa224 */ /* 0x000fe200078e0a5a */
[----:B------:R-:W-:Y:S01]  /*5970*/  ISETP.GE.AND P2, PT, R100, RZ, PT ;  /* 0x000000ff6400720c */ /* 0x000fe20003f46270 */
[----:B------:R-:W-:Y:S01]  /*5980*/  IMAD R97, R244, R99, R98 ;  /* 0x00000063f4617224 */ /* 0x000fe200078e0262 */
[----:B------:R-:W-:Y:S01]  /*5990*/  IABS R100, R93 ;  /* 0x0000005d00647213 */ /* 0x000fe20000000000 */
[--C-:B------:R-:W-:Y:S01]  /*59a0*/  @!P1 IMAD.IADD R92, R92, 0x1, -R244.reuse ;  /* 0x000000015c5c9824 */ /* 0x100fe200078e0af4 */
[----:B------:R-:W-:Y:S01]  /*59b0*/  IABS R101, R96 ;  /* 0x0000006000657213 */ /* 0x000fe20000000000 */
[--C-:B------:R-:W-:Y:S01]  /*59c0*/  @!P4 IMAD.IADD R94, R94, 0x1, -R244.reuse ;  /* 0x000000015e5ec824 */ /* 0x100fe200078e0af4 */
[----:B------:R-:W-:Y:S01]  /*59d0*/  ISETP.GE.AND P4, PT, R96, RZ, PT ;  /* 0x000000ff6000720c */ /* 0x000fe20003f86270 */
[----:B------:R-:W-:Y:S01]  /*59e0*/  @!P5 IMAD.IADD R95, R95, 0x1, -R244 ;  /* 0x000000015f5fd824 */ /* 0x000fe200078e0af4 */
[C---:B------:R-:W-:Y:S01]  /*59f0*/  ISETP.GT.U32.AND P5, PT, R244.reuse, R97, PT ;  /* 0x00000061f400720c */ /* 0x040fe20003fa4070 */
[----:B------:R-:W-:Y:S01]  /*5a00*/  @!P3 IMAD.MOV R92, RZ, RZ, -R92 ;  /* 0x000000ffff5cb224 */ /* 0x000fe200078e0a5c */
[----:B------:R-:W-:Y:S01]  /*5a10*/  ISETP.GT.U32.AND P3, PT, R244, R94, PT ;  /* 0x0000005ef400720c */ /* 0x000fe20003f64070 */
[----:B------:R-:W-:Y:S01]  /*5a20*/  IMAD.HI.U32 R96, R249, R100, RZ ;  /* 0x00000064f9607227 */ /* 0x000fe200078e00ff */
[----:B------:R-:W-:-:S03]  /*5a30*/  ISETP.GE.AND P1, PT, R93, RZ, PT ;  /* 0x000000ff5d00720c */ /* 0x000fc60003f26270 */
[----:B------:R-:W-:Y:S02]  /*5a40*/  IMAD.MOV.U32 R93, RZ, RZ, R95 ;  /* 0x000000ffff5d7224 */ /* 0x000fe400078e005f */
[----:B------:R-:W-:Y:S02]  /*5a50*/  IMAD.MOV R95, RZ, RZ, -R96 ;  /* 0x000000ffff5f7224 */ /* 0x000fe400078e0a60 */
[----:B------:R-:W-:-:S04]  /*5a60*/  IMAD.HI.U32 R98, R249, R101, RZ ;  /* 0x00000065f9627227 */ /* 0x000fc800078e00ff */
[----:B------:R-:W-:Y:S02]  /*5a70*/  IMAD R96, R244, R95, R100 ;  /* 0x0000005ff4607224 */ /* 0x000fe400078e0264 */
[--C-:B------:R-:W-:Y:S02]  /*5a80*/  @!P5 IMAD.IADD R97, R97, 0x1, -R244.reuse ;  /* 0x000000016161d824 */ /* 0x100fe400078e0af4 */
[----:B------:R-:W-:Y:S01]  /*5a90*/  @!P3 IMAD.IADD R94, R94, 0x1, -R244 ;  /* 0x000000015e5eb824 */ /* 0x000fe200078e0af4 */
[C---:B------:R-:W-:Y:S01]  /*5aa0*/  ISETP.GT.U32.AND P3, PT, R244.reuse, R96, PT ;  /* 0x00000060f400720c */ /* 0x040fe20003f64070 */
[----:B------:R-:W-:Y:S01]  /*5ab0*/  IMAD.HI.U32 R99, R249, R102, RZ ;  /* 0x00000066f9637227 */ /* 0x000fe200078e00ff */
[----:B------:R-:W-:-:S03]  /*5ac0*/  ISETP.GT.U32.AND P5, PT, R244, R97, PT ;  /* 0x00000061f400720c */ /* 0x000fc60003fa4070 */
[----:B------:R-:W-:Y:S02]  /*5ad0*/  IMAD.MOV R98, RZ, RZ, -R98 ;  /* 0x000000ffff627224 */ /* 0x000fe400078e0a62 */
[----:B------:R-:W-:Y:S02]  /*5ae0*/  IMAD.MOV R95, RZ, RZ, -R99 ;  /* 0x000000ffff5f7224 */ /* 0x000fe400078e0a63 */
[C---:B------:R-:W-:Y:S01]  /*5af0*/  IMAD R99, R244.reuse, R98, R101 ;  /* 0x00000062f4637224 */ /* 0x040fe200078e0265 */
[----:B------:R-:W-:Y:S01]  /*5b00*/  IABS R101, R105 ;  /* 0x0000006900657213 */ /* 0x000fe20000000000 */
[----:B------:R-:W-:Y:S02]  /*5b10*/  IMAD R98, R244, R95, R102 ;  /* 0x0000005ff4627224 */ /* 0x000fe400078e0266 */
[----:B------:R-:W-:Y:S02]  /*5b20*/  @!P3 IMAD.IADD R96, R96, 0x1, -R244 ;  /* 0x000000016060b824 */ /* 0x000fe400078e0af4 */
[----:B------:R-:W-:Y:S01]  /*5b30*/  @!P0 IMAD.MOV R94, RZ, RZ, -R94 ;  /* 0x000000ffff5e8224 */ /* 0x000fe200078e0a5e */
[C---:B------:R-:W-:Y:S01]  /*5b40*/  ISETP.GT.U32.AND P0, PT, R244.reuse, R98, PT ;  /* 0x00000062f400720c */ /* 0x040fe20003f04070 */
[----:B------:R-:W-:Y:S01]  /*5b50*/  @!P5 IMAD.IADD R97, R97, 0x1, -R244 ;  /* 0x000000016161d824 */ /* 0x000fe200078e0af4 */
[C---:B------:R-:W-:Y:S01]  /*5b60*/  ISETP.GT.U32.AND P5, PT, R244.reuse, R99, PT ;  /* 0x00000063f400720c */ /* 0x040fe20003fa4070 */
[----:B------:R-:W-:Y:S01]  /*5b70*/  IMAD.HI.U32 R100, R249, R101, RZ ;  /* 0x00000065f9647227 */ /* 0x000fe200078e00ff */
[----:B------:R-:W-:-:S03]  /*5b80*/  ISETP.GT.U32.AND P3, PT, R244, R96, PT ;  /* 0x00000060f400720c */ /* 0x000fc60003f64070 */
[----:B------:R-:W-:Y:S02]  /*5b90*/  IMAD.MOV R100, RZ, RZ, -R100 ;  /* 0x000000ffff647224 */ /* 0x000fe400078e0a64 */
[----:B------:R-:W-:Y:S01]  /*5ba0*/  @!P6 IMAD.MOV R93, RZ, RZ, -R93 ;  /* 0x000000ffff5de224 */ /* 0x000fe200078e0a5d */
[----:B------:R-:W-:Y:S01]  /*5bb0*/  ISETP.GE.AND P6, PT, R103, RZ, PT ;  /* 0x000000ff6700720c */ /* 0x000fe20003fc6270 */
[----:B------:R-:W-:Y:S01]  /*5bc0*/  IMAD R101, R244, R100, R101 ;  /* 0x00000064f4657224 */ /* 0x000fe200078e0265 */
[----:B------:R-:W-:Y:S01]  /*5bd0*/  IABS R103, R107 ;  /* 0x0000006b00677213 */ /* 0x000fe20000000000 */
[--C-:B------:R-:W-:Y:S02]  /*5be0*/  @!P0 IMAD.IADD R98, R98, 0x1, -R244.reuse ;  /* 0x0000000162628824 */ /* 0x100fe400078e0af4 */
[--C-:B------:R-:W-:Y:S02]  /*5bf0*/  @!P5 IMAD.IADD R99, R99, 0x1, -R244.reuse ;  /* 0x000000016363d824 */ /* 0x100fe400078e0af4 */
[----:B------:R-:W-:Y:S01]  /*5c00*/  @!P3 IMAD.IADD R96, R96, 0x1, -R244 ;  /* 0x000000016060b824 */ /* 0x000fe200078e0af4 */
[C---:B------:R-:W-:Y:S01]  /*5c10*/  ISETP.GT.U32.AND P3, PT, R244.reuse, R101, PT ;  /* 0x00000065f400720c */ /* 0x040fe20003f64070 */
[----:B------:R-:W-:Y:S01]  /*5c20*/  IMAD.MOV.U32 R95, RZ, RZ, R97 ;  /* 0x000000ffff5f7224 */ /* 0x000fe200078e0061 */
[C---:B------:R-:W-:Y:S01]  /*5c30*/  ISETP.GT.U32.AND P0, PT, R244.reuse, R98, PT ;  /* 0x00000062f400720c */ /* 0x040fe20003f04070 */
[----:B------:R-:W-:Y:S01]  /*5c40*/  IMAD.HI.U32 R97, R249, R103, RZ ;  /* 0x00000067f9617227 */ /* 0x000fe200078e00ff */
[----:B------:R-:W-:-:S03]  /*5c50*/  ISETP.GT.U32.AND P5, PT, R244, R99, PT ;  /* 0x00000063f400720c */ /* 0x000fc60003fa4070 */
[----:B------:R-:W-:-:S04]  /*5c60*/  IMAD.HI.U32 R100, R249, R104, RZ ;  /* 0x00000068f9647227 */ /* 0x000fc800078e00ff */
[----:B------:R-:W-:Y:S01]  /*5c70*/  @!P2 IMAD.MOV R95, RZ, RZ, -R95 ;  /* 0x000000ffff5fa224 */ /* 0x000fe200078e0a5f */
[----:B------:R-:W-:Y:S01]  /*5c80*/  ISETP.GE.AND P2, PT, R105, RZ, PT ;  /* 0x000000ff6900720c */ /* 0x000fe20003f46270 */
[----:B------:R-:W-:Y:S02]  /*5c90*/  IMAD.MOV R97, RZ, RZ, -R97 ;  /* 0x000000ffff617224 */ /* 0x000fe400078e0a61 */
[----:B------:R-:W-:-:S04]  /*5ca0*/  IMAD.HI.U32 R102, R249, R106, RZ ;  /* 0x0000006af9667227 */ /* 0x000fc800078e00ff */
[----:B------:R-:W-:Y:S02]  /*5cb0*/  IMAD.MOV R105, RZ, RZ, -R100 ;  /* 0x000000ffff697224 */ /* 0x000fe400078e0a64 */
[C---:B------:R-:W-:Y:S02]  /*5cc0*/  IMAD R100, R244.reuse, R97, R103 ;  /* 0x00000061f4647224 */ /* 0x040fe400078e0267 */
[----:B------:R-:W-:Y:S02]  /*5cd0*/  IMAD.MOV R97, RZ, RZ, -R102 ;  /* 0x000000ffff617224 */ /* 0x000fe400078e0a66 */
[C---:B------:R-:W-:Y:S01]  /*5ce0*/  IMAD R103, R244.reuse, R105, R104 ;  /* 0x00000069f4677224 */ /* 0x040fe200078e0268 */
[----:B------:R-:W-:Y:S01]  /*5cf0*/  LOP3.LUT R104, R247, 0xd8, RZ, 0xfc, !PT ;  /* 0x000000d8f7687812 */ /* 0x000fe200078efcff */
[----:B------:R-:W-:Y:S02]  /*5d00*/  @!P3 IMAD.IADD R101, R101, 0x1, -R244 ;  /* 0x000000016565b824 */ /* 0x000fe400078e0af4 */
[----:B------:R-:W-:Y:S01]  /*5d10*/  IMAD R102, R244, R97, R106 ;  /* 0x00000061f4667224 */ /* 0x000fe200078e026a */
[----:B------:R-:W-:Y:S01]  /*5d20*/  IABS R105, R104 ;  /* 0x0000006800697213 */ /* 0x000fe20000000000 */
[--C-:B------:R-:W-:Y:S01]  /*5d30*/  @!P0 IMAD.IADD R98, R98, 0x1, -R244.reuse ;  /* 0x0000000162628824 */ /* 0x100fe200078e0af4 */
[C---:B------:R-:W-:Y:S01]  /*5d40*/  ISETP.GT.U32.AND P0, PT, R244.reuse, R103, PT ;  /* 0x00000067f400720c */ /* 0x040fe20003f04070 */
[----:B------:R-:W-:Y:S01]  /*5d50*/  @!P5 IMAD.IADD R99, R99, 0x1, -R244 ;  /* 0x000000016363d824 */ /* 0x000fe200078e0af4 */
[C---:B------:R-:W-:Y:S01]  /*5d60*/  ISETP.GT.U32.AND P3, PT, R244.reuse, R101, PT ;  /* 0x00000065f400720c */ /* 0x040fe20003f64070 */
[----:B------:R-:W-:Y:S01]  /*5d70*/  @!P1 IMAD.MOV R96, RZ, RZ, -R96 ;  /* 0x000000ffff609224 */ /* 0x000fe200078e0a60 */
[C---:B------:R-:W-:Y:S01]  /*5d80*/  ISETP.GT.U32.AND P1, PT, R244.reuse, R100, PT ;  /* 0x00000064f400720c */ /* 0x040fe20003f24070 */
[----:B------:R-:W-:Y:S01]  /*5d90*/  @!P6 IMAD.MOV R98, RZ, RZ, -R98 ;  /* 0x000000ffff62e224 */ /* 0x000fe200078e0a62 */
[----:B------:R-:W-:Y:S01]  /*5da0*/  ISETP.GT.U32.AND P6, PT, R244, R102, PT ;  /* 0x00000066f400720c */ /* 0x000fe20003fc4070 */
[----:B------:R-:W-:Y:S01]  /*5db0*/  IMAD.MOV.U32 R97, RZ, RZ, R99 ;  /* 0x000000ffff617224 */ /* 0x000fe200078e0063 */
[----:B------:R-:W-:Y:S01]  /*5dc0*/  ISETP.GE.AND P5, PT, R107, RZ, PT ;  /* 0x000000ff6b00720c */ /* 0x000fe20003fa6270 */
[----:B------:R-:W-:Y:S01]  /*5dd0*/  IMAD.HI.U32 R99, R249, R105, RZ ;  /* 0x00000069f9637227 */ /* 0x000fe200078e00ff */
[----:B------:R-:W-:-:S03]  /*5de0*/  IABS R107, R111 ;  /* 0x0000006f006b7213 */ /* 0x000fc60000000000 */
[----:B------:R-:W-:Y:S01]  /*5df0*/  @!P4 IMAD.MOV R97, RZ, RZ, -R97 ;  /* 0x000000ffff61c224 */ /* 0x000fe200078e0a61 */
[----:B------:R-:W-:Y:S01]  /*5e00*/  ISETP.GE.AND P4, PT, R108, RZ, PT ;  /* 0x000000ff6c00720c */ /* 0x000fe20003f86270 */
[--C-:B------:R-:W-:Y:S01]  /*5e10*/  @!P0 IMAD.IADD R103, R103, 0x1, -R244.reuse ;  /* 0x0000000167678824 */ /* 0x100fe200078e0af4 */
[----:B------:R-:W-:Y:S01]  /*5e20*/  LOP3.LUT R108, R247, 0xda, RZ, 0xfc, !PT ;  /* 0x000000daf76c7812 */ /* 0x000fe200078efcff */
        /* <DEDUP_REMOVED lines=8> */
[----:B------:R-:W-:Y:S01]  /*5eb0*/  IMAD.MOV.U32 R99, RZ, RZ, R101 ;  /* 0x000000ffff637224 */ /* 0x000fe200078e0065 */
[----:B------:R-:W-:Y:S01]  /*5ec0*/  ISETP.GT.U32.AND P0, PT, R244, R100, PT ;  /* 0x00000064f400720c */ /* 0x000fe20003f04070 */
[----:B------:R-:W-:Y:S01]  /*5ed0*/  IMAD.HI.U32 R101, R249, R106, RZ ;  /* 0x0000006af9657227 */ /* 0x000fe200078e00ff */
[----:B------:R-:W-:-:S03]  /*5ee0*/  IABS R109, R112 ;  /* 0x00000070006d7213 */ /* 0x000fc60000000000 */
[----:B------:R-:W-:Y:S02]  /*5ef0*/  IMAD.MOV R101, RZ, RZ, -R101 ;  /* 0x000000ffff657224 */ /* 0x000fe400078e0a65 */
[C---:B------:R-:W-:Y:S02]  /*5f00*/  IMAD R105, R244.reuse, R104, R105 ;  /* 0x00000068f4697224 */ /* 0x040fe400078e0269 */
[C---:B------:R-:W-:Y:S02]  /*5f10*/  IMAD R104, R244.reuse, R101, R106 ;  /* 0x00000065f4687224 */ /* 0x040fe400078e026a */
[--C-:B------:R-:W-:Y:S02]  /*5f20*/  @!P6 IMAD.IADD R103, R103, 0x1, -R244.reuse ;  /* 0x000000016767e824 */ /* 0x100fe400078e0af4 */
[----:B------:R-:W-:Y:S01]  /*5f30*/  @!P2 IMAD.MOV R99, RZ, RZ, -R99 ;  /* 0x000000ffff63a224 */ /* 0x000fe200078e0a63 */
[----:B------:R-:W-:Y:S01]  /*5f40*/  ISETP.GT.U32.AND P6, PT, R244, R104, PT ;  /* 0x00000068f400720c */ /* 0x000fe20003fc4070 */
[----:B------:R-:W-:Y:S01]  /*5f50*/  @!P0 IMAD.IADD R100, R100, 0x1, -R244 ;  /* 0x0000000164648824 */ /* 0x000fe200078e0af4 */
[C---:B------:R-:W-:Y:S01]  /*5f60*/  ISETP.GT.U32.AND P2, PT, R244.reuse, R102, PT ;  /* 0x00000066f400720c */ /* 0x040fe20003f44070 */
[----:B------:R-:W-:Y:S01]  /*5f70*/  IMAD.HI.U32 R101, R249, R107, RZ ;  /* 0x0000006bf9657227 */ /* 0x000fe200078e00ff */
[----:B------:R-:W-:-:S03]  /*5f80*/  ISETP.GT.U32.AND P0, PT, R244, R105, PT ;  /* 0x00000069f400720c */ /* 0x000fc60003f04070 */
[----:B------:R-:W-:Y:S02]  /*5f90*/  IMAD.MOV R101, RZ, RZ, -R101 ;  /* 0x000000ffff657224 */ /* 0x000fe400078e0a65 */
[----:B------:R-:W-:-:S04]  /*5fa0*/  IMAD.HI.U32 R106, R249, R109, RZ ;  /* 0x0000006df96a7227 */ /* 0x000fc800078e00ff */
[--C-:B------:R-:W-:Y:S02]  /*5fb0*/  @!P6 IMAD.IADD R104, R104, 0x1, -R244.reuse ;  /* 0x000000016868e824 */ /* 0x100fe400078e0af4 */
[----:B------:R-:W-:Y:S01]  /*5fc0*/  @!P2 IMAD.IADD R102, R102, 0x1, -R244 ;  /* 0x000000016666a824 */ /* 0x000fe200078e0af4 */
[----:B------:R-:W-:Y:S01]  /*5fd0*/  ISETP.GE.AND P2, PT, R108, RZ, PT ;  /* 0x000000ff6c00720c */ /* 0x000fe20003f46270 */
[C---:B------:R-:W-:Y:S01]  /*5fe0*/  IMAD R107, R244.reuse, R101, R107 ;  /* 0x00000065f46b7224 */ /* 0x040fe200078e026b */
[----:B------:R-:W-:Y:S01]  /*5ff0*/  ISETP.GT.U32.AND P6, PT, R244, R104, PT ;  /* 0x00000068f400720c */ /* 0x000fe20003fc4070 */
[----:B------:R-:W-:-:S04]  /*6000*/  IMAD.HI.U32 R108, R249, R110, RZ ;  /* 0x0000006ef96c7227 */ /* 0x000fc800078e00ff */
[----:B------:R-:W-:Y:S02]  /*6010*/  IMAD.MOV R106, RZ, RZ, -R106 ;  /* 0x000000ffff6a7224 */ /* 0x000fe400078e0a6a */
[----:B------:R-:W-:Y:S02]  /*6020*/  IMAD.MOV.U32 R101, RZ, RZ, R103 ;  /* 0x000000ffff657224 */ /* 0x000fe400078e0067 */
[----:B------:R-:W-:Y:S01]  /*6030*/  @!P0 IMAD.IADD R105, R105, 0x1, -R244 ;  /* 0x0000000169698824 */ /* 0x000fe200078e0af4 */
[----:B------:R-:W-:Y:S01]  /*6040*/  ISETP.GE.AND P0, PT, R111, RZ, PT ;  /* 0x000000ff6f00720c */ /* 0x000fe20003f06270 */
[----:B------:R-:W-:Y:S02]  /*6050*/  IMAD.MOV R111, RZ, RZ, -R108 ;  /* 0x000000ffff6f7224 */ /* 0x000fe400078e0a6c */
[C---:B------:R-:W-:Y:S02]  /*6060*/  IMAD R106, R244.reuse, R106, R109 ;  /* 0x0000006af46a7224 */ /* 0x040fe400078e026d */
[----:B------:R-:W-:Y:S01]  /*6070*/  @!P4 IMAD.MOV R101, RZ, RZ, -R101 ;  /* 0x000000ffff65c224 */ /* 0x000fe200078e0a65 */
[C---:B------:R-:W-:Y:S01]  /*6080*/  ISETP.GT.U32.AND P4, PT, R244.reuse, R107, PT ;  /* 0x0000006bf400720c */ /* 0x040fe20003f84070 */
[----:B------:R-:W-:Y:S01]  /*6090*/  @!P5 IMAD.MOV R100, RZ, RZ, -R100 ;  /* 0x000000ffff64d224 */ /* 0x000fe200078e0a64 */
[C---:B------:R-:W-:Y:S01]  /*60a0*/  ISETP.GT.U32.AND P5, PT, R244.reuse, R105, PT ;  /* 0x00000069f400720c */ /* 0x040fe20003fa4070 */
[C---:B------:R-:W-:Y:S01]  /*60b0*/  IMAD R109, R244.reuse, R111, R110 ;  /* 0x0000006ff46d7224 */ /* 0x040fe200078e026e */
[----:B------:R-:W-:Y:S01]  /*60c0*/  IABS R110, R114 ;  /* 0x00000072006e7213 */ /* 0x000fe20000000000 */
[----:B------:R-:W-:Y:S01]  /*60d0*/  @!P3 IMAD.MOV R102, RZ, RZ, -R102 ;  /* 0x000000ffff66b224 */ /* 0x000fe200078e0a66 */
[----:B------:R-:W-:Y:S01]  /*60e0*/  ISETP.GT.U32.AND P3, PT, R244, R106, PT ;  /* 0x0000006af400720c */ /* 0x000fe20003f64070 */
[----:B------:R-:W-:Y:S01]  /*60f0*/  @!P6 IMAD.IADD R104, R104, 0x1, -R244 ;  /* 0x000000016868e824 */ /* 0x000fe200078e0af4 */
[----:B------:R-:W-:Y:S01]  /*6100*/  ISETP.GT.U32.AND P6, PT, R244, R109, PT ;  /* 0x0000006df400720c */ /* 0x000fe20003fc4070 */
[----:B------:R-:W-:-:S04]  /*6110*/  IMAD.HI.U32 R108, R249, R110, RZ ;  /* 0x0000006ef96c7227 */ /* 0x000fc800078e00ff */
[--C-:B------:R-:W-:Y:S01]  /*6120*/  @!P4 IMAD.IADD R107, R107, 0x1, -R244.reuse ;  /* 0x000000016b6bc824 */ /* 0x100fe200078e0af4 */
[----:B------:R-:W-:Y:S01]  /*6130*/  ISETP.GE.AND P4, PT, R113, RZ, PT ;  /* 0x000000ff7100720c */ /* 0x000fe20003f86270 */
[----:B------:R-:W-:Y:S01]  /*6140*/  @!P5 IMAD.IADD R105, R105, 0x1, -R244 ;  /* 0x000000016969d824 */ /* 0x000fe200078e0af4 */
[----:B------:R-:W-:Y:S01]  /*6150*/  ISETP.GE.AND P5, PT, R112, RZ, PT ;  /* 0x000000ff7000720c */ /* 0x000fe20003fa6270 */
[----:B------:R-:W-:Y:S01]  /*6160*/  IMAD.MOV R111, RZ, RZ, -R108 ;  /* 0x000000ffff6f7224 */ /* 0x000fe200078e0a6c */
[----:B------:R-:W-:Y:S01]  /*6170*/  IABS R112, R115 ;  /* 0x0000007300707213 */ /* 0x000fe20000000000 */
[--C-:B------:R-:W-:Y:S01]  /*6180*/  @!P3 IMAD.IADD R106, R106, 0x1, -R244.reuse ;  /* 0x000000016a6ab824 */ /* 0x100fe200078e0af4 */
[C---:B------:R-:W-:Y:S01]  /*6190*/  ISETP.GT.U32.AND P3, PT, R244.reuse, R107, PT ;  /* 0x0000006bf400720c */ /* 0x040fe20003f64070 */
[----:B------:R-:W-:Y:S02]  /*61a0*/  @!P6 IMAD.IADD R109, R109, 0x1, -R244 ;  /* 0x000000016d6de824 */ /* 0x000fe400078e0af4 */
[----:B------:R-:W-:Y:S01]  /*61b0*/  IMAD.MOV.U32 R103, RZ, RZ, R105 ;  /* 0x000000ffff677224 */ /* 0x000fe200078e0069 */
[----:B------:R-:W-:Y:S01]  /*61c0*/  ISETP.GT.U32.AND P6, PT, R244, R106, PT ;  /* 0x0000006af400720c */ /* 0x000fe20003fc4070 */
[----:B------:R-:W-:-:S04]  /*61d0*/  IMAD.HI.U32 R105, R249, R112, RZ ;  /* 0x00000070f9697227 */ /* 0x000fc800078e00ff */
[C---:B------:R-:W-:Y:S01]  /*61e0*/  IMAD R108, R244.reuse, R111, R110 ;  /* 0x0000006ff46c7224 */ /* 0x040fe200078e026e */
[----:B------:R-:W-:Y:S01]  /*61f0*/  IABS R110, R116 ;  /* 0x00000074006e7213 */ /* 0x000fe20000000000 */
[----:B------:R-:W-:Y:S02]  /*6200*/  IMAD.MOV R105, RZ, RZ, -R105 ;  /* 0x000000ffff697224 */ /* 0x000fe400078e0a69 */
[----:B------:R-:W-:Y:S01]  /*6210*/  @!P3 IMAD.IADD R107, R107, 0x1, -R244 ;  /* 0x000000016b6bb824 */ /* 0x000fe200078e0af4 */
[C---:B------:R-:W-:Y:S01]  /*6220*/  ISETP.GT.U32.AND P3, PT, R244.reuse, R108, PT ;  /* 0x0000006cf400720c */ /* 0x040fe20003f64070 */
[----:B------:R-:W-:Y:S01]  /*6230*/  IMAD R111, R244, R105, R112 ;  /* 0x00000069f46f7224 */ /* 0x000fe200078e0270 */
[----:B------:R-:W-:Y:S01]  /*6240*/  IABS R112, R117 ;  /* 0x0000007500707213 */ /* 0x000fe20000000000 */
[----:B------:R-:W-:Y:S02]  /*6250*/  @!P6 IMAD.IADD R106, R106, 0x1, -R244 ;  /* 0x000000016a6ae824 */ /* 0x000fe400078e0af4 */
[----:B------:R-:W-:Y:S01]  /*6260*/  IMAD.HI.U32 R105, R249, R110, RZ ;  /* 0x0000006ef9697227 */ /* 0x000fe200078e00ff */
[----:B------:R-:W-:-:S03]  /*6270*/  ISETP.GT.U32.AND P6, PT, R244, R111, PT ;  /* 0x0000006ff400720c */ /* 0x000fc60003fc4070 */
[----:B------:R-:W-:Y:S01]  /*6280*/  @!P1 IMAD.MOV R103, RZ, RZ, -R103 ;  /* 0x000000ffff679224 */ /* 0x000fe200078e0a67 */
[----:B------:R-:W-:Y:S01]  /*6290*/  ISETP.GT.U32.AND P1, PT, R244, R109, PT ;  /* 0x0000006df400720c */ /* 0x000fe20003f24070 */
[----:B------:R-:W-:Y:S02]  /*62a0*/  IMAD.MOV R113, RZ, RZ, -R105 ;  /* 0x000000ffff717224 */ /* 0x000fe400078e0a69 */
[----:B------:R-:W-:Y:S01]  /*62b0*/  @!P3 IMAD.IADD R108, R108, 0x1, -R244 ;  /* 0x000000016c6cb824 */ /* 0x000fe200078e0af4 */
[----:B------:R-:W-:Y:S01]  /*62c0*/  ISETP.GE.AND P3, PT, R115, RZ, PT ;  /* 0x000000ff7300720c */ /* 0x000fe20003f66270 */
[----:B------:R-:W-:-:S04]  /*62d0*/  IMAD.HI.U32 R105, R249, R112, RZ ;  /* 0x00000070f9697227 */ /* 0x000fc800078e00ff */
[----:B------:R-:W-:Y:S01]  /*62e0*/  @!P6 IMAD.IADD R111, R111, 0x1, -R244 ;  /* 0x000000016f6fe824 */ /* 0x000fe200078e0af4 */
[C---:B------:R-:W-:Y:S01]  /*62f0*/  ISETP.GT.U32.AND P6, PT, R244.reuse, R108, PT ;  /* 0x0000006cf400720c */ /* 0x040fe20003fc4070 */
[C---:B------:R-:W-:Y:S02]  /*6300*/  IMAD R110, R244.reuse, R113, R110 ;  /* 0x00000071f46e7224 */ /* 0x040fe400078e026e */
[----:B------:R-:W-:Y:S02]  /*6310*/  IMAD.MOV R113, RZ, RZ, -R105 ;  /* 0x000000ffff717224 */ /* 0x000fe400078e0a69 */
[----:B------:R-:W-:Y:S02]  /*6320*/  IMAD.MOV.U32 R105, RZ, RZ, R107 ;  /* 0x000000ffff697224 */ /* 0x000fe400078e006b */
[----:B------:R-:W-:Y:S01]  /*6330*/  @!P2 IMAD.MOV R104, RZ, RZ, -R104 ;  /* 0x000000ffff68a224 */ /* 0x000fe200078e0a68 */
[C---:B------:R-:W-:Y:S01]  /*6340*/  ISETP.GT.U32.AND P2, PT, R244.reuse, R110, PT ;  /* 0x0000006ef400720c */ /* 0x040fe20003f44070 */
[C---:B------:R-:W-:Y:S01]  /*6350*/  IMAD R113, R244.reuse, R113, R112 ;  /* 0x00000071f4717224 */ /* 0x040fe200078e0270 */
[----:B------:R-:W-:Y:S01]  /*6360*/  LOP3.LUT R112, R247, 0xec, RZ, 0xfc, !PT ;  /* 0x000000ecf7707812 */ /* 0x000fe200078efcff */
[----:B------:R-:W-:Y:S01]  /*6370*/  @!P0 IMAD.MOV R105, RZ, RZ, -R105 ;  /* 0x000000ffff698224 */ /* 0x000fe200078e0a69 */
[----:B------:R-:W-:Y:S01]  /*6380*/  ISETP.GT.U32.AND P0, PT, R244, R111, PT ;  /* 0x0000006ff400720c */ /* 0x000fe20003f04070 */
[--C-:B------:R-:W-:Y:S01]  /*6390*/  @!P1 IMAD.IADD R109, R109, 0x1, -R244.reuse ;  /* 0x000000016d6d9824 */ /* 0x100fe200078e0af4 */
[----:B------:R-:W-:Y:S01]  /*63a0*/  ISETP.GE.AND P1, PT, R114, RZ, PT ;  /* 0x000000ff7200720c */ /* 0x000fe20003f26270 */
[----:B------:R-:W-:Y:S01]  /*63b0*/  @!P6 IMAD.IADD R108, R108, 0x1, -R244 ;  /* 0x000000016c6ce824 */ /* 0x000fe200078e0af4 */
[----:B------:R-:W-:Y:S01]  /*63c0*/  ISETP.GT.U32.AND P6, PT, R244, R113, PT ;  /* 0x00000071f400720c */ /* 0x000fe20003fc4070 */
[----:B------:R-:W-:Y:S01]  /*63d0*/  IMAD.MOV.U32 R107, RZ, RZ, R109 ;  /* 0x000000ffff6b7224 */ /* 0x000fe200078e006d */
[----:B------:R-:W-:Y:S01]  /*63e0*/  IABS R114, R118 ;  /* 0x0000007600727213 */ /* 0x000fe20000000000 */
[----:B------:R-:W-:Y:S01]  /*63f0*/  @!P5 IMAD.MOV R106, RZ, RZ, -R106 ;  /* 0x000000ffff6ad224 */ /* 0x000fe200078e0a6a */
[----:B------:R-:W-:Y:S01]  /*6400*/  IABS R115, R112 ;  /* 0x0000007000737213 */ /* 0x000fe20000000000 */
[----:B------:R-:W-:Y:S01]  /*6410*/  @!P2 IMAD.IADD R110, R110, 0x1, -R244 ;  /* 0x000000016e6ea824 */ /* 0x000fe200078e0af4 */
[----:B------:R-:W-:Y:S01]  /*6420*/  ISETP.GE.AND P2, PT, R112, RZ, PT ;  /* 0x000000ff7000720c */ /* 0x000fe20003f46270 */
[----:B------:R-:W-:Y:S01]  /*6430*/  IMAD.HI.U32 R109, R249, R114, RZ ;  /* 0x00000072f96d7227 */ /* 0x000fe200078e00ff */
[----:B------:R-:W-:-:S03]  /*6440*/  ISETP.GE.AND P5, PT, R116, RZ, PT ;  /* 0x000000ff7400720c */ /* 0x000fc60003fa6270 */
[----:B------:R-:W-:Y:S02]  /*6450*/  IMAD.MOV R109, RZ, RZ, -R109 ;  /* 0x000000ffff6d7224 */ /* 0x000fe400078e0a6d */
[--C-:B------:R-:W-:Y:S01]  /*6460*/  @!P0 IMAD.IADD R111, R111, 0x1, -R244.reuse ;  /* 0x000000016f6f8824 */ /* 0x100fe200078e0af4 */
[----:B------:R-:W-:Y:S01]  /*6470*/  ISETP.GE.AND P0, PT, R118, RZ, PT ;  /* 0x000000ff7600720c */ /* 0x000fe20003f06270 */
[----:B------:R-:W-:Y:S01]  /*6480*/  @!P6 IMAD.IADD R113, R113, 0x1, -R244 ;  /* 0x000000017171e824 */ /* 0x000fe200078e0af4 */
[C---:B------:R-:W-:Y:S01]  /*6490*/  ISETP.GT.U32.AND P6, PT, R244.reuse, R110, PT ;  /* 0x0000006ef400720c */ /* 0x040fe20003fc4070 */
[----:B------:R-:W-:Y:S01]  /*64a0*/  IMAD R112, R244, R109, R114 ;  /* 0x0000006df4707224 */ /* 0x000fe200078e0272 */
[----:B------:R-:W-:Y:S01]  /*64b0*/  IABS R118, R121 ;  /* 0x0000007900767213 */ /* 0x000fe20000000000 */
[----:B------:R-:W-:-:S04]  /*64c0*/  IMAD.HI.U32 R114, R249, R115, RZ ;  /* 0x00000073f9727227 */ /* 0x000fc800078e00ff */
[----:B------:R-:W-:Y:S02]  /*64d0*/  IMAD.MOV.U32 R109, RZ, RZ, R111 ;  /* 0x000000ffff6d7224 */ /* 0x000fe400078e006f */
[----:B------:R-:W-:Y:S01]  /*64e0*/  @!P1 IMAD.MOV R108, RZ, RZ, -R108 ;  /* 0x000000ffff6c9224 */ /* 0x000fe200078e0a6c */
[C---:B------:R-:W-:Y:S01]  /*64f0*/  ISETP.GT.U32.AND P1, PT, R244.reuse, R113, PT ;  /* 0x00000071f400720c */ /* 0x040fe20003f24070 */
[----:B------:R-:W-:Y:S01]  /*6500*/  @!P4 IMAD.MOV R107, RZ, RZ, -R107 ;  /* 0x000000ffff6bc224 */ /* 0x000fe200078e0a6b */
[----:B------:R-:W-:Y:S01]  /*6510*/  ISETP.GE.AND P4, PT, R117, RZ, PT ;  /* 0x000000ff7500720c */ /* 0x000fe20003f86270 */
[----:B------:R-:W-:Y:S01]  /*6520*/  IMAD.MOV R114, RZ, RZ, -R114 ;  /* 0x000000ffff727224 */ /* 0x000fe200078e0a72 */
[----:B------:R-:W-:Y:S01]  /*6530*/  LOP3.LUT R117, R247, 0xee, RZ, 0xfc, !PT ;  /* 0x000000eef7757812 */ /* 0x000fe200078efcff */
[----:B------:R-:W-:Y:S01]  /*6540*/  @!P3 IMAD.MOV R109, RZ, RZ, -R109 ;  /* 0x000000ffff6db224 */ /* 0x000fe200078e0a6d */
[C---:B------:R-:W-:Y:S01]  /*6550*/  ISETP.GT.U32.AND P3, PT, R244.reuse, R112, PT ;  /* 0x00000070f400720c */ /* 0x040fe20003f64070 */
[----:B------:R-:W-:Y:S01]  /*6560*/  IMAD R115, R244, R114, R115 ;  /* 0x00000072f4737224 */ /* 0x000fe200078e0273 */
[----:B------:R-:W-:Y:S01]  /*6570*/  IABS R116, R117 ;  /* 0x0000007500747213 */ /* 0x000fe20000000000 */
[----:B------:R-:W-:-:S02]  /*6580*/  @!P6 IMAD.IADD R110, R110, 0x1, -R244 ;  /* 0x000000016e6ee824 */ /* 0x000fc400078e0af4 */
[----:B------:R-:W-:Y:S01]  /*6590*/  IMAD.HI.U32 R114, R249, R118, RZ ;  /* 0x00000076f9727227 */ /* 0x000fe200078e00ff */
[----:B------:R-:W-:-:S03]  /*65a0*/  ISETP.GT.U32.AND P6, PT, R244, R115, PT ;  /* 0x00000073f400720c */ /* 0x000fc60003fc4070 */
[----:B------:R-:W-:-:S04]  /*65b0*/  IMAD.HI.U32 R111, R249, R116, RZ ;  /* 0x00000074f96f7227 */ /* 0x000fc800078e00ff */
[--C-:B------:R-:W-:Y:S01]  /*65c0*/  @!P1 IMAD.IADD R113, R113, 0x1, -R244.reuse ;  /* 0x0000000171719824 */ /* 0x100fe200078e0af4 */
[----:B------:R-:W-:Y:S01]  /*65d0*/  ISETP.GE.AND P1, PT, R117, RZ, PT ;  /* 0x000000ff7500720c */ /* 0x000fe20003f26270 */
[----:B------:R-:W-:Y:S02]  /*65e0*/  IMAD.MOV R117, RZ, RZ, -R111 ;  /* 0x000000ffff757224 */ /* 0x000fe400078e0a6f */
[----:B------:R-:W-:Y:S01]  /*65f0*/  @!P3 IMAD.IADD R112, R112, 0x1, -R244 ;  /* 0x000000017070b824 */ /* 0x000fe200078e0af4 */
[----:B------:R-:W-:Y:S01]  /*6600*/  ISETP.GE.AND P3, PT, R121, RZ, PT ;  /* 0x000000ff7900720c */ /* 0x000fe20003f66270 */
[----:B------:R-:W-:Y:S01]  /*6610*/  IMAD.HI.U32 R111, R249, R120, RZ ;  /* 0x00000078f96f7227 */ /* 0x000fe200078e00ff */
[----:B------:R-:W-:-:S03]  /*6620*/  IABS R121, R126 ;  /* 0x0000007e00797213 */ /* 0x000fc60000000000 */
[----:B------:R-:W-:Y:S01]  /*6630*/  @!P5 IMAD.MOV R110, RZ, RZ, -R110 ;  /* 0x000000ffff6ed224 */ /* 0x000fe200078e0a6e */
[C---:B------:R-:W-:Y:S01]  /*6640*/  ISETP.GT.U32.AND P5, PT, R244.reuse, R112, PT ;  /* 0x00000070f400720c */ /* 0x040fe20003fa4070 */
[----:B------:R-:W-:Y:S02]  /*6650*/  IMAD.MOV R111, RZ, RZ, -R111 ;  /* 0x000000ffff6f7224 */ /* 0x000fe400078e0a6f */
[----:B------:R-:W-:Y:S02]  /*6660*/  IMAD.MOV R119, RZ, RZ, -R114 ;  /* 0x000000ffff777224 */ /* 0x000fe400078e0a72 */
[C---:B------:R-:W-:Y:S02]  /*6670*/  IMAD R114, R244.reuse, R117, R116 ;  /* 0x00000075f4727224 */ /* 0x040fe400078e0274 */
[----:B------:R-:W-:Y:S02]  /*6680*/  @!P6 IMAD.IADD R115, R115, 0x1, -R244 ;  /* 0x000000017373e824 */ /* 0x000fe400078e0af4 */
[----:B------:R-:W-:-:S02]  /*6690*/  IMAD R116, R244, R111, R120 ;  /* 0x0000006ff4747224 */ /* 0x000fc400078e0278 */
[----:B------:R-:W-:Y:S01]  /*66a0*/  IMAD.MOV.U32 R111, RZ, RZ, R113 ;  /* 0x000000ffff6f7224 */ /* 0x000fe200078e0071 */
        /* <DEDUP_REMOVED lines=8> */
[----:B------:R-:W-:Y:S02]  /*6730*/  IMAD.MOV R120, RZ, RZ, -R113 ;  /* 0x000000ffff787224 */ /* 0x000fe400078e0a71 */
[----:B------:R-:W-:Y:S01]  /*6740*/  @!P6 IMAD.IADD R115, R115, 0x1, -R244 ;  /* 0x000000017373e824 */ /* 0x000fe200078e0af4 */
[----:B------:R-:W-:Y:S01]  /*6750*/  ISETP.GT.U32.AND P6, PT, R244, R116, PT ;  /* 0x00000074f400720c */ /* 0x000fe20003fc4070 */
[----:B------:R-:W-:-:S04]  /*6760*/  IMAD.HI.U32 R118, R249, R121, RZ ;  /* 0x00000079f9767227 */ /* 0x000fc800078e00ff */
[--C-:B------:R-:W-:Y:S01]  /*6770*/  @!P4 IMAD.IADD R114, R114, 0x1, -R244.reuse ;  /* 0x000000017272c824 */ /* 0x100fe200078e0af4 */
[----:B------:R-:W-:Y:S01]  /*6780*/  ISETP.GE.AND P4, PT, R124, RZ, PT ;  /* 0x000000ff7c00720c */ /* 0x000fe20003f86270 */
[----:B------:R-:W-:Y:S02]  /*6790*/  @!P5 IMAD.IADD R117, R117, 0x1, -R244 ;  /* 0x000000017575d824 */ /* 0x000fe400078e0af4 */
[C---:B------:R-:W-:Y:S01]  /*67a0*/  IMAD R119, R244.reuse, R120, R119 ;  /* 0x00000078f4777224 */ /* 0x040fe200078e0277 */
[----:B------:R-:W-:Y:S01]  /*67b0*/  ISETP.GT.U32.AND P5, PT, R244, R114, PT ;  /* 0x00000072f400720c */ /* 0x000fe20003fa4070 */
[----:B------:R-:W-:Y:S02]  /*67c0*/  IMAD.MOV R118, RZ, RZ, -R118 ;  /* 0x000000ffff767224 */ /* 0x000fe400078e0a76 */
[----:B------:R-:W-:Y:S01]  /*67d0*/  @!P6 IMAD.IADD R116, R116, 0x1, -R244 ;  /* 0x000000017474e824 */ /* 0x000fe200078e0af4 */
[C---:B------:R-:W-:Y:S01]  /*67e0*/  ISETP.GT.U32.AND P6, PT, R244.reuse, R117, PT ;  /* 0x00000075f400720c */ /* 0x040fe20003fc4070 */
[----:B------:R-:W-:-:S02]  /*67f0*/  IMAD R118, R244, R118, R121 ;  /* 0x00000076f4767224 */ /* 0x000fc400078e0279 */
[----:B------:R-:W-:Y:S02]  /*6800*/  IMAD.MOV.U32 R113, RZ, RZ, R115 ;  /* 0x000000ffff717224 */ /* 0x000fe400078e0073 */
[----:B------:R-:W-:-:S04]  /*6810*/  IMAD.HI.U32 R115, R249, R122, RZ ;  /* 0x0000007af9737227 */ /* 0x000fc800078e00ff */
[----:B------:R-:W-:Y:S01]  /*6820*/  @!P5 IMAD.IADD R114, R114, 0x1, -R244 ;  /* 0x000000017272d824 */ /* 0x000fe200078e0af4 */
[----:B------:R-:W-:Y:S01]  /*6830*/  ISETP.GT.U32.AND P5, PT, R244, R119, PT ;  /* 0x00000077f400720c */ /* 0x000fe20003fa4070 */
[----:B------:R-:W-:-:S04]  /*6840*/  IMAD.HI.U32 R120, R249, R123, RZ ;  /* 0x0000007bf9787227 */ /* 0x000fc800078e00ff */
[----:B------:R-:W-:Y:S01]  /*6850*/  @!P6 IMAD.IADD R117, R117, 0x1, -R244 ;  /* 0x000000017575e824 */ /* 0x000fe200078e0af4 */
[C---:B------:R-:W-:Y:S01]  /*6860*/  ISETP.GT.U32.AND P6, PT, R244.reuse, R118, PT ;  /* 0x00000076f400720c */ /* 0x040fe20003fc4070 */
[----:B------:R-:W-:Y:S01]  /*6870*/  @!P2 IMAD.MOV R113, RZ, RZ, -R113 ;  /* 0x000000ffff71a224 */ /* 0x000fe200078e0a71 */
[----:B------:R-:W-:Y:S01]  /*6880*/  ISETP.GE.AND P2, PT, R125, RZ, PT ;  /* 0x000000ff7d00720c */ /* 0x000fe20003f46270 */
[----:B------:R-:W-:Y:S01]  /*6890*/  IMAD.MOV R115, RZ, RZ, -R115 ;  /* 0x000000ffff737224 */ /* 0x000fe200078e0a73 */
[----:B------:R-:W-:Y:S01]  /*68a0*/  LOP3.LUT R125, R247, 0xfc, RZ, 0xfc, !PT ;  /* 0x000000fcf77d7812 */ /* 0x000fe200078efcff */
[----:B------:R-:W-:Y:S02]  /*68b0*/  IMAD.MOV R120, RZ, RZ, -R120 ;  /* 0x000000ffff787224 */ /* 0x000fe400078e0a78 */
[----:B------:R-:W-:Y:S01]  /*68c0*/  @!P5 IMAD.IADD R119, R119, 0x1, -R244 ;  /* 0x000000017777d824 */ /* 0x000fe200078e0af4 */
[----:B------:R-:W-:Y:S01]  /*68d0*/  IABS R124, R125 ;  /* 0x0000007d007c7213 */ /* 0x000fe20000000000 */
[----:B------:R-:W-:Y:S01]  /*68e0*/  @!P0 IMAD.MOV R112, RZ, RZ, -R112 ;  /* 0x000000ffff708224 */ /* 0x000fe200078e0a70 */
[C---:B------:R-:W-:Y:S01]  /*68f0*/  ISETP.GT.U32.AND P0, PT, R244.reuse, R116, PT ;  /* 0x00000074f400720c */ /* 0x040fe20003f04070 */
[----:B------:R-:W-:-:S02]  /*6900*/  IMAD R121, R244, R115, R122 ;  /* 0x00000073f4797224 */ /* 0x000fc400078e027a */
[C---:B------:R-:W-:Y:S02]  /*6910*/  IMAD R120, R244.reuse, R120, R123 ;  /* 0x00000078f4787224 */ /* 0x040fe400078e027b */
[----:B------:R-:W-:Y:S01]  /*6920*/  @!P1 IMAD.MOV R114, RZ, RZ, -R114 ;  /* 0x000000ffff729224 */ /* 0x000fe200078e0a72 */
[C---:B------:R-:W-:Y:S01]  /*6930*/  ISETP.GT.U32.AND P1, PT, R244.reuse, R119, PT ;  /* 0x00000077f400720c */ /* 0x040fe20003f24070 */
[----:B------:R-:W-:Y:S01]  /*6940*/  IMAD.MOV.U32 R115, RZ, RZ, R117 ;  /* 0x000000ffff737224 */ /* 0x000fe200078e0075 */
[----:B------:R-:W-:Y:S01]  /*6950*/  ISETP.GT.U32.AND P5, PT, R244, R121, PT ;  /* 0x00000079f400720c */ /* 0x000fe20003fa4070 */
[----:B------:R-:W-:Y:S02]  /*6960*/  @!P6 IMAD.IADD R118, R118, 0x1, -R244 ;  /* 0x000000017676e824 */ /* 0x000fe400078e0af4 */
[----:B------:R-:W-:Y:S01]  /*6970*/  @!P3 IMAD.MOV R115, RZ, RZ, -R115 ;  /* 0x000000ffff73b224 */ /* 0x000fe200078e0a73 */
[C---:B------:R-:W-:Y:S01]  /*6980*/  ISETP.GT.U32.AND P3, PT, R244.reuse, R120, PT ;  /* 0x00000078f400720c */ /* 0x040fe20003f64070 */
[----:B------:R-:W-:Y:S01]  /*6990*/  IMAD.MOV.U32 R123, RZ, RZ, R124 ;  /* 0x000000ffff7b7224 */ /* 0x000fe200078e007c */
[----:B------:R-:W-:Y:S01]  /*69a0*/  ISETP.GT.U32.AND P6, PT, R244, R118, PT ;  /* 0x00000076f400720c */ /* 0x000fe20003fc4070 */
[----:B------:R-:W-:Y:S01]  /*69b0*/  @!P0 IMAD.IADD R116, R116, 0x1, -R244 ;  /* 0x0000000174748824 */ /* 0x000fe200078e0af4 */
[----:B------:R-:W-:Y:S01]  /*69c0*/  ISETP.GE.AND P0, PT, R126, RZ, PT ;  /* 0x000000ff7e00720c */ /* 0x000fe20003f06270 */
[----:B------:R-:W-:Y:S01]  /*69d0*/  IMAD.HI.U32 R122, R249, R123, RZ ;  /* 0x0000007bf97a7227 */ /* 0x000fe200078e00ff */
[----:B------:R-:W-:-:S03]  /*69e0*/  LOP3.LUT R126, R247, 0xfe, RZ, 0xfc, !PT ;  /* 0x000000fef77e7812 */ /* 0x000fc600078efcff */
[----:B------:R-:W-:Y:S01]  /*69f0*/  IMAD.MOV R122, RZ, RZ, -R122 ;  /* 0x000000ffff7a7224 */ /* 0x000fe200078e0a7a */
[----:B------:R-:W-:Y:S01]  /*6a00*/  IABS R124, R126 ;  /* 0x0000007e007c7213 */ /* 0x000fe20000000000 */
[--C-:B------:R-:W-:Y:S01]  /*6a10*/  @!P1 IMAD.IADD R119, R119, 0x1, -R244.reuse ;  /* 0x0000000177779824 */ /* 0x100fe200078e0af4 */
[----:B------:R-:W-:Y:S01]  /*6a20*/  ISETP.GE.AND P1, PT, R128, RZ, PT ;  /* 0x000000ff8000720c */ /* 0x000fe20003f26270 */
[----:B------:R-:W-:Y:S01]  /*6a30*/  IMAD R123, R244, R122, R123 ;  /* 0x0000007af47b7224 */ /* 0x000fe200078e027b */
[----:B------:R-:W-:Y:S01]  /*6a40*/  LOP3.LUT R128, R247, 0x106, RZ, 0xfc, !PT ;  /* 0x00000106f7807812 */ /* 0x000fe200078efcff */
[----:B------:R-:W-:Y:S02]  /*6a50*/  IMAD.MOV.U32 R117, RZ, RZ, R119 ;  /* 0x000000ffff757224 */ /* 0x000fe400078e0077 */
[--C-:B------:R-:W-:Y:S01]  /*6a60*/  @!P3 IMAD.IADD R120, R120, 0x1, -R244.reuse ;  /* 0x000000017878b824 */ /* 0x100fe200078e0af4 */
[----:B------:R-:W-:Y:S01]  /*6a70*/  ISETP.GE.AND P3, PT, R125, RZ, PT ;  /* 0x000000ff7d00720c */ /* 0x000fe20003f66270 */
[----:B------:R-:W-:Y:S01]  /*6a80*/  @!P6 IMAD.IADD R118, R118, 0x1, -R244 ;  /* 0x000000017676e824 */ /* 0x000fe200078e0af4 */
[C---:B------:R-:W-:Y:S01]  /*6a90*/  ISETP.GT.U32.AND P6, PT, R244.reuse, R123, PT ;  /* 0x0000007bf400720c */ /* 0x040fe20003fc4070 */
[----:B------:R-:W-:Y:S01]  /*6aa0*/  @!P2 IMAD.MOV R117, RZ, RZ, -R117 ;  /* 0x000000ffff75a224 */ /* 0x000fe200078e0a75 */
[----:B------:R-:W-:Y:S01]  /*6ab0*/  ISETP.GT.U32.AND P2, PT, R244, R120, PT ;  /* 0x00000078f400720c */ /* 0x000fe20003f44070 */
[----:B------:R-:W-:Y:S01]  /*6ac0*/  IMAD.HI.U32 R122, R249, R124, RZ ;  /* 0x0000007cf97a7227 */ /* 0x000fe200078e00ff */
[----:B------:R-:W-:-:S02]  /*6ad0*/  LOP3.LUT R125, R247, 0x102, RZ, 0xfc, !PT ;  /* 0x00000102f77d7812 */ /* 0x000fc400078efcff */
[----:B------:R-:W-:Y:S01]  /*6ae0*/  IABS R130, R128 ;  /* 0x0000008000827213 */ /* 0x000fe20000000000 */
[----:B------:R-:W-:Y:S02]  /*6af0*/  @!P5 IMAD.IADD R121, R121, 0x1, -R244 ;  /* 0x000000017979d824 */ /* 0x000fe400078e0af4 */
[----:B------:R-:W-:Y:S02]  /*6b00*/  IMAD.MOV R119, RZ, RZ, -R122 ;  /* 0x000000ffff777224 */ /* 0x000fe400078e0a7a */
[----:B------:R-:W-:Y:S01]  /*6b10*/  @!P4 IMAD.MOV R116, RZ, RZ, -R116 ;  /* 0x000000ffff74c224 */ /* 0x000fe200078e0a74 */
[C---:B------:R-:W-:Y:S01]  /*6b20*/  ISETP.GT.U32.AND P5, PT, R244.reuse, R121, PT ;  /* 0x00000079f400720c */ /* 0x040fe20003fa4070 */
[----:B------:R-:W-:Y:S01]  /*6b30*/  IMAD R122, R244, R119, R124 ;  /* 0x00000077f47a7224 */ /* 0x000fe200078e027c */
[----:B------:R-:W-:Y:S01]  /*6b40*/  ISETP.GE.AND P4, PT, R127, RZ, PT ;  /* 0x000000ff7f00720c */ /* 0x000fe20003f86270 */
[--C-:B------:R-:W-:Y:S01]  /*6b50*/  @!P6 IMAD.IADD R123, R123, 0x1, -R244.reuse ;  /* 0x000000017b7be824 */ /* 0x100fe200078e0af4 */
[----:B------:R-:W-:Y:S01]  /*6b60*/  LOP3.LUT R124, R247, 0x100, RZ, 0xfc, !PT ;  /* 0x00000100f77c7812 */ /* 0x000fe200078efcff */
[----:B------:R-:W-:Y:S01]  /*6b70*/  @!P2 IMAD.IADD R120, R120, 0x1, -R244 ;  /* 0x000000017878a824 */ /* 0x000fe200078e0af4 */
[C---:B------:R-:W-:Y:S01]  /*6b80*/  ISETP.GT.U32.AND P2, PT, R244.reuse, R122, PT ;  /* 0x0000007af400720c */ /* 0x040fe20003f44070 */
[----:B------:R-:W-:Y:S01]  /*6b90*/  @!P0 IMAD.MOV R118, RZ, RZ, -R118 ;  /* 0x000000ffff768224 */ /* 0x000fe200078e0a76 */
[----:B------:R-:W-:Y:S01]  /*6ba0*/  ISETP.GT.U32.AND P6, PT, R244, R123, PT ;  /* 0x0000007bf400720c */ /* 0x000fe20003fc4070 */
[----:B------:R-:W-:Y:S01]  /*6bb0*/  @!P1 IMAD.MOV R120, RZ, RZ, -R120 ;  /* 0x000000ffff789224 */ /* 0x000fe200078e0a78 */
[----:B------:R-:W-:-:S02]  /*6bc0*/  ISETP.GE.AND P0, PT, R124, RZ, PT ;  /* 0x000000ff7c00720c */ /* 0x000fc40003f06270 */
[----:B------:R-:W-:Y:S01]  /*6bd0*/  IABS R124, R124 ;  /* 0x0000007c007c7213 */ /* 0x000fe20000000000 */
[--C-:B------:R-:W-:Y:S01]  /*6be0*/  @!P5 IMAD.IADD R121, R121, 0x1, -R244.reuse ;  /* 0x000000017979d824 */ /* 0x100fe200078e0af4 */
[----:B------:R-:W-:Y:S02]  /*6bf0*/  ISETP.GE.AND P5, PT, R126, RZ, PT ;  /* 0x000000ff7e00720c */ /* 0x000fe40003fa6270 */
[----:B------:R-:W-:Y:S01]  /*6c00*/  LOP3.LUT R126, R247, 0x104, RZ, 0xfc, !PT ;  /* 0x00000104f77e7812 */ /* 0x000fe200078efcff */
[----:B------:R-:W-:Y:S01]  /*6c10*/  IMAD.MOV.U32 R119, RZ, RZ, R121 ;  /* 0x000000ffff777224 */ /* 0x000fe200078e0079 */
[----:B------:R-:W-:Y:S01]  /*6c20*/  IABS R127, R125 ;  /* 0x0000007d007f7213 */ /* 0x000fe20000000000 */
[--C-:B------:R-:W-:Y:S01]  /*6c30*/  @!P2 IMAD.IADD R122, R122, 0x1, -R244.reuse ;  /* 0x000000017a7aa824 */ /* 0x100fe200078e0af4 */
[----:B------:R-:W-:Y:S01]  /*6c40*/  ISETP.GE.AND P1, PT, R126, RZ, PT ;  /* 0x000000ff7e00720c */ /* 0x000fe20003f26270 */
[----:B------:R-:W-:Y:S01]  /*6c50*/  @!P4 IMAD.MOV R119, RZ, RZ, -R119 ;  /* 0x000000ffff77c224 */ /* 0x000fe200078e0a77 */
[----:B------:R-:W-:Y:S01]  /*6c60*/  IABS R126, R126 ;  /* 0x0000007e007e7213 */ /* 0x000fe20000000000 */
[----:B------:R-:W-:Y:S01]  /*6c70*/  @!P6 IMAD.IADD R123, R123, 0x1, -R244 ;  /* 0x000000017b7be824 */ /* 0x000fe200078e0af4 */
[----:B------:R-:W-:Y:S01]  /*6c80*/  ISETP.GE.AND P4, PT, R125, RZ, PT ;  /* 0x000000ff7d00720c */ /* 0x000fe20003f86270 */
[----:B------:R-:W-:Y:S01]  /*6c90*/  IMAD.MOV.U32 R125, RZ, RZ, R124 ;  /* 0x000000ffff7d7224 */ /* 0x000fe200078e007c */
[----:B------:R-:W-:Y:S01]  /*6ca0*/  ISETP.GE.AND P6, PT, R128, RZ, PT ;  /* 0x000000ff8000720c */ /* 0x000fe20003fc6270 */
[----:B------:R-:W-:Y:S01]  /*6cb0*/  IMAD.MOV.U32 R128, RZ, RZ, R126 ;  /* 0x000000ffff807224 */ /* 0x000fe200078e007e */
[----:B------:R-:W-:Y:S01]  /*6cc0*/  ISETP.GT.U32.AND P2, PT, R244, R122, PT ;  /* 0x0000007af400720c */ /* 0x000fe20003f44070 */
[----:B------:R-:W-:-:S04]  /*6cd0*/  IMAD.HI.U32 R121, R249, R125, RZ ;  /* 0x0000007df9797227 */ /* 0x000fc800078e00ff */
[----:B------:R-:W-:-:S04]  /*6ce0*/  IMAD.HI.U32 R124, R249, R127, RZ ;  /* 0x0000007ff97c7227 */ /* 0x000fc800078e00ff */
[----:B------:R-:W-:-:S04]  /*6cf0*/  IMAD.HI.U32 R126, R249, R128, RZ ;  /* 0x00000080f97e7227 */ /* 0x000fc800078e00ff */
[----:B------:R-:W-:Y:S02]  /*6d00*/  IMAD.MOV R121, RZ, RZ, -R121 ;  /* 0x000000ffff797224 */ /* 0x000fe400078e0a79 */
[----:B------:R-:W-:Y:S02]  /*6d10*/  IMAD.MOV R124, RZ, RZ, -R124 ;  /* 0x000000ffff7c7224 */ /* 0x000fe400078e0a7c */
[----:B------:R-:W-:Y:S02]  /*6d20*/  IMAD.MOV R129, RZ, RZ, -R126 ;  /* 0x000000ffff817224 */ /* 0x000fe400078e0a7e */
[C---:B------:R-:W-:Y:S02]  /*6d30*/  IMAD R125, R244.reuse, R121, R125 ;  /* 0x00000079f47d7224 */ /* 0x040fe400078e027d */
[----:B------:R-:W-:Y:S02]  /*6d40*/  IMAD.MOV.U32 R121, RZ, RZ, R123 ;  /* 0x000000ffff797224 */ /* 0x000fe400078e007b */
[----:B------:R-:W-:-:S02]  /*6d50*/  IMAD R124, R244, R124, R127 ;  /* 0x0000007cf47c7224 */ /* 0x000fc400078e027f */
[----:B------:R-:W-:Y:S02]  /*6d60*/  @!P2 IMAD.IADD R122, R122, 0x1, -R244 ;  /* 0x000000017a7aa824 */ /* 0x000fe400078e0af4 */
[C---:B------:R-:W-:Y:S01]  /*6d70*/  IMAD R127, R244.reuse, R129, R128 ;  /* 0x00000081f47f7224 */ /* 0x040fe200078e0280 */
[C---:B------:R-:W-:Y:S01]  /*6d80*/  ISETP.GT.U32.AND P2, PT, R244.reuse, R124, PT ;  /* 0x0000007cf400720c */ /* 0x040fe20003f44070 */
[----:B------:R-:W-:Y:S01]  /*6d90*/  @!P3 IMAD.MOV R121, RZ, RZ, -R121 ;  /* 0x000000ffff79b224 */ /* 0x000fe200078e0a79 */
[C---:B------:R-:W-:Y:S01]  /*6da0*/  ISETP.GT.U32.AND P3, PT, R244.reuse, R125, PT ;  /* 0x0000007df400720c */ /* 0x040fe20003f64070 */
[----:B------:R-:W-:Y:S01]  /*6db0*/  @!P5 IMAD.MOV R122, RZ, RZ, -R122 ;  /* 0x000000ffff7ad224 */ /* 0x000fe200078e0a7a */
[----:B------:R-:W-:Y:S01]  /*6dc0*/  ISETP.GT.U32.AND P5, PT, R244, R127, PT ;  /* 0x0000007ff400720c */ /* 0x000fe20003fa4070 */
[----:B------:R-:W-:Y:S01]  /*6dd0*/  IMAD.HI.U32 R123, R249, R130, RZ ;  /* 0x00000082f97b7227 */ /* 0x000fe200078e00ff */
[----:B------:R-:W-:-:S03]  /*6de0*/  IABS R129, R134 ;  /* 0x0000008600817213 */ /* 0x000fc60000000000 */
[----:B------:R-:W-:-:S04]  /*6df0*/  IMAD.MOV R123, RZ, RZ, -R123 ;  /* 0x000000ffff7b7224 */ /* 0x000fc800078e0a7b */
[C---:B------:R-:W-:Y:S01]  /*6e00*/  IMAD R126, R244.reuse, R123, R130 ;  /* 0x0000007bf47e7224 */ /* 0x040fe200078e0282 */
[----:B------:R-:W-:Y:S01]  /*6e10*/  IABS R130, R135 ;  /* 0x0000008700827213 */ /* 0x000fe20000000000 */
[--C-:B------:R-:W-:Y:S02]  /*6e20*/  @!P3 IMAD.IADD R125, R125, 0x1, -R244.reuse ;  /* 0x000000017d7db824 */ /* 0x100fe400078e0af4 */
[--C-:B------:R-:W-:Y:S02]  /*6e30*/  @!P5 IMAD.IADD R127, R127, 0x1, -R244.reuse ;  /* 0x000000017f7fd824 */ /* 0x100fe400078e0af4 */
[----:B------:R-:W-:Y:S01]  /*6e40*/  IMAD.HI.U32 R128, R249, R130, RZ ;  /* 0x00000082f9807227 */ /* 0x000fe200078e00ff */
[C---:B------:R-:W-:Y:S02]  /*6e50*/  ISETP.GT.U32.AND P3, PT, R244.reuse, R125, PT ;  /* 0x0000007df400720c */ /* 0x040fe40003f64070 */
[----:B------:R-:W-:Y:S01]  /*6e60*/  ISETP.GT.U32.AND P5, PT, R244, R127, PT ;  /* 0x0000007ff400720c */ /* 0x000fe20003fa4070 */
[----:B------:R-:W-:-:S02]  /*6e70*/  @!P2 IMAD.IADD R124, R124, 0x1, -R244 ;  /* 0x000000017c7ca824 */ /* 0x000fc400078e0af4 */
[----:B------:R-:W-:Y:S02]  /*6e80*/  IMAD.MOV R131, RZ, RZ, -R128 ;  /* 0x000000ffff837224 */ /* 0x000fe400078e0a80 */
[----:B------:R-:W-:Y:S01]  /*6e90*/  IMAD.HI.U32 R123, R249, R129, RZ ;  /* 0x00000081f97b7227 */ /* 0x000fe200078e00ff */
[----:B------:R-:W-:-:S03]  /*6ea0*/  ISETP.GT.U32.AND P2, PT, R244, R124, PT ;  /* 0x0000007cf400720c */ /* 0x000fc60003f44070 */
[C---:B------:R-:W-:Y:S02]  /*6eb0*/  IMAD R128, R244.reuse, R131, R130 ;  /* 0x00000083f4807224 */ /* 0x040fe400078e0282 */
[--C-:B------:R-:W-:Y:S01]  /*6ec0*/  @!P3 IMAD.IADD R125, R125, 0x1, -R244.reuse ;  /* 0x000000017d7db824 */ /* 0x100fe200078e0af4 */
[C---:B------:R-:W-:Y:S01]  /*6ed0*/  ISETP.GT.U32.AND P3, PT, R244.reuse, R126, PT ;  /* 0x0000007ef400720c */ /* 0x040fe20003f64070 */
[----:B------:R-:W-:Y:S01]  /*6ee0*/  @!P5 IMAD.IADD R127, R127, 0x1, -R244 ;  /* 0x000000017f7fd824 */ /* 0x000fe200078e0af4 */
[----:B------:R-:W-:Y:S01]  /*6ef0*/  ISETP.GT.U32.AND P5, PT, R244, R128, PT ;  /* 0x00000080f400720c */ /* 0x000fe20003fa4070 */
[----:B------:R-:W-:Y:S02]  /*6f00*/  IMAD.MOV R123, RZ, RZ, -R123 ;  /* 0x000000ffff7b7224 */ /* 0x000fe400078e0a7b */
[----:B------:R-:W-:-:S04]  /*6f10*/  IMAD.HI.U32 R130, R249, R132, RZ ;  /* 0x00000084f9827227 */ /* 0x000fc800078e00ff */
[----:B------:R-:W-:Y:S02]  /*6f20*/  IMAD R129, R244, R123, R129 ;  /* 0x0000007bf4817224 */ /* 0x000fe400078e0281 */
[--C-:B------:R-:W-:Y:S02]  /*6f30*/  @!P2 IMAD.IADD R124, R124, 0x1, -R244.reuse ;  /* 0x000000017c7ca824 */ /* 0x100fe400078e0af4 */
[----:B------:R-:W-:Y:S01]  /*6f40*/  @!P3 IMAD.IADD R126, R126, 0x1, -R244 ;  /* 0x000000017e7eb824 */ /* 0x000fe200078e0af4 */
[----:B------:R-:W-:Y:S01]  /*6f50*/  ISETP.GT.U32.AND P2, PT, R244, R129, PT ;  /* 0x00000081f400720c */ /* 0x000fe20003f44070 */
[----:B------:R-:W-:Y:S01]  /*6f60*/  IMAD.HI.U32 R131, R249, R133, RZ ;  /* 0x00000085f9837227 */ /* 0x000fe200078e00ff */
[----:B------:R-:W-:Y:S02]  /*6f70*/  ISETP.GE.AND P3, PT, R134, RZ, PT ;  /* 0x000000ff8600720c */ /* 0x000fe40003f66270 */
[----:B------:R-:W-:Y:S01]  /*6f80*/  IABS R134, R138 ;  /* 0x0000008a00867213 */ /* 0x000fe20000000000 */
[----:B------:R-:W-:-:S02]  /*6f90*/  IMAD.MOV.U32 R123, RZ, RZ, R125 ;  /* 0x000000ffff7b7224 */ /* 0x000fc400078e007d */
[----:B------:R-:W-:Y:S02]  /*6fa0*/  @!P5 IMAD.IADD R128, R128, 0x1, -R244 ;  /* 0x000000018080d824 */ /* 0x000fe400078e0af4 */
[----:B------:R-:W-:Y:S02]  /*6fb0*/  IMAD.MOV R125, RZ, RZ, -R130 ;  /* 0x000000ffff7d7224 */ /* 0x000fe400078e0a82 */
[----:B------:R-:W-:Y:S01]  /*6fc0*/  @!P0 IMAD.MOV R123, RZ, RZ, -R123 ;  /* 0x000000ffff7b8224 */ /* 0x000fe200078e0a7b */
[C---:B------:R-:W-:Y:S01]  /*6fd0*/  ISETP.GT.U32.AND P0, PT, R244.reuse, R126, PT ;  /* 0x0000007ef400720c */ /* 0x040fe20003f04070 */
[----:B------:R-:W-:Y:S02]  /*6fe0*/  IMAD.MOV R130, RZ, RZ, -R131 ;  /* 0x000000ffff827224 */ /* 0x000fe400078e0a83 */
[----:B------:R-:W-:Y:S01]  /*6ff0*/  @!P4 IMAD.MOV R124, RZ, RZ, -R124 ;  /* 0x000000ffff7cc224 */ /* 0x000fe200078e0a7c */
[C---:B------:R-:W-:Y:S01]  /*7000*/  ISETP.GT.U32.AND P4, PT, R244.reuse, R128, PT ;  /* 0x00000080f400720c */ /* 0x040fe20003f84070 */
[----:B------:R-:W-:-:S02]  /*7010*/  IMAD R131, R244, R125, R132 ;  /* 0x0000007df4837224 */ /* 0x000fc400078e0284 */
[----:B------:R-:W-:-:S04]  /*7020*/  IMAD.HI.U32 R132, R249, R134, RZ ;  /* 0x00000086f9847227 */ /* 0x000fc800078e00ff */
[----:B------:R-:W-:Y:S02]  /*7030*/  IMAD R130, R244, R130, R133 ;  /* 0x00000082f4827224 */ /* 0x000fe400078e0285 */
[----:B------:R-:W-:Y:S01]  /*7040*/  @!P2 IMAD.IADD R129, R129, 0x1, -R244 ;  /* 0x000000018181a824 */ /* 0x000fe200078e0af4 */
[----:B------:R-:W-:Y:S01]  /*7050*/  ISETP.GE.AND P2, PT, R135, RZ, PT ;  /* 0x000000ff8700720c */ /* 0x000fe20003f46270 */
[----:B------:R-:W-:Y:S02]  /*7060*/  IMAD.MOV R133, RZ, RZ, -R132 ;  /* 0x000000ffff857224 */ /* 0x000fe400078e0a84 */
[----:B------:R-:W-:Y:S01]  /*7070*/  @!P0 IMAD.IADD R126, R126, 0x1, -R244 ;  /* 0x000000017e7e8824 */ /* 0x000fe200078e0af4 */
[C---:B------:R-:W-:Y:S01]  /*7080*/  ISETP.GT.U32.AND P5, PT, R244.reuse, R129, PT ;  /* 0x00000081f400720c */ /* 0x040fe20003fa4070 */
[C---:B------:R-:W-:Y:S01]  /*7090*/  IMAD R133, R244.reuse, R133, R134 ;  /* 0x00000085f4857224 */ /* 0x040fe200078e0286 */
[----:B------:R-:W-:Y:S01]  /*70a0*/  ISETP.GT.U32.AND P0, PT, R244, R131, PT ;  /* 0x00000083f400720c */ /* 0x000fe20003f04070 */
[----:B------:R-:W-:Y:S01]  /*70b0*/  @!P4 IMAD.IADD R128, R128, 0x1, -R244 ;  /* 0x000000018080c824 */ /* 0x000fe200078e0af4 */
[----:B------:R-:W-:Y:S01]  /*70c0*/  IABS R134, R139 ;  /* 0x0000008b00867213 */ /* 0x000fe20000000000 */
[----:B------:R-:W-:Y:S01]  /*70d0*/  @!P6 IMAD.MOV R126, RZ, RZ, -R126 ;  /* 0x000000ffff7ee224 */ /* 0x000fe200078e0a7e */
[C---:B------:R-:W-:Y:S01]  /*70e0*/  ISETP.GT.U32.AND P4, PT, R244.reuse, R133, PT ;  /* 0x00000085f400720c */ /* 0x040fe20003f84070 */
[----:B------:R-:W-:Y:S01]  /*70f0*/  IMAD.MOV.U32 R125, RZ, RZ, R127 ;  /* 0x000000ffff7d7224 */ /* 0x000fe200078e007f */
[----:B------:R-:W-:Y:S01]  /*7100*/  ISETP.GT.U32.AND P6, PT, R244, R130, PT ;  /* 0x00000082f400720c */ /* 0x000fe20003fc4070 */
[----:B------:R-:W-:-:S04]  /*7110*/  IMAD.HI.U32 R132, R249, R134, RZ ;  /* 0x00000086f9847227 */ /* 0x000fc800078e00ff */
[--C-:B------:R-:W-:Y:S01]  /*7120*/  @!P5 IMAD.IADD R129, R129, 0x1, -R244.reuse ;  /* 0x000000018181d824 */ /* 0x100fe200078e0af4 */
[----:B------:R-:W-:Y:S01]  /*7130*/  ISETP.GE.AND P5, PT, R137, RZ, PT ;  /* 0x000000ff8900720c */ /* 0x000fe20003fa6270 */
[----:B------:R-:W-:Y:S01]  /*7140*/  @!P1 IMAD.MOV R125, RZ, RZ, -R125 ;  /* 0x000000ffff7d9224 */ /* 0x000fe200078e0a7d */
[----:B------:R-:W-:Y:S01]  /*7150*/  ISETP.GE.AND P1, PT, R136, RZ, PT ;  /* 0x000000ff8800720c */ /* 0x000fe20003f26270 */
[--C-:B------:R-:W-:Y:S01]  /*7160*/  @!P0 IMAD.IADD R131, R131, 0x1, -R244.reuse ;  /* 0x0000000183838824 */ /* 0x100fe200078e0af4 */
[----:B------:R-:W-:Y:S01]  /*7170*/  IABS R136, R140 ;  /* 0x0000008c00887213 */ /* 0x000fe20000000000 */
[----:B------:R-:W-:Y:S01]  /*7180*/  IMAD.MOV.U32 R127, RZ, RZ, R129 ;  /* 0x000000ffff7f7224 */ /* 0x000fe200078e0081 */
[----:B------:R-:W-:Y:S01]  /*7190*/  IABS R137, R141 ;  /* 0x0000008d00897213 */ /* 0x000fe20000000000 */
[--C-:B------:R-:W-:Y:S01]  /*71a0*/  @!P4 IMAD.IADD R133, R133, 0x1, -R244.reuse ;  /* 0x000000018585c824 */ /* 0x100fe200078e0af4 */
[----:B------:R-:W-:Y:S01]  /*71b0*/  ISETP.GE.AND P0, PT, R138, RZ, PT ;  /* 0x000000ff8a00720c */ /* 0x000fe20003f06270 */
[----:B------:R-:W-:Y:S01]  /*71c0*/  @!P6 IMAD.IADD R130, R130, 0x1, -R244 ;  /* 0x000000018282e824 */ /* 0x000fe200078e0af4 */
[C---:B------:R-:W-:Y:S01]  /*71d0*/  ISETP.GT.U32.AND P6, PT, R244.reuse, R131, PT ;  /* 0x00000083f400720c */ /* 0x040fe20003fc4070 */
[----:B------:R-:W-:Y:S01]  /*71e0*/  @!P3 IMAD.MOV R127, RZ, RZ, -R127 ;  /* 0x000000ffff7fb224 */ /* 0x000fe200078e0a7f */
[C---:B------:R-:W-:Y:S01]  /*71f0*/  ISETP.GT.U32.AND P3, PT, R244.reuse, R133, PT ;  /* 0x00000085f400720c */ /* 0x040fe20003f64070 */
[----:B------:R-:W-:Y:S01]  /*7200*/  IMAD.HI.U32 R129, R249, R136, RZ ;  /* 0x00000088f9817227 */ /* 0x000fe200078e00ff */
[----:B------:R-:W-:-:S02]  /*7210*/  ISETP.GT.U32.AND P4, PT, R244, R130, PT ;  /* 0x00000082f400720c */ /* 0x000fc40003f84070 */
[----:B------:R-:W-:Y:S01]  /*7220*/  IABS R138, R142 ;  /* 0x0000008e008a7213 */ /* 0x000fe20000000000 */
[----:B------:R-:W-:Y:S02]  /*7230*/  IMAD.MOV R135, RZ, RZ, -R132 ;  /* 0x000000ffff877224 */ /* 0x000fe400078e0a84 */
[----:B------:R-:W-:Y:S02]  /*7240*/  IMAD.MOV R129, RZ, RZ, -R129 ;  /* 0x000000ffff817224 */ /* 0x000fe400078e0a81 */
[C---:B------:R-:W-:Y:S02]  /*7250*/  IMAD R132, R244.reuse, R135, R134 ;  /* 0x00000087f4847224 */ /* 0x040fe400078e0286 */
[----:B------:R-:W-:Y:S02]  /*7260*/  IMAD R135, R244, R129, R136 ;  /* 0x00000081f4877224 */ /* 0x000fe400078e0288 */
[----:B------:R-:W-:-:S04]  /*7270*/  IMAD.HI.U32 R129, R249, R137, RZ ;  /* 0x00000089f9817227 */ /* 0x000fc800078e00ff */
[--C-:B------:R-:W-:Y:S01]  /*7280*/  @!P6 IMAD.IADD R131, R131, 0x1, -R244.reuse ;  /* 0x000000018383e824 */ /* 0x100fe200078e0af4 */
[C---:B------:R-:W-:Y:S01]  /*7290*/  ISETP.GT.U32.AND P6, PT, R244.reuse, R132, PT ;  /* 0x00000084f400720c */ /* 0x040fe20003fc4070 */
[----:B------:R-:W-:Y:S01]  /*72a0*/  @!P3 IMAD.IADD R133, R133, 0x1, -R244 ;  /* 0x000000018585b824 */ /* 0x000fe200078e0af4 */
[----:B------:R-:W-:Y:S01]  /*72b0*/  ISETP.GT.U32.AND P3, PT, R244, R135, PT ;  /* 0x00000087f400720c */ /* 0x000fe20003f64070 */
[----:B------:R-:W-:-:S04]  /*72c0*/  IMAD.HI.U32 R134, R249, R138, RZ ;  /* 0x0000008af9867227 */ /* 0x000fc800078e00ff */
[----:B------:R-:W-:Y:S02]  /*72d0*/  IMAD.MOV R129, RZ, RZ, -R129 ;  /* 0x000000ffff817224 */ /* 0x000fe400078e0a81 */
[----:B------:R-:W-:Y:S01]  /*72e0*/  @!P4 IMAD.IADD R130, R130, 0x1, -R244 ;  /* 0x000000018282c824 */ /* 0x000fe200078e0af4 */
[----:B------:R-:W-:Y:S01]  /*72f0*/  ISETP.GE.AND P4, PT, R139, RZ, PT ;  /* 0x000000ff8b00720c */ /* 0x000fe20003f86270 */
[----:B------:R-:W-:Y:S02]  /*7300*/  IMAD.MOV R139, RZ, RZ, -R134 ;  /* 0x000000ffff8b7224 */ /* 0x000fe400078e0a86 */
[C---:B------:R-:W-:Y:S01]  /*7310*/  IMAD R134, R244.reuse, R129, R137 ;  /* 0x00000081f4867224 */ /* 0x040fe200078e0289 */
[----:B------:R-:W-:Y:S01]  /*7320*/  IABS R129, R143 ;  /* 0x0000008f00817213 */ /* 0x000fe20000000000 */
[----:B------:R-:W-:Y:S02]  /*7330*/  IMAD R137, R244, R139, R138 ;  /* 0x0000008bf4897224 */ /* 0x000fe400078e028a */
[--C-:B------:R-:W-:Y:S01]  /*7340*/  @!P6 IMAD.IADD R132, R132, 0x1, -R244.reuse ;  /* 0x000000018484e824 */ /* 0x100fe200078e0af4 */
[----:B------:R-:W-:Y:S01]  /*7350*/  ISETP.GE.AND P6, PT, R140, RZ, PT ;  /* 0x000000ff8c00720c */ /* 0x000fe20003fc6270 */
[----:B------:R-:W-:Y:S01]  /*7360*/  IMAD.MOV.U32 R138, RZ, RZ, R129 ;  /* 0x000000ffff8a7224 */ /* 0x000fe200078e0081 */
[----:B------:R-:W-:Y:S01]  /*7370*/  IABS R140, R144 ;  /* 0x00000090008c7213 */ /* 0x000fe20000000000 */
[----:B------:R-:W-:Y:S01]  /*7380*/  @!P3 IMAD.IADD R135, R135, 0x1, -R244 ;  /* 0x000000018787b824 */ /* 0x000fe200078e0af4 */
[----:B------:R-:W-:Y:S01]  /*7390*/  ISETP.GT.U32.AND P3, PT, R244, R132, PT ;  /* 0x00000084f400720c */ /* 0x000fe20003f64070 */
[----:B------:R-:W-:-:S02]  /*73a0*/  IMAD.MOV.U32 R129, RZ, RZ, R131 ;  /* 0x000000ffff817224 */ /* 0x000fc400078e0083 */
[----:B------:R-:W-:-:S04]  /*73b0*/  IMAD.HI.U32 R136, R249, R138, RZ ;  /* 0x0000008af9887227 */ /* 0x000fc800078e00ff */
[----:B------:R-:W-:Y:S01]  /*73c0*/  @!P1 IMAD.MOV R129, RZ, RZ, -R129 ;  /* 0x000000ffff819224 */ /* 0x000fe200078e0a81 */
[C---:B------:R-:W-:Y:S01]  /*73d0*/  ISETP.GT.U32.AND P1, PT, R244.reuse, R135, PT ;  /* 0x00000087f400720c */ /* 0x040fe20003f24070 */
[----:B------:R-:W-:Y:S01]  /*73e0*/  @!P5 IMAD.MOV R130, RZ, RZ, -R130 ;  /* 0x000000ffff82d224 */ /* 0x000fe200078e0a82 */
[----:B------:R-:W-:Y:S01]  /*73f0*/  ISETP.GT.U32.AND P5, PT, R244, R137, PT ;  /* 0x00000089f400720c */ /* 0x000fe20003fa4070 */
[----:B------:R-:W-:Y:S02]  /*7400*/  IMAD.MOV.U32 R131, RZ, RZ, R133 ;  /* 0x000000ffff837224 */ /* 0x000fe400078e0085 */
[----:B------:R-:W-:-:S04]  /*7410*/  IMAD.HI.U32 R133, R249, R140, RZ ;  /* 0x0000008cf9857227 */ /* 0x000fc800078e00ff */
[----:B------:R-:W-:Y:S02]  /*7420*/  IMAD.MOV R139, RZ, RZ, -R136 ;  /* 0x000000ffff8b7224 */ /* 0x000fe400078e0a88 */
[----:B------:R-:W-:Y:S02]  /*7430*/  IMAD.MOV R133, RZ, RZ, -R133 ;  /* 0x000000ffff857224 */ /* 0x000fe400078e0a85 */
[--C-:B------:R-:W-:Y:S01]  /*7440*/  @!P3 IMAD.IADD R132, R132, 0x1, -R244.reuse ;  /* 0x000000018484b824 */ /* 0x100fe200078e0af4 */
[----:B------:R-:W-:Y:S01]  /*7450*/  ISETP.GE.AND P3, PT, R142, RZ, PT ;  /* 0x000000ff8e00720c */ /* 0x000fe20003f66270 */
[----:B------:R-:W-:Y:S01]  /*7460*/  @!P1 IMAD.IADD R135, R135, 0x1, -R244 ;  /* 0x0000000187879824 */ /* 0x000fe200078e0af4 */
[----:B------:R-:W-:Y:S01]  /*7470*/  ISETP.GE.AND P1, PT, R143, RZ, PT ;  /* 0x000000ff8f00720c */ /* 0x000fe20003f26270 */
[C---:B------:R-:W-:Y:S01]  /*7480*/  IMAD R136, R244.reuse, R139, R138 ;  /* 0x0000008bf4887224 */ /* 0x040fe200078e028a */
[----:B------:R-:W-:Y:S01]  /*7490*/  LOP3.LUT R138, R247, 0x11e, RZ, 0xfc, !PT ;  /* 0x0000011ef78a7812 */ /* 0x000fe200078efcff */
[C---:B------:R-:W-:Y:S01]  /*74a0*/  IMAD R139, R244.reuse, R133, R140 ;  /* 0x00000085f48b7224 */ /* 0x040fe200078e028c */
[----:B------:R-:W-:Y:S01]  /*74b0*/  IABS R143, R147 ;  /* 0x00000093008f7213 */ /* 0x000fe20000000000 */
[----:B------:R-:W-:Y:S01]  /*74c0*/  IMAD.MOV.U32 R133, RZ, RZ, R135 ;  /* 0x000000ffff857224 */ /* 0x000fe200078e0087 */
[----:B------:R-:W-:Y:S01]  /*74d0*/  IABS R140, R138 ;  /* 0x0000008a008c7213 */ /* 0x000fe20000000000 */
[----:B------:R-:W-:Y:S01]  /*74e0*/  @!P4 IMAD.MOV R132, RZ, RZ, -R132 ;  /* 0x000000ffff84c224 */ /* 0x000fe200078e0a84 */
[----:B------:R-:W-:Y:S01]  /*74f0*/  ISETP.GT.U32.AND P4, PT, R244, R136, PT ;  /* 0x00000088f400720c */ /* 0x000fe20003f84070 */
[----:B------:R-:W-:-:S02]  /*7500*/  @!P5 IMAD.IADD R137, R137, 0x1, -R244 ;  /* 0x000000018989d824 */ /* 0x000fc400078e0af4 */
[----:B------:R-:W-:Y:S01]  /*7510*/  @!P6 IMAD.MOV R133, RZ, RZ, -R133 ;  /* 0x000000ffff85e224 */ /* 0x000fe200078e0a85 */
[C---:B------:R-:W-:Y:S01]  /*7520*/  ISETP.GT.U32.AND P6, PT, R244.reuse, R139, PT ;  /* 0x0000008bf400720c */ /* 0x040fe20003fc4070 */
[----:B------:R-:W-:Y:S01]  /*7530*/  @!P2 IMAD.MOV R128, RZ, RZ, -R128 ;  /* 0x000000ffff80a224 */ /* 0x000fe200078e0a80 */
[C---:B------:R-:W-:Y:S01]  /*7540*/  ISETP.GT.U32.AND P5, PT, R244.reuse, R137, PT ;  /* 0x00000089f400720c */ /* 0x040fe20003fa4070 */
[----:B------:R-:W-:Y:S01]  /*7550*/  @!P0 IMAD.MOV R131, RZ, RZ, -R131 ;  /* 0x000000ffff838224 */ /* 0x000fe200078e0a83 */
[----:B------:R-:W-:Y:S01]  /*7560*/  ISETP.GT.U32.AND P2, PT, R244, R134, PT ;  /* 0x00000086f400720c */ /* 0x000fe20003f44070 */
[----:B------:R-:W-:Y:S01]  /*7570*/  IMAD.HI.U32 R135, R249, R140, RZ ;  /* 0x0000008cf9877227 */ /* 0x000fe200078e00ff */
[----:B------:R-:W-:Y:S02]  /*7580*/  ISETP.GE.AND P0, PT, R141, RZ, PT ;  /* 0x000000ff8d00720c */ /* 0x000fe40003f06270 */
[----:B------:R-:W-:Y:S01]  /*7590*/  IABS R141, R145 ;  /* 0x00000091008d7213 */ /* 0x000fe20000000000 */
[----:B------:R-:W-:-:S02]  /*75a0*/  @!P4 IMAD.IADD R136, R136, 0x1, -R244 ;  /* 0x000000018888c824 */ /* 0x000fc400078e0af4 */
[----:B------:R-:W-:Y:S02]  /*75b0*/  IMAD.MOV R135, RZ, RZ, -R135 ;  /* 0x000000ffff877224 */ /* 0x000fe400078e0a87 */
[--C-:B------:R-:W-:Y:S01]  /*75c0*/  @!P6 IMAD.IADD R139, R139, 0x1, -R244.reuse ;  /* 0x000000018b8be824 */ /* 0x100fe200078e0af4 */
[----:B------:R-:W-:Y:S01]  /*75d0*/  ISETP.GT.U32.AND P4, PT, R244, R136, PT ;  /* 0x00000088f400720c */ /* 0x000fe20003f84070 */
[----:B------:R-:W-:Y:S01]  /*75e0*/  @!P5 IMAD.IADD R137, R137, 0x1, -R244 ;  /* 0x000000018989d824 */ /* 0x000fe200078e0af4 */
[----:B------:R-:W-:Y:S01]  /*75f0*/  ISETP.GE.AND P5, PT, R138, RZ, PT ;  /* 0x000000ff8a00720c */ /* 0x000fe20003fa6270 */
[----:B------:R-:W-:Y:S01]  /*7600*/  IMAD.HI.U32 R138, R249, R141, RZ ;  /* 0x0000008df98a7227 */ /* 0x000fe200078e00ff */
[----:B------:R-:W-:-:S03]  /*7610*/  ISETP.GT.U32.AND P6, PT, R244, R139, PT ;  /* 0x0000008bf400720c */ /* 0x000fc60003fc4070 */
[----:B------:R-:W-:Y:S02]  /*7620*/  @!P2 IMAD.IADD R134, R134, 0x1, -R244 ;  /* 0x000000018686a824 */ /* 0x000fe400078e0af4 */
[----:B------:R-:W-:Y:S02]  /*7630*/  IMAD.MOV R142, RZ, RZ, -R138 ;  /* 0x000000ffff8e7224 */ /* 0x000fe400078e0a8a */
[C---:B------:R-:W-:Y:S01]  /*7640*/  IMAD R138, R244.reuse, R135, R140 ;  /* 0x00000087f48a7224 */ /* 0x040fe200078e028c */
[C---:B------:R-:W-:Y:S01]  /*7650*/  ISETP.GT.U32.AND P2, PT, R244.reuse, R134, PT ;  /* 0x00000086f400720c */ /* 0x040fe20003f44070 */
[----:B------:R-:W-:Y:S02]  /*7660*/  IMAD R141, R244, R142, R141 ;  /* 0x0000008ef48d7224 */ /* 0x000fe400078e028d */
[--C-:B------:R-:W-:Y:S01]  /*7670*/  @!P4 IMAD.IADD R136, R136, 0x1, -R244.reuse ;  /* 0x000000018888c824 */ /* 0x100fe200078e0af4 */
[C---:B------:R-:W-:Y:S01]  /*7680*/  ISETP.GT.U32.AND P4, PT, R244.reuse, R138, PT ;  /* 0x0000008af400720c */ /* 0x040fe20003f84070 */
[----:B------:R-:W-:Y:S01]  /*7690*/  @!P6 IMAD.IADD R139, R139, 0x1, -R244 ;  /* 0x000000018b8be824 */ /* 0x000fe200078e0af4 */
[----:B------:R-:W-:Y:S01]  /*76a0*/  ISETP.GT.U32.AND P6, PT, R244, R141, PT ;  /* 0x0000008df400720c */ /* 0x000fe20003fc4070 */
[----:B------:R-:W-:-:S02]  /*76b0*/  IMAD.MOV.U32 R140, RZ, RZ, R143 ;  /* 0x000000ffff8c7224 */ /* 0x000fc400078e008f */
[----:B------:R-:W-:Y:S02]  /*76c0*/  @!P1 IMAD.MOV R136, RZ, RZ, -R136 ;  /* 0x000000ffff889224 */ /* 0x000fe400078e0a88 */
[----:B------:R-:W-:-:S04]  /*76d0*/  IMAD.HI.U32 R135, R249, R140, RZ ;  /* 0x0000008cf9877227 */ /* 0x000fc800078e00ff */
[--C-:B------:R-:W-:Y:S01]  /*76e0*/  @!P2 IMAD.IADD R134, R134, 0x1, -R244.reuse ;  /* 0x000000018686a824 */ /* 0x100fe200078e0af4 */
[----:B------:R-:W-:Y:S01]  /*76f0*/  ISETP.GE.AND P2, PT, R144, RZ, PT ;  /* 0x000000ff9000720c */ /* 0x000fe20003f46270 */
[----:B------:R-:W-:Y:S01]  /*7700*/  @!P4 IMAD.IADD R138, R138, 0x1, -R244 ;  /* 0x000000018a8ac824 */ /* 0x000fe200078e0af4 */
[----:B------:R-:W-:Y:S01]  /*7710*/  IABS R144, R148 ;  /* 0x0000009400907213 */ /* 0x000fe20000000000 */
[----:B------:R-:W-:Y:S01]  /*7720*/  @!P0 IMAD.MOV R134, RZ, RZ, -R134 ;  /* 0x000000ffff868224 */ /* 0x000fe200078e0a86 */
[----:B------:R-:W-:Y:S01]  /*7730*/  ISETP.GE.AND P0, PT, R145, RZ, PT ;  /* 0x000000ff9100720c */ /* 0x000fe20003f06270 */
[----:B------:R-:W-:Y:S01]  /*7740*/  IMAD.MOV R135, RZ, RZ, -R135 ;  /* 0x000000ffff877224 */ /* 0x000fe200078e0a87 */
[----:B------:R-:W-:Y:S01]  /*7750*/  IABS R145, R149 ;  /* 0x0000009500917213 */ /* 0x000fe20000000000 */
[----:B------:R-:W-:Y:S01]  /*7760*/  @!P6 IMAD.IADD R141, R141, 0x1, -R244 ;  /* 0x000000018d8de824 */ /* 0x000fe200078e0af4 */
[C---:B------:R-:W-:Y:S01]  /*7770*/  ISETP.GT.U32.AND P6, PT, R244.reuse, R138, PT ;  /* 0x0000008af400720c */ /* 0x040fe20003fc4070 */
[----:B------:R-:W-:-:S02]  /*7780*/  IMAD R140, R244, R135, R140 ;  /* 0x00000087f48c7224 */ /* 0x000fc400078e028c */
[----:B------:R-:W-:-:S03]  /*7790*/  IMAD.HI.U32 R142, R249, R144, RZ ;  /* 0x00000090f98e7227 */ /* 0x000fc600078e00ff */
[----:B------:R-:W-:Y:S01]  /*77a0*/  ISETP.GT.U32.AND P4, PT, R244, R140, PT ;  /* 0x0000008cf400720c */ /* 0x000fe20003f84070 */
[----:B------:R-:W-:-:S04]  /*77b0*/  IMAD.HI.U32 R143, R249, R145, RZ ;  /* 0x00000091f98f7227 */ /* 0x000fc800078e00ff */
[----:B------:R-:W-:Y:S02]  /*77c0*/  IMAD.MOV.U32 R135, RZ, RZ, R137 ;  /* 0x000000ffff877224 */ /* 0x000fe400078e0089 */
[----:B------:R-:W-:Y:S02]  /*77d0*/  IMAD.MOV R137, RZ, RZ, -R142 ;  /* 0x000000ffff897224 */ /* 0x000fe400078e0a8e */
[----:B------:R-:W-:Y:S02]  /*77e0*/  IMAD.MOV R142, RZ, RZ, -R143 ;  /* 0x000000ffff8e7224 */ /* 0x000fe400078e0a8f */
[----:B------:R-:W-:Y:S02]  /*77f0*/  IMAD R143, R244, R137, R144 ;  /* 0x00000089f48f7224 */ /* 0x000fe400078e0290 */
[----:B------:R-:W-:Y:S02]  /*7800*/  @!P6 IMAD.IADD R138, R138, 0x1, -R244 ;  /* 0x000000018a8ae824 */ /* 0x000fe400078e0af4 */
[----:B------:R-:W-:Y:S01]  /*7810*/  IMAD.HI.U32 R144, R249, R146, RZ ;  /* 0x00000092f9907227 */ /* 0x000fe200078e00ff */
[----:B------:R-:W-:-:S03]  /*7820*/  ISETP.GT.U32.AND P6, PT, R244, R143, PT ;  /* 0x0000008ff400720c */ /* 0x000fc60003fc4070 */
[----:B------:R-:W-:Y:S02]  /*7830*/  IMAD R142, R244, R142, R145 ;  /* 0x0000008ef48e7224 */ /* 0x000fe400078e0291 */
[----:B------:R-:W-:Y:S01]  /*7840*/  @!P4 IMAD.IADD R140, R140, 0x1, -R244 ;  /* 0x000000018c8cc824 */ /* 0x000fe200078e0af4 */
[C---:B------:R-:W-:Y:S01]  /*7850*/  ISETP.GT.U32.AND P4, PT, R244.reuse, R141, PT ;  /* 0x0000008df400720c */ /* 0x040fe20003f84070 */
[----:B------:R-:W-:Y:S02]  /*7860*/  IMAD.MOV R145, RZ, RZ, -R144 ;  /* 0x000000ffff917224 */ /* 0x000fe400078e0a90 */
[----:B------:R-:W-:Y:S01]  /*7870*/  @!P3 IMAD.MOV R135, RZ, RZ, -R135 ;  /* 0x000000ffff87b224 */ /* 0x000fe200078e0a87 */
[----:B------:R-:W-:Y:S01]  /*7880*/  ISETP.GE.AND P3, PT, R147, RZ, PT ;  /* 0x000000ff9300720c */ /* 0x000fe20003f66270 */
[C---:B------:R-:W-:Y:S01]  /*7890*/  IMAD R145, R244.reuse, R145, R146 ;  /* 0x00000091f4917224 */ /* 0x040fe200078e0292 */
[----:B------:R-:W-:Y:S01]  /*78a0*/  IABS R147, R151 ;  /* 0x0000009700937213 */ /* 0x000fe20000000000 */
[----:B------:R-:W-:Y:S01]  /*78b0*/  IMAD.MOV.U32 R137, RZ, RZ, R139 ;  /* 0x000000ffff897224 */ /* 0x000fe200078e008b */
[C---:B------:R-:W-:Y:S01]  /*78c0*/  ISETP.GT.U32.AND P1, PT, R244.reuse, R140, PT ;  /* 0x0000008cf400720c */ /* 0x040fe20003f24070 */
[----:B------:R-:W-:Y:S01]  /*78d0*/  @!P6 IMAD.IADD R143, R143, 0x1, -R244 ;  /* 0x000000018f8fe824 */ /* 0x000fe200078e0af4 */
[----:B------:R-:W-:Y:S01]  /*78e0*/  ISETP.GT.U32.AND P6, PT, R244, R145, PT ;  /* 0x00000091f400720c */ /* 0x000fe20003fc4070 */
[----:B------:R-:W-:-:S04]  /*78f0*/  IMAD.HI.U32 R139, R249, R147, RZ ;  /* 0x00000093f98b7227 */ /* 0x000fc800078e00ff */
[----:B------:R-:W-:Y:S02]  /*7900*/  IMAD.MOV R139, RZ, RZ, -R139 ;  /* 0x000000ffff8b7224 */ /* 0x000fe400078e0a8b */
[----:B------:R-:W-:Y:S01]  /*7910*/  @!P4 IMAD.IADD R141, R141, 0x1, -R244 ;  /* 0x000000018d8dc824 */ /* 0x000fe200078e0af4 */
[----:B------:R-:W-:Y:S01]  /*7920*/  ISETP.GE.AND P4, PT, R149, RZ, PT ;  /* 0x000000ff9500720c */ /* 0x000fe20003f86270 */
[C---:B------:R-:W-:Y:S01]  /*7930*/  IMAD R144, R244.reuse, R139, R147 ;  /* 0x0000008bf4907224 */ /* 0x040fe200078e0293 */
[----:B------:R-:W-:Y:S01]  /*7940*/  IABS R147, R154 ;  /* 0x0000009a00937213 */ /* 0x000fe20000000000 */
[----:B------:R-:W-:Y:S01]  /*7950*/  IMAD.MOV.U32 R139, RZ, RZ, R141 ;  /* 0x000000ffff8b7224 */ /* 0x000fe200078e008d */
[----:B------:R-:W-:Y:S01]  /*7960*/  IABS R149, R155 ;  /* 0x0000009b00957213 */ /* 0x000fe20000000000 */
[----:B------:R-:W-:Y:S01]  /*7970*/  @!P5 IMAD.MOV R138, RZ, RZ, -R138 ;  /* 0x000000ffff8ad224 */ /* 0x000fe200078e0a8a */
[C---:B------:R-:W-:Y:S01]  /*7980*/  ISETP.GT.U32.AND P5, PT, R244.reuse, R142, PT ;  /* 0x0000008ef400720c */ /* 0x040fe20003fa4070 */
[----:B------:R-:W-:Y:S01]  /*7990*/  @!P0 IMAD.MOV R139, RZ, RZ, -R139 ;  /* 0x000000ffff8b8224 */ /* 0x000fe200078e0a8b */
[----:B------:R-:W-:Y:S01]  /*79a0*/  ISETP.GT.U32.AND P0, PT, R244, R143, PT ;  /* 0x0000008ff400720c */ /* 0x000fe20003f04070 */
[----:B------:R-:W-:-:S02]  /*79b0*/  @!P6 IMAD.IADD R145, R145, 0x1, -R244 ;  /* 0x000000019191e824 */ /* 0x000fc400078e0af4 */
[----:B------:R-:W-:-:S03]  /*79c0*/  IMAD.HI.U32 R141, R249, R147, RZ ;  /* 0x00000093f98d7227 */ /* 0x000fc600078e00ff */
[----:B------:R-:W-:Y:S01]  /*79d0*/  ISETP.GT.U32.AND P6, PT, R244, R145, PT ;  /* 0x00000091f400720c */ /* 0x000fe20003fc4070 */
[----:B------:R-:W-:Y:S02]  /*79e0*/  IMAD.MOV R141, RZ, RZ, -R141 ;  /* 0x000000ffff8d7224 */ /* 0x000fe400078e0a8d */
[--C-:B------:R-:W-:Y:S01]  /*79f0*/  @!P1 IMAD.IADD R140, R140, 0x1, -R244.reuse ;  /* 0x000000018c8c9824 */ /* 0x100fe200078e0af4 */
[----:B------:R-:W-:Y:S01]  /*7a00*/  ISETP.GE.AND P1, PT, R150, RZ, PT ;  /* 0x000000ff9600720c */ /* 0x000fe20003f26270 */
[--C-:B------:R-:W-:Y:S01]  /*7a10*/  @!P5 IMAD.IADD R142, R142, 0x1, -R244.reuse ;  /* 0x000000018e8ed824 */ /* 0x100fe200078e0af4 */
[----:B------:R-:W-:Y:S01]  /*7a20*/  IABS R150, R156 ;  /* 0x0000009c00967213 */ /* 0x000fe20000000000 */
[--C-:B------:R-:W-:Y:S01]  /*7a30*/  @!P0 IMAD.IADD R143, R143, 0x1, -R244.reuse ;  /* 0x000000018f8f8824 */ /* 0x100fe200078e0af4 */
[C---:B------:R-:W-:Y:S01]  /*7a40*/  ISETP.GT.U32.AND P0, PT, R244.reuse, R144, PT ;  /* 0x00000090f400720c */ /* 0x040fe20003f04070 */
[C---:B------:R-:W-:Y:S01]  /*7a50*/  IMAD R147, R244.reuse, R141, R147 ;  /* 0x0000008df4937224 */ /* 0x040fe200078e0293 */
[----:B------:R-:W-:Y:S01]  /*7a60*/  ISETP.GT.U32.AND P5, PT, R244, R142, PT ;  /* 0x0000008ef400720c */ /* 0x000fe20003fa4070 */
[----:B------:R-:W-:Y:S01]  /*7a70*/  @!P2 IMAD.MOV R137, RZ, RZ, -R137 ;  /* 0x000000ffff89a224 */ /* 0x000fe200078e0a89 */
[----:B------:R-:W-:Y:S01]  /*7a80*/  ISETP.GE.AND P2, PT, R148, RZ, PT ;  /* 0x000000ff9400720c */ /* 0x000fe20003f46270 */
[----:B------:R-:W-:Y:S01]  /*7a90*/  @!P6 IMAD.IADD R145, R145, 0x1, -R244 ;  /* 0x000000019191e824 */ /* 0x000fe200078e0af4 */
[----:B------:R-:W-:Y:S01]  /*7aa0*/  ISETP.GT.U32.AND P6, PT, R244, R147, PT ;  /* 0x00000093f400720c */ /* 0x000fe20003fc4070 */
[----:B------:R-:W-:-:S04]  /*7ab0*/  IMAD.HI.U32 R141, R249, R149, RZ ;  /* 0x00000095f98d7227 */ /* 0x000fc800078e00ff */
[----:B------:R-:W-:-:S04]  /*7ac0*/  IMAD.HI.U32 R146, R249, R150, RZ ;  /* 0x00000096f9927227 */ /* 0x000fc800078e00ff */
[--C-:B------:R-:W-:Y:S01]  /*7ad0*/  @!P0 IMAD.IADD R144, R144, 0x1, -R244.reuse ;  /* 0x0000000190908824 */ /* 0x100fe200078e0af4 */
[----:B------:R-:W-:Y:S01]  /*7ae0*/  ISETP.GE.AND P0, PT, R154, RZ, PT ;  /* 0x000000ff9a00720c */ /* 0x000fe20003f06270 */
[----:B------:R-:W-:Y:S01]  /*7af0*/  IMAD.MOV R141, RZ, RZ, -R141 ;  /* 0x000000ffff8d7224 */ /* 0x000fe200078e0a8d */
[----:B------:R-:W-:Y:S01]  /*7b00*/  LOP3.LUT R154, R247, 0x134, RZ, 0xfc, !PT ;  /* 0x00000134f79a7812 */ /* 0x000fe200078efcff */
[--C-:B------:R-:W-:Y:S01]  /*7b10*/  @!P5 IMAD.IADD R142, R142, 0x1, -R244.reuse ;  /* 0x000000018e8ed824 */ /* 0x100fe200078e0af4 */
[----:B------:R-:W-:Y:S01]  /*7b20*/  ISETP.GE.AND P5, PT, R151, RZ, PT ;  /* 0x000000ff9700720c */ /* 0x000fe20003fa6270 */
[----:B------:R-:W-:Y:S01]  /*7b30*/  @!P6 IMAD.IADD R147, R147, 0x1, -R244 ;  /* 0x000000019393e824 */ /* 0x000fe200078e0af4 */
[----:B------:R-:W-:Y:S01]  /*7b40*/  ISETP.GT.U32.AND P6, PT, R244, R144, PT ;  /* 0x00000090f400720c */ /* 0x000fe20003fc4070 */
[----:B------:R-:W-:-:S04]  /*7b50*/  IMAD.HI.U32 R148, R249, R152, RZ ;  /* 0x00000098f9947227 */ /* 0x000fc800078e00ff */
[----:B------:R-:W-:Y:S02]  /*7b60*/  IMAD.MOV R151, RZ, RZ, -R146 ;  /* 0x000000ffff977224 */ /* 0x000fe400078e0a92 */
[C---:B------:R-:W-:Y:S02]  /*7b70*/  IMAD R146, R244.reuse, R141, R149 ;  /* 0x0000008df4927224 */ /* 0x040fe400078e0295 */
[----:B------:R-:W-:Y:S02]  /*7b80*/  IMAD.MOV.U32 R141, RZ, RZ, R143 ;  /* 0x000000ffff8d7224 */ /* 0x000fe400078e008f */
[----:B------:R-:W-:Y:S02]  /*7b90*/  IMAD.MOV R153, RZ, RZ, -R148 ;  /* 0x000000ffff997224 */ /* 0x000fe400078e0a94 */
[----:B------:R-:W-:Y:S01]  /*7ba0*/  @!P2 IMAD.MOV R141, RZ, RZ, -R141 ;  /* 0x000000ffff8da224 */ /* 0x000fe200078e0a8d */
[C---:B------:R-:W-:Y:S01]  /*7bb0*/  ISETP.GT.U32.AND P2, PT, R244.reuse, R147, PT ;  /* 0x00000093f400720c */ /* 0x040fe20003f44070 */
[C---:B------:R-:W-:Y:S01]  /*7bc0*/  IMAD R149, R244.reuse, R151, R150 ;  /* 0x00000097f4957224 */ /* 0x040fe200078e0296 */
[----:B------:R-:W-:Y:S01]  /*7bd0*/  IABS R151, R154 ;  /* 0x0000009a00977213 */ /* 0x000fe20000000000 */
[C---:B------:R-:W-:Y:S01]  /*7be0*/  IMAD R148, R244.reuse, R153, R152 ;  /* 0x00000099f4947224 */ /* 0x040fe200078e0298 */
[----:B------:R-:W-:Y:S01]  /*7bf0*/  IABS R152, R158 ;  /* 0x0000009e00987213 */ /* 0x000fe20000000000 */
[----:B------:R-:W-:Y:S01]  /*7c00*/  @!P3 IMAD.MOV R140, RZ, RZ, -R140 ;  /* 0x000000ffff8cb224 */ /* 0x000fe200078e0a8c */
[----:B------:R-:W-:Y:S01]  /*7c10*/  ISETP.GT.U32.AND P3, PT, R244, R146, PT ;  /* 0x00000092f400720c */ /* 0x000fe20003f64070 */
[----:B------:R-:W-:Y:S01]  /*7c20*/  @!P6 IMAD.IADD R144, R144, 0x1, -R244 ;  /* 0x000000019090e824 */ /* 0x000fe200078e0af4 */
[----:B------:R-:W-:Y:S01]  /*7c30*/  ISETP.GT.U32.AND P6, PT, R244, R148, PT ;  /* 0x00000094f400720c */ /* 0x000fe20003fc4070 */
[----:B------:R-:W-:-:S02]  /*7c40*/  IMAD.MOV.U32 R143, RZ, RZ, R145 ;  /* 0x000000ffff8f7224 */ /* 0x000fc400078e0091 */
[----:B------:R-:W-:-:S04]  /*7c50*/  IMAD.HI.U32 R145, R249, R151, RZ ;  /* 0x00000097f9917227 */ /* 0x000fc800078e00ff */
[----:B------:R-:W-:Y:S01]  /*7c60*/  @!P4 IMAD.MOV R142, RZ, RZ, -R142 ;  /* 0x000000ffff8ec224 */ /* 0x000fe200078e0a8e */
        /* <DEDUP_REMOVED lines=8> */
[----:B------:R-:W-:Y:S01]  /*7cf0*/  IMAD R151, R244, R150, R151 ;  /* 0x00000096f4977224 */ /* 0x000fe200078e0297 */
[----:B------:R-:W-:Y:S01]  /*7d00*/  LOP3.LUT R157, R247, 0x13a, RZ, 0xfc, !PT ;  /* 0x0000013af79d7812 */ /* 0x000fe200078efcff */
[----:B------:R-:W-:Y:S02]  /*7d10*/  IMAD.MOV.U32 R145, RZ, RZ, R147 ;  /* 0x000000ffff917224 */ /* 0x000fe400078e0093 */
[----:B------:R-:W-:-:S02]  /*7d20*/  @!P6 IMAD.IADD R148, R148, 0x1, -R244 ;  /* 0x000000019494e824 */ /* 0x000fc400078e0af4 */
[----:B------:R-:W-:Y:S01]  /*7d30*/  @!P4 IMAD.IADD R149, R149, 0x1, -R244 ;  /* 0x000000019595c824 */ /* 0x000fe200078e0af4 */
[C---:B------:R-:W-:Y:S01]  /*7d40*/  ISETP.GT.U32.AND P4, PT, R244.reuse, R146, PT ;  /* 0x00000092f400720c */ /* 0x040fe20003f84070 */
[----:B------:R-:W-:Y:S01]  /*7d50*/  @!P0 IMAD.MOV R145, RZ, RZ, -R145 ;  /* 0x000000ffff918224 */ /* 0x000fe200078e0a91 */
[C---:B------:R-:W-:Y:S01]  /*7d60*/  ISETP.GT.U32.AND P0, PT, R244.reuse, R151, PT ;  /* 0x00000097f400720c */ /* 0x040fe20003f04070 */
[----:B------:R-:W-:Y:S01]  /*7d70*/  @!P1 IMAD.MOV R143, RZ, RZ, -R143 ;  /* 0x000000ffff8f9224 */ /* 0x000fe200078e0a8f */
[C---:B------:R-:W-:Y:S01]  /*7d80*/  ISETP.GT.U32.AND P6, PT, R244.reuse, R148, PT ;  /* 0x00000094f400720c */ /* 0x040fe20003fc4070 */
[----:B------:R-:W-:Y:S01]  /*7d90*/  @!P5 IMAD.MOV R144, RZ, RZ, -R144 ;  /* 0x000000ffff90d224 */ /* 0x000fe200078e0a90 */
[----:B------:R-:W-:Y:S01]  /*7da0*/  ISETP.GE.AND P1, PT, R155, RZ, PT ;  /* 0x000000ff9b00720c */ /* 0x000fe20003f26270 */
[C---:B------:R-:W-:Y:S01]  /*7db0*/  IMAD R150, R244.reuse, R153, R152 ;  /* 0x00000099f4967224 */ /* 0x040fe200078e0298 */
[----:B------:R-:W-:Y:S02]  /*7dc0*/  ISETP.GT.U32.AND P5, PT, R244, R149, PT ;  /* 0x00000095f400720c */ /* 0x000fe40003fa4070 */
[----:B------:R-:W-:-:S03]  /*7dd0*/  LOP3.LUT R155, R247, 0x138, RZ, 0xfc, !PT ;  /* 0x00000138f79b7812 */ /* 0x000fc600078efcff */
[--C-:B------:R-:W-:Y:S01]  /*7de0*/  @!P4 IMAD.IADD R146, R146, 0x1, -R244.reuse ;  /* 0x000000019292c824 */ /* 0x100fe200078e0af4 */
[----:B------:R-:W-:Y:S01]  /*7df0*/  IABS R153, R155 ;  /* 0x0000009b00997213 */ /* 0x000fe20000000000 */
[--C-:B------:R-:W-:Y:S01]  /*7e00*/  @!P0 IMAD.IADD R151, R151, 0x1, -R244.reuse ;  /* 0x0000000197978824 */ /* 0x100fe200078e0af4 */
[----:B------:R-:W-:Y:S01]  /*7e10*/  ISETP.GE.AND P4, PT, R154, RZ, PT ;  /* 0x000000ff9a00720c */ /* 0x000fe20003f86270 */
[----:B------:R-:W-:Y:S01]  /*7e20*/  @!P6 IMAD.IADD R148, R148, 0x1, -R244 ;  /* 0x000000019494e824 */ /* 0x000fe200078e0af4 */
[----:B------:R-:W-:Y:S01]  /*7e30*/  ISETP.GE.AND P6, PT, R158, RZ, PT ;  /* 0x000000ff9e00720c */ /* 0x000fe20003fc6270 */
[----:B------:R-:W-:Y:S01]  /*7e40*/  IMAD.HI.U32 R147, R249, R153, RZ ;  /* 0x00000099f9937227 */ /* 0x000fe200078e00ff */
[----:B------:R-:W-:Y:S02]  /*7e50*/  LOP3.LUT R158, R247, 0x13c, RZ, 0xfc, !PT ;  /* 0x0000013cf79e7812 */ /* 0x000fe400078efcff */
[----:B------:R-:W-:Y:S01]  /*7e60*/  IABS R154, R157 ;  /* 0x0000009d009a7213 */ /* 0x000fe20000000000 */
[----:B------:R-:W-:Y:S01]  /*7e70*/  @!P1 IMAD.MOV R146, RZ, RZ, -R146 ;  /* 0x000000ffff929224 */ /* 0x000fe200078e0a92 */
[C---:B------:R-:W-:Y:S01]  /*7e80*/  ISETP.GT.U32.AND P1, PT, R244.reuse, R151, PT ;  /* 0x00000097f400720c */ /* 0x040fe20003f24070 */
[----:B------:R-:W-:Y:S01]  /*7e90*/  @!P5 IMAD.IADD R149, R149, 0x1, -R244 ;  /* 0x000000019595d824 */ /* 0x000fe200078e0af4 */
[----:B------:R-:W-:Y:S01]  /*7ea0*/  ISETP.GT.U32.AND P5, PT, R244, R150, PT ;  /* 0x00000096f400720c */ /* 0x000fe20003fa4070 */
[----:B------:R-:W-:Y:S01]  /*7eb0*/  IMAD.MOV R147, RZ, RZ, -R147 ;  /* 0x000000ffff937224 */ /* 0x000fe200078e0a93 */
[----:B------:R-:W-:Y:S01]  /*7ec0*/  IABS R156, R158 ;  /* 0x0000009e009c7213 */ /* 0x000fe20000000000 */
[----:B------:R-:W-:Y:S01]  /*7ed0*/  IMAD.HI.U32 R152, R249, R154, RZ ;  /* 0x0000009af9987227 */ /* 0x000fe200078e00ff */
[----:B------:R-:W-:-:S03]  /*7ee0*/  ISETP.GE.AND P0, PT, R155, RZ, PT ;  /* 0x000000ff9b00720c */ /* 0x000fc60003f06270 */
[----:B------:R-:W-:Y:S02]  /*7ef0*/  IMAD R153, R244, R147, R153 ;  /* 0x00000093f4997224 */ /* 0x000fe400078e0299 */
[----:B------:R-:W-:Y:S02]  /*7f00*/  IMAD.MOV.U32 R147, RZ, RZ, R149 ;  /* 0x000000ffff937224 */ /* 0x000fe400078e0095 */
[----:B------:R-:W-:-:S04]  /*7f10*/  IMAD.HI.U32 R149, R249, R156, RZ ;  /* 0x0000009cf9957227 */ /* 0x000fc800078e00ff */
[----:B------:R-:W-:Y:S02]  /*7f20*/  IMAD.MOV R155, RZ, RZ, -R152 ;  /* 0x000000ffff9b7224 */ /* 0x000fe400078e0a98 */
[----:B------:R-:W-:Y:S01]  /*7f30*/  @!P2 IMAD.MOV R147, RZ, RZ, -R147 ;  /* 0x000000ffff93a224 */ /* 0x000fe200078e0a93 */
[C---:B------:R-:W-:Y:S01]  /*7f40*/  ISETP.GT.U32.AND P2, PT, R244.reuse, R153, PT ;  /* 0x00000099f400720c */ /* 0x040fe20003f44070 */
[----:B------:R-:W-:Y:S02]  /*7f50*/  IMAD.MOV R149, RZ, RZ, -R149 ;  /* 0x000000ffff957224 */ /* 0x000fe400078e0a95 */
[----:B------:R-:W-:Y:S02]  /*7f60*/  @!P1 IMAD.IADD R151, R151, 0x1, -R244 ;  /* 0x0000000197979824 */ /* 0x000fe400078e0af4 */
[----:B------:R-:W-:Y:S01]  /*7f70*/  IMAD R152, R244, R155, R154 ;  /* 0x0000009bf4987224 */ /* 0x000fe200078e029a */
[----:B------:R-:W-:Y:S01]  /*7f80*/  LOP3.LUT R154, R247, 0x13e, RZ, 0xfc, !PT ;  /* 0x0000013ef79a7812 */ /* 0x000fe200078efcff */
[----:B------:R-:W-:-:S02]  /*7f90*/  @!P5 IMAD.IADD R150, R150, 0x1, -R244 ;  /* 0x000000019696d824 */ /* 0x000fc400078e0af4 */
[C---:B------:R-:W-:Y:S01]  /*7fa0*/  IMAD R155, R244.reuse, R149, R156 ;  /* 0x00000095f49b7224 */ /* 0x040fe200078e029c */
[C---:B------:R-:W-:Y:S01]  /*7fb0*/  ISETP.GT.U32.AND P1, PT, R244.reuse, R152, PT ;  /* 0x00000098f400720c */ /* 0x040fe20003f24070 */
[----:B------:R-:W-:Y:S01]  /*7fc0*/  IMAD.MOV.U32 R149, RZ, RZ, R151 ;  /* 0x000000ffff957224 */ /* 0x000fe200078e0097 */
[C---:B------:R-:W-:Y:S01]  /*7fd0*/  ISETP.GT.U32.AND P5, PT, R244.reuse, R150, PT ;  /* 0x00000096f400720c */ /* 0x040fe20003fa4070 */
[----:B------:R-:W-:Y:S02]  /*7fe0*/  @!P2 IMAD.IADD R153, R153, 0x1, -R244 ;  /* 0x000000019999a824 */ /* 0x000fe400078e0af4 */
[----:B------:R-:W-:Y:S01]  /*7ff0*/  @!P4 IMAD.MOV R149, RZ, RZ, -R149 ;  /* 0x000000ffff95c224 */ /* 0x000fe200078e0a95 */
[C---:B------:R-:W-:Y:S01]  /*8000*/  ISETP.GT.U32.AND P4, PT, R244.reuse, R155, PT ;  /* 0x0000009bf400720c */ /* 0x040fe20003f84070 */
[----:B------:R-:W-:Y:S01]  /*8010*/  @!P3 IMAD.MOV R148, RZ, RZ, -R148 ;  /* 0x000000ffff94b224 */ /* 0x000fe200078e0a94 */
[----:B------:R-:W-:Y:S01]  /*8020*/  ISETP.GT.U32.AND P2, PT, R244, R153, PT ;  /* 0x00000099f400720c */ /* 0x000fe20003f44070 */
[----:B------:R-:W-:Y:S01]  /*8030*/  IMAD.HI.U32 R156, R249, R160, RZ ;  /* 0x000000a0f99c7227 */ /* 0x000fe200078e00ff */
[----:B------:R-:W-:-:S02]  /*8040*/  ISETP.GE.AND P3, PT, R157, RZ, PT ;  /* 0x000000ff9d00720c */ /* 0x000fc40003f66270 */
[----:B------:R-:W-:Y:S01]  /*8050*/  IABS R157, R154 ;  /* 0x0000009a009d7213 */ /* 0x000fe20000000000 */
[--C-:B------:R-:W-:Y:S02]  /*8060*/  @!P1 IMAD.IADD R152, R152, 0x1, -R244.reuse ;  /* 0x0000000198989824 */ /* 0x100fe400078e0af4 */
[--C-:B------:R-:W-:Y:S01]  /*8070*/  @!P5 IMAD.IADD R150, R150, 0x1, -R244.reuse ;  /* 0x000000019696d824 */ /* 0x100fe200078e0af4 */
[----:B------:R-:W-:Y:S01]  /*8080*/  ISETP.GE.AND P5, PT, R158, RZ, PT ;  /* 0x000000ff9e00720c */ /* 0x000fe20003fa6270 */
[----:B------:R-:W-:Y:S01]  /*8090*/  IMAD.HI.U32 R151, R249, R157, RZ ;  /* 0x0000009df9977227 */ /* 0x000fe200078e00ff */
[----:B------:R-:W-:Y:S02]  /*80a0*/  IABS R158, R159 ;  /* 0x0000009f009e7213 */ /* 0x000fe40000000000 */
[----:B------:R-:W-:Y:S01]  /*80b0*/  ISETP.GT.U32.AND P1, PT, R244, R152, PT ;  /* 0x00000098f400720c */ /* 0x000fe20003f24070 */
[----:B------:R-:W-:Y:S02]  /*80c0*/  @!P4 IMAD.IADD R155, R155, 0x1, -R244 ;  /* 0x000000019b9bc824 */ /* 0x000fe400078e0af4 */
[----:B------:R-:W-:Y:S01]  /*80d0*/  @!P6 IMAD.MOV R150, RZ, RZ, -R150 ;  /* 0x000000ffff96e224 */ /* 0x000fe200078e0a96 */
[----:B------:R-:W-:Y:S01]  /*80e0*/  ISETP.GE.AND P6, PT, R154, RZ, PT ;  /* 0x000000ff9a00720c */ /* 0x000fe20003fc6270 */
[----:B------:R-:W-:Y:S01]  /*80f0*/  IMAD.HI.U32 R154, R249, R158, RZ ;  /* 0x0000009ef99a7227 */ /* 0x000fe200078e00ff */
[----:B------:R-:W-:-:S03]  /*8100*/  ISETP.GT.U32.AND P4, PT, R244, R155, PT ;  /* 0x0000009bf400720c */ /* 0x000fc60003f84070 */
[----:B------:R-:W-:Y:S01]  /*8110*/  @!P2 IMAD.IADD R153, R153, 0x1, -R244 ;  /* 0x000000019999a824 */ /* 0x000fe200078e0af4 */
[----:B------:R-:W-:Y:S01]  /*8120*/  ISETP.GE.AND P2, PT, R159, RZ, PT ;  /* 0x000000ff9f00720c */ /* 0x000fe20003f46270 */
[----:B------:R-:W-:Y:S02]  /*8130*/  IMAD.MOV R151, RZ, RZ, -R151 ;  /* 0x000000ffff977224 */ /* 0x000fe400078e0a97 */
[----:B------:R-:W-:Y:S02]  /*8140*/  IMAD.MOV R159, RZ, RZ, -R154 ;  /* 0x000000ffff9f7224 */ /* 0x000fe400078e0a9a */
[C---:B------:R-:W-:Y:S02]  /*8150*/  IMAD R154, R244.reuse, R151, R157 ;  /* 0x00000097f49a7224 */ /* 0x040fe400078e029d */
[----:B------:R-:W-:Y:S02]  /*8160*/  IMAD R157, R244, R159, R158 ;  /* 0x0000009ff49d7224 */ /* 0x000fe400078e029e */
[----:B------:R-:W-:-:S02]  /*8170*/  @!P4 IMAD.IADD R155, R155, 0x1, -R244 ;  /* 0x000000019b9bc824 */ /* 0x000fc400078e0af4 */
[----:B------:R-:W-:Y:S01]  /*8180*/  IMAD.MOV R161, RZ, RZ, -R156 ;  /* 0x000000ffffa17224 */ /* 0x000fe200078e0a9c */
[----:B------:R-:W-:Y:S01]  /*8190*/  ISETP.GT.U32.AND P4, PT, R244, R157, PT ;  /* 0x0000009df400720c */ /* 0x000fe20003f84070 */
[----:B------:R-:W-:Y:S01]  /*81a0*/  IMAD.MOV.U32 R151, RZ, RZ, R153 ;  /* 0x000000ffff977224 */ /* 0x000fe200078e0099 */
[----:B------:R-:W-:Y:S01]  /*81b0*/  LOP3.LUT R153, R247, 0x144, RZ, 0xfc, !PT ;  /* 0x00000144f7997812 */ /* 0x000fe200078efcff */
[----:B------:R-:W-:Y:S01]  /*81c0*/  @!P1 IMAD.IADD R152, R152, 0x1, -R244 ;  /* 0x0000000198989824 */ /* 0x000fe200078e0af4 */
[----:B------:R-:W-:Y:S01]  /*81d0*/  ISETP.GE.AND P1, PT, R162, RZ, PT ;  /* 0x000000ffa200720c */ /* 0x000fe20003f26270 */
[----:B------:R-:W-:Y:S01]  /*81e0*/  IMAD R156, R244, R161, R160 ;  /* 0x000000a1f49c7224 */ /* 0x000fe200078e02a0 */
[----:B------:R-:W-:Y:S01]  /*81f0*/  IABS R161, R153 ;  /* 0x0000009900a17213 */ /* 0x000fe20000000000 */
[----:B------:R-:W-:Y:S01]  /*8200*/  @!P3 IMAD.MOV R152, RZ, RZ, -R152 ;  /* 0x000000ffff98b224 */ /* 0x000fe200078e0a98 */
[----:B------:R-:W-:Y:S01]  /*8210*/  ISETP.GE.AND P3, PT, R153, RZ, PT ;  /* 0x000000ff9900720c */ /* 0x000fe20003f66270 */
[----:B------:R-:W-:-:S04]  /*8220*/  IMAD.HI.U32 R159, R249, R164, RZ ;  /* 0x000000a4f99f7227 */ /* 0x000fc800078e00ff */
[----:B------:R-:W-:Y:S02]  /*8230*/  @!P4 IMAD.IADD R157, R157, 0x1, -R244 ;  /* 0x000000019d9dc824 */ /* 0x000fe400078e0af4 */
[----:B------:R-:W-:-:S03]  /*8240*/  IMAD.HI.U32 R153, R249, R161, RZ ;  /* 0x000000a1f9997227 */ /* 0x000fc600078e00ff */
[C---:B------:R-:W-:Y:S01]  /*8250*/  ISETP.GT.U32.AND P4, PT, R244.reuse, R157, PT ;  /* 0x0000009df400720c */ /* 0x040fe20003f84070 */
[----:B------:R-:W-:Y:S02]  /*8260*/  IMAD.MOV R162, RZ, RZ, -R153 ;  /* 0x000000ffffa27224 */ /* 0x000fe400078e0a99 */
[----:B------:R-:W-:Y:S02]  /*8270*/  IMAD.MOV.U32 R153, RZ, RZ, R155 ;  /* 0x000000ffff997224 */ /* 0x000fe400078e009b */
[----:B------:R-:W-:Y:S02]  /*8280*/  IMAD.MOV R155, RZ, RZ, -R159 ;  /* 0x000000ffff9b7224 */ /* 0x000fe400078e0a9f */
[----:B------:R-:W-:Y:S01]  /*8290*/  @!P5 IMAD.MOV R153, RZ, RZ, -R153 ;  /* 0x000000ffff99d224 */ /* 0x000fe200078e0a99 */
[C---:B------:R-:W-:Y:S01]  /*82a0*/  ISETP.GT.U32.AND P5, PT, R244.reuse, R156, PT ;  /* 0x0000009cf400720c */ /* 0x040fe20003fa4070 */
[C---:B------:R-:W-:Y:S02]  /*82b0*/  IMAD R159, R244.reuse, R162, R161 ;  /* 0x000000a2f49f7224 */ /* 0x040fe400078e02a1 */
[----:B------:R-:W-:Y:S01]  /*82c0*/  @!P0 IMAD.MOV R151, RZ, RZ, -R151 ;  /* 0x000000ffff978224 */ /* 0x000fe200078e0a97 */
[----:B------:R-:W-:Y:S01]  /*82d0*/  ISETP.GT.U32.AND P0, PT, R244, R154, PT ;  /* 0x0000009af400720c */ /* 0x000fe20003f04070 */
[----:B------:R-:W-:-:S04]  /*82e0*/  IMAD.HI.U32 R158, R249, R163, RZ ;  /* 0x000000a3f99e7227 */ /* 0x000fc800078e00ff */
[----:B------:R-:W-:Y:S01]  /*82f0*/  @!P4 IMAD.IADD R157, R157, 0x1, -R244 ;  /* 0x000000019d9dc824 */ /* 0x000fe200078e0af4 */
[----:B------:R-:W-:Y:S01]  /*8300*/  ISETP.GT.U32.AND P4, PT, R244, R159, PT ;  /* 0x0000009ff400720c */ /* 0x000fe20003f84070 */
[----:B------:R-:W-:Y:S02]  /*8310*/  IMAD.MOV R158, RZ, RZ, -R158 ;  /* 0x000000ffff9e7224 */ /* 0x000fe400078e0a9e */
[--C-:B------:R-:W-:Y:S02]  /*8320*/  @!P5 IMAD.IADD R156, R156, 0x1, -R244.reuse ;  /* 0x000000019c9cd824 */ /* 0x100fe400078e0af4 */
[----:B------:R-:W-:Y:S02]  /*8330*/  IMAD R158, R244, R158, R163 ;  /* 0x0000009ef49e7224 */ /* 0x000fe400078e02a3 */
[----:B------:R-:W-:Y:S02]  /*8340*/  @!P0 IMAD.IADD R154, R154, 0x1, -R244 ;  /* 0x000000019a9a8824 */ /* 0x000fe400078e0af4 */
[----:B------:R-:W-:Y:S01]  /*8350*/  IMAD.HI.U32 R160, R249, R165, RZ ;  /* 0x000000a5f9a07227 */ /* 0x000fe200078e00ff */
[----:B------:R-:W-:-:S02]  /*8360*/  ISETP.GT.U32.AND P5, PT, R244, R158, PT ;  /* 0x0000009ef400720c */ /* 0x000fc40003fa4070 */
[C---:B------:R-:W-:Y:S01]  /*8370*/  ISETP.GT.U32.AND P0, PT, R244.reuse, R154, PT ;  /* 0x0000009af400720c */ /* 0x040fe20003f04070 */
[----:B------:R-:W-:Y:S01]  /*8380*/  @!P4 IMAD.IADD R159, R159, 0x1, -R244 ;  /* 0x000000019f9fc824 */ /* 0x000fe200078e0af4 */
[C---:B------:R-:W-:Y:S01]  /*8390*/  ISETP.GT.U32.AND P4, PT, R244.reuse, R156, PT ;  /* 0x0000009cf400720c */ /* 0x040fe20003f84070 */
[----:B------:R-:W-:Y:S02]  /*83a0*/  IMAD.MOV R160, RZ, RZ, -R160 ;  /* 0x000000ffffa07224 */ /* 0x000fe400078e0aa0 */
[C---:B------:R-:W-:Y:S01]  /*83b0*/  IMAD R161, R244.reuse, R155, R164 ;  /* 0x0000009bf4a17224 */ /* 0x040fe200078e02a4 */
[----:B------:R-:W-:Y:S01]  /*83c0*/  IABS R164, R170 ;  /* 0x000000aa00a47213 */ /* 0x000fe20000000000 */
[----:B------:R-:W-:Y:S01]  /*83d0*/  IMAD R160, R244, R160, R165 ;  /* 0x000000a0f4a07224 */ /* 0x000fe200078e02a5 */
[----:B------:R-:W-:Y:S01]  /*83e0*/  IABS R165, R171 ;  /* 0x000000ab00a57213 */ /* 0x000fe20000000000 */
[----:B------:R-:W-:Y:S02]  /*83f0*/  IMAD.MOV.U32 R155, RZ, RZ, R157 ;  /* 0x000000ffff9b7224 */ /* 0x000fe400078e009d */
[----:B------:R-:W-:Y:S01]  /*8400*/  @!P5 IMAD.IADD R158, R158, 0x1, -R244 ;  /* 0x000000019e9ed824 */ /* 0x000fe200078e0af4 */
[----:B------:R-:W-:Y:S01]  /*8410*/  ISETP.GT.U32.AND P5, PT, R244, R159, PT ;  /* 0x0000009ff400720c */ /* 0x000fe20003fa4070 */
[----:B------:R-:W-:-:S04]  /*8420*/  IMAD.HI.U32 R162, R249, R164, RZ ;  /* 0x000000a4f9a27227 */ /* 0x000fc800078e00ff */
[----:B------:R-:W-:Y:S01]  /*8430*/  @!P4 IMAD.IADD R156, R156, 0x1, -R244 ;  /* 0x000000019c9cc824 */ /* 0x000fe200078e0af4 */
[----:B------:R-:W-:Y:S01]  /*8440*/  ISETP.GT.U32.AND P4, PT, R244, R160, PT ;  /* 0x000000a0f400720c */ /* 0x000fe20003f84070 */
[----:B------:R-:W-:-:S04]  /*8450*/  IMAD.HI.U32 R163, R249, R165, RZ ;  /* 0x000000a5f9a37227 */ /* 0x000fc800078e00ff */
[----:B------:R-:W-:Y:S01]  /*8460*/  @!P0 IMAD.IADD R154, R154, 0x1, -R244 ;  /* 0x000000019a9a8824 */ /* 0x000fe200078e0af4 */
[----:B------:R-:W-:Y:S01]  /*8470*/  ISETP.GE.AND P0, PT, R166, RZ, PT ;  /* 0x000000ffa600720c */ /* 0x000fe20003f06270 */
[----:B------:R-:W-:Y:S01]  /*8480*/  IMAD.MOV R157, RZ, RZ, -R162 ;  /* 0x000000ffff9d7224 */ /* 0x000fe200078e0aa2 */
[----:B------:R-:W-:Y:S01]  /*8490*/  IABS R166, R172 ;  /* 0x000000ac00a67213 */ /* 0x000fe20000000000 */
[----:B------:R-:W-:Y:S02]  /*84a0*/  IMAD.MOV R162, RZ, RZ, -R163 ;  /* 0x000000ffffa27224 */ /* 0x000fe400078e0aa3 */
[----:B------:R-:W-:Y:S01]  /*84b0*/  @!P6 IMAD.MOV R154, RZ, RZ, -R154 ;  /* 0x000000ffff9ae224 */ /* 0x000fe200078e0a9a */
[C---:B------:R-:W-:Y:S01]  /*84c0*/  ISETP.GT.U32.AND P6, PT, R244.reuse, R158, PT ;  /* 0x0000009ef400720c */ /* 0x040fe20003fc4070 */
[----:B------:R-:W-:Y:S01]  /*84d0*/  @!P2 IMAD.MOV R155, RZ, RZ, -R155 ;  /* 0x000000ffff9ba224 */ /* 0x000fe200078e0a9b */
[C---:B------:R-:W-:Y:S01]  /*84e0*/  ISETP.GT.U32.AND P2, PT, R244.reuse, R161, PT ;  /* 0x000000a1f400720c */ /* 0x040fe20003f44070 */
[----:B------:R-:W-:-:S02]  /*84f0*/  IMAD R163, R244, R157, R164 ;  /* 0x0000009df4a37224 */ /* 0x000fc400078e02a4 */
[--C-:B------:R-:W-:Y:S02]  /*8500*/  @!P5 IMAD.IADD R159, R159, 0x1, -R244.reuse ;  /* 0x000000019f9fd824 */ /* 0x100fe400078e0af4 */
[----:B------:R-:W-:Y:S01]  /*8510*/  @!P4 IMAD.IADD R160, R160, 0x1, -R244 ;  /* 0x00000001a0a0c824 */ /* 0x000fe200078e0af4 */
[C---:B------:R-:W-:Y:S01]  /*8520*/  ISETP.GT.U32.AND P5, PT, R244.reuse, R163, PT ;  /* 0x000000a3f400720c */ /* 0x040fe20003fa4070 */
[----:B------:R-:W-:Y:S01]  /*8530*/  IMAD.HI.U32 R157, R249, R166, RZ ;  /* 0x000000a6f99d7227 */ /* 0x000fe200078e00ff */
[----:B------:R-:W-:Y:S02]  /*8540*/  ISETP.GE.AND P4, PT, R169, RZ, PT ;  /* 0x000000ffa900720c */ /* 0x000fe40003f86270 */
[----:B------:R-:W-:Y:S01]  /*8550*/  IABS R169, R175 ;  /* 0x000000af00a97213 */ /* 0x000fe20000000000 */
[C---:B------:R-:W-:Y:S02]  /*8560*/  IMAD R162, R244.reuse, R162, R165 ;  /* 0x000000a2f4a27224 */ /* 0x040fe400078e02a5 */
[----:B------:R-:W-:Y:S01]  /*8570*/  @!P1 IMAD.MOV R156, RZ, RZ, -R156 ;  /* 0x000000ffff9c9224 */ /* 0x000fe200078e0a9c */
[----:B------:R-:W-:Y:S01]  /*8580*/  ISETP.GT.U32.AND P1, PT, R244, R160, PT ;  /* 0x000000a0f400720c */ /* 0x000fe20003f24070 */
[----:B------:R-:W-:-:S02]  /*8590*/  IMAD.MOV R157, RZ, RZ, -R157 ;  /* 0x000000ffff9d7224 */ /* 0x000fc400078e0a9d */
[----:B------:R-:W-:-:S04]  /*85a0*/  IMAD.HI.U32 R164, R249, R167, RZ ;  /* 0x000000a7f9a47227 */ /* 0x000fc800078e00ff */
[--C-:B------:R-:W-:Y:S01]  /*85b0*/  @!P6 IMAD.IADD R158, R158, 0x1, -R244.reuse ;  /* 0x000000019e9ee824 */ /* 0x100fe200078e0af4 */
[----:B------:R-:W-:Y:S01]  /*85c0*/  ISETP.GT.U32.AND P6, PT, R244, R162, PT ;  /* 0x000000a2f400720c */ /* 0x000fe20003fc4070 */
[----:B------:R-:W-:Y:S01]  /*85d0*/  @!P2 IMAD.IADD R161, R161, 0x1, -R244 ;  /* 0x00000001a1a1a824 */ /* 0x000fe200078e0af4 */
[----:B------:R-:W-:Y:S01]  /*85e0*/  ISETP.GE.AND P2, PT, R168, RZ, PT ;  /* 0x000000ffa800720c */ /* 0x000fe20003f46270 */
[C---:B------:R-:W-:Y:S02]  /*85f0*/  IMAD R165, R244.reuse, R157, R166 ;  /* 0x0000009df4a57224 */ /* 0x040fe400078e02a6 */
[----:B------:R-:W-:Y:S02]  /*8600*/  IMAD.MOV R164, RZ, RZ, -R164 ;  /* 0x000000ffffa47224 */ /* 0x000fe400078e0aa4 */
[----:B------:R-:W-:Y:S01]  /*8610*/  @!P5 IMAD.IADD R163, R163, 0x1, -R244 ;  /* 0x00000001a3a3d824 */ /* 0x000fe200078e0af4 */
[----:B------:R-:W-:Y:S01]  /*8620*/  ISETP.GT.U32.AND P5, PT, R244, R161, PT ;  /* 0x000000a1f400720c */ /* 0x000fe20003fa4070 */
[----:B------:R-:W-:-:S02]  /*8630*/  IMAD.MOV.U32 R157, RZ, RZ, R159 ;  /* 0x000000ffff9d7224 */ /* 0x000fc400078e009f */
[C---:B------:R-:W-:Y:S01]  /*8640*/  IMAD R164, R244.reuse, R164, R167 ;  /* 0x000000a4f4a47224 */ /* 0x040fe200078e02a7 */
[----:B------:R-:W-:Y:S01]  /*8650*/  IABS R167, R174 ;  /* 0x000000ae00a77213 */ /* 0x000fe20000000000 */
[----:B------:R-:W-:Y:S01]  /*8660*/  @!P3 IMAD.MOV R157, RZ, RZ, -R157 ;  /* 0x000000ffff9db224 */ /* 0x000fe200078e0a9d */
[C---:B------:R-:W-:Y:S01]  /*8670*/  ISETP.GT.U32.AND P3, PT, R244.reuse, R163, PT ;  /* 0x000000a3f400720c */ /* 0x040fe20003f64070 */
[----:B------:R-:W-:Y:S01]  /*8680*/  @!P0 IMAD.MOV R158, RZ, RZ, -R158 ;  /* 0x000000ffff9e8224 */ /* 0x000fe200078e0a9e */
[----:B------:R-:W-:Y:S01]  /*8690*/  ISETP.GT.U32.AND P0, PT, R244, R165, PT ;  /* 0x000000a5f400720c */ /* 0x000fe20003f04070 */
[--C-:B------:R-:W-:Y:S01]  /*86a0*/  @!P1 IMAD.IADD R160, R160, 0x1, -R244.reuse ;  /* 0x00000001a0a09824 */ /* 0x100fe200078e0af4 */
[----:B------:R-:W-:Y:S01]  /*86b0*/  ISETP.GT.U32.AND P1, PT, R244, R164, PT ;  /* 0x000000a4f400720c */ /* 0x000fe20003f24070 */
[--C-:B------:R-:W-:Y:S02]  /*86c0*/  @!P6 IMAD.IADD R162, R162, 0x1, -R244.reuse ;  /* 0x00000001a2a2e824 */ /* 0x100fe400078e0af4 */
[----:B------:R-:W-:Y:S01]  /*86d0*/  @!P5 IMAD.IADD R161, R161, 0x1, -R244 ;  /* 0x00000001a1a1d824 */ /* 0x000fe200078e0af4 */
[----:B------:R-:W-:Y:S01]  /*86e0*/  ISETP.GE.AND P5, PT, R170, RZ, PT ;  /* 0x000000ffaa00720c */ /* 0x000fe20003fa6270 */
[----:B------:R-:W-:Y:S01]  /*86f0*/  IMAD.HI.U32 R159, R249, R167, RZ ;  /* 0x000000a7f99f7227 */ /* 0x000fe200078e00ff */
[----:B------:R-:W-:-:S03]  /*8700*/  ISETP.GT.U32.AND P6, PT, R244, R162, PT ;  /* 0x000000a2f400720c */ /* 0x000fc60003fc4070 */
[----:B------:R-:W-:Y:S01]  /*8710*/  @!P3 IMAD.IADD R163, R163, 0x1, -R244 ;  /* 0x00000001a3a3b824 */ /* 0x000fe200078e0af4 */
[----:B------:R-:W-:Y:S01]  /*8720*/  ISETP.GE.AND P3, PT, R171, RZ, PT ;  /* 0x000000ffab00720c */ /* 0x000fe20003f66270 */
[----:B------:R-:W-:-:S04]  /*8730*/  IMAD.HI.U32 R166, R249, R169, RZ ;  /* 0x000000a9f9a67227 */ /* 0x000fc800078e00ff */
[--C-:B------:R-:W-:Y:S01]  /*8740*/  @!P0 IMAD.IADD R165, R165, 0x1, -R244.reuse ;  /* 0x00000001a5a58824 */ /* 0x100fe200078e0af4 */
[----:B------:R-:W-:Y:S01]  /*8750*/  ISETP.GE.AND P0, PT, R173, RZ, PT ;  /* 0x000000ffad00720c */ /* 0x000fe20003f06270 */
[----:B------:R-:W-:Y:S01]  /*8760*/  IMAD.MOV R168, RZ, RZ, -R159 ;  /* 0x000000ffffa87224 */ /* 0x000fe200078e0a9f */
[C---:B------:R-:W-:Y:S01]  /*8770*/  LOP3.LUT R173, R247.reuse, 0x160, RZ, 0xfc, !PT ;  /* 0x00000160f7ad7812 */ /* 0x040fe200078efcff */
[----:B------:R-:W-:Y:S01]  /*8780*/  @!P1 IMAD.IADD R164, R164, 0x1, -R244 ;  /* 0x00000001a4a49824 */ /* 0x000fe200078e0af4 */
[C---:B------:R-:W-:Y:S01]  /*8790*/  ISETP.GT.U32.AND P1, PT, R244.reuse, R165, PT ;  /* 0x000000a5f400720c */ /* 0x040fe20003f24070 */
[----:B------:R-:W-:Y:S02]  /*87a0*/  IMAD.MOV.U32 R159, RZ, RZ, R161 ;  /* 0x000000ffff9f7224 */ /* 0x000fe400078e00a1 */
[----:B------:R-:W-:Y:S02]  /*87b0*/  IMAD.MOV R166, RZ, RZ, -R166 ;  /* 0x000000ffffa67224 */ /* 0x000fe400078e0aa6 */
[C---:B------:R-:W-:Y:S01]  /*87c0*/  IMAD R167, R244.reuse, R168, R167 ;  /* 0x000000a8f4a77224 */ /* 0x040fe200078e02a7 */
[C---:B------:R-:W-:Y:S01]  /*87d0*/  LOP3.LUT R168, R247.reuse, 0x15a, RZ, 0xfc, !PT ;  /* 0x0000015af7a87812 */ /* 0x040fe200078efcff */
[----:B------:R-:W-:Y:S01]  /*87e0*/  IMAD.MOV.U32 R161, RZ, RZ, R163 ;  /* 0x000000ffffa17224 */ /* 0x000fe200078e00a3 */
[----:B------:R-:W-:Y:S01]  /*87f0*/  LOP3.LUT R163, R247, 0x158, RZ, 0xfc, !PT ;  /* 0x00000158f7a37812 */ /* 0x000fe200078efcff */
[----:B------:R-:W-:Y:S01]  /*8800*/  @!P4 IMAD.MOV R160, RZ, RZ, -R160 ;  /* 0x000000ffffa0c224 */ /* 0x000fe200078e0aa0 */
[----:B------:R-:W-:Y:S01]  /*8810*/  ISETP.GT.U32.AND P4, PT, R244, R164, PT ;  /* 0x000000a4f400720c */ /* 0x000fe20003f84070 */
[----:B------:R-:W-:Y:S01]  /*8820*/  @!P6 IMAD.IADD R162, R162, 0x1, -R244 ;  /* 0x00000001a2a2e824 */ /* 0x000fe200078e0af4 */
[----:B------:R-:W-:Y:S01]  /*8830*/  ISETP.GE.AND P6, PT, R172, RZ, PT ;  /* 0x000000ffac00720c */ /* 0x000fe20003fc6270 */
[C---:B------:R-:W-:Y:S01]  /*8840*/  IMAD R166, R244.reuse, R166, R169 ;  /* 0x000000a6f4a67224 */ /* 0x040fe200078e02a9 */
[----:B------:R-:W-:Y:S01]  /*8850*/  IABS R169, R163 ;  /* 0x000000a300a97213 */ /* 0x000fe20000000000 */
[----:B------:R-:W-:Y:S01]  /*8860*/  @!P5 IMAD.MOV R161, RZ, RZ, -R161 ;  /* 0x000000ffffa1d224 */ /* 0x000fe200078e0aa1 */
[C---:B------:R-:W-:Y:S01]  /*8870*/  ISETP.GT.U32.AND P5, PT, R244.reuse, R167, PT ;  /* 0x000000a7f400720c */ /* 0x040fe20003fa4070 */
[----:B------:R-:W-:Y:S01]  /*8880*/  @!P3 IMAD.MOV R162, RZ, RZ, -R162 ;  /* 0x000000ffffa2b224 */ /* 0x000fe200078e0aa2 */
[----:B------:R-:W-:Y:S01]  /*8890*/  ISETP.GT.U32.AND P3, PT, R244, R166, PT ;  /* 0x000000a6f400720c */ /* 0x000fe20003f64070 */
[--C-:B------:R-:W-:Y:S01]  /*88a0*/  @!P1 IMAD.IADD R165, R165, 0x1, -R244.reuse ;  /* 0x00000001a5a59824 */ /* 0x100fe200078e0af4 */
[----:B------:R-:W-:Y:S01]  /*88b0*/  IABS R170, R168 ;  /* 0x000000a800aa7213 */ /* 0x000fe20000000000 */
[----:B------:R-:W-:Y:S01]  /*88c0*/  @!P2 IMAD.MOV R159, RZ, RZ, -R159 ;  /* 0x000000ffff9fa224 */ /* 0x000fe200078e0a9f */
[----:B------:R-:W-:Y:S01]  /*88d0*/  LOP3.LUT R172, R247, 0x15c, RZ, 0xfc, !PT ;  /* 0x0000015cf7ac7812 */ /* 0x000fe200078efcff */
[----:B------:R-:W-:Y:S01]  /*88e0*/  @!P4 IMAD.IADD R164, R164, 0x1, -R244 ;  /* 0x00000001a4a4c824 */ /* 0x000fe200078e0af4 */
[----:B------:R-:W-:Y:S01]  /*88f0*/  ISETP.GE.AND P4, PT, R163, RZ, PT ;  /* 0x000000ffa300720c */ /* 0x000fe20003f86270 */
[----:B------:R-:W-:Y:S01]  /*8900*/  IMAD.MOV.U32 R163, RZ, RZ, R165 ;  /* 0x000000ffffa37224 */ /* 0x000fe200078e00a5 */
[----:B------:R-:W-:Y:S01]  /*8910*/  ISETP.GE.AND P2, PT, R174, RZ, PT ;  /* 0x000000ffae00720c */ /* 0x000fe20003f46270 */
[----:B------:R-:W-:Y:S01]  /*8920*/  IMAD.HI.U32 R165, R249, R169, RZ ;  /* 0x000000a9f9a57227 */ /* 0x000fe200078e00ff */
[----:B------:R-:W-:-:S02]  /*8930*/  ISETP.GE.AND P1, PT, R175, RZ, PT ;  /* 0x000000ffaf00720c */ /* 0x000fc40003f26270 */
[----:B------:R-:W-:Y:S01]  /*8940*/  IABS R175, R179 ;  /* 0x000000b300af7213 */ /* 0x000fe20000000000 */
[--C-:B------:R-:W-:Y:S01]  /*8950*/  @!P5 IMAD.IADD R167, R167, 0x1, -R244.reuse ;  /* 0x00000001a7a7d824 */ /* 0x100fe200078e0af4 */
[----:B------:R-:W-:Y:S01]  /*8960*/  ISETP.GE.AND P5, PT, R168, RZ, PT ;  /* 0x000000ffa800720c */ /* 0x000fe20003fa6270 */
[----:B------:R-:W-:Y:S02]  /*8970*/  @!P3 IMAD.IADD R166, R166, 0x1, -R244 ;  /* 0x00000001a6a6b824 */ /* 0x000fe400078e0af4 */
[----:B------:R-:W-:Y:S01]  /*8980*/  @!P6 IMAD.MOV R163, RZ, RZ, -R163 ;  /* 0x000000ffffa3e224 */ /* 0x000fe200078e0aa3 */
[C---:B------:R-:W-:Y:S01]  /*8990*/  ISETP.GT.U32.AND P6, PT, R244.reuse, R167, PT ;  /* 0x000000a7f400720c */ /* 0x040fe20003fc4070 */
[----:B------:R-:W-:Y:S01]  /*89a0*/  IMAD.MOV R165, RZ, RZ, -R165 ;  /* 0x000000ffffa57224 */ /* 0x000fe200078e0aa5 */
[----:B------:R-:W-:Y:S01]  /*89b0*/  ISETP.GT.U32.AND P3, PT, R244, R166, PT ;  /* 0x000000a6f400720c */ /* 0x000fe20003f64070 */
[----:B------:R-:W-:-:S04]  /*89c0*/  IMAD.HI.U32 R168, R249, R170, RZ ;  /* 0x000000aaf9a87227 */ /* 0x000fc800078e00ff */
        /* <DEDUP_REMOVED lines=8> */
[----:B------:R-:W-:Y:S02]  /*8a50*/  IMAD R168, R244, R171, R170 ;  /* 0x000000abf4a87224 */ /* 0x000fe400078e02aa */
[----:B------:R-:W-:Y:S01]  /*8a60*/  IMAD.MOV.U32 R171, RZ, RZ, R172 ;  /* 0x000000ffffab7224 */ /* 0x000fe200078e00ac */
[----:B------:R-:W-:Y:S01]  /*8a70*/  IABS R172, R165 ;  /* 0x000000a500ac7213 */ /* 0x000fe20000000000 */
[----:B------:R-:W-:Y:S01]  /*8a80*/  @!P3 IMAD.IADD R166, R166, 0x1, -R244 ;  /* 0x00000001a6a6b824 */ /* 0x000fe200078e0af4 */
[----:B------:R-:W-:Y:S01]  /*8a90*/  ISETP.GE.AND P3, PT, R165, RZ, PT ;  /* 0x000000ffa500720c */ /* 0x000fe20003f66270 */
[----:B------:R-:W-:-:S02]  /*8aa0*/  IMAD.MOV.U32 R165, RZ, RZ, R167 ;  /* 0x000000ffffa57224 */ /* 0x000fc400078e00a7 */
[----:B------:R-:W-:-:S04]  /*8ab0*/  IMAD.HI.U32 R170, R249, R171, RZ ;  /* 0x000000abf9aa7227 */ /* 0x000fc800078e00ff */
[----:B------:R-:W-:Y:S01]  /*8ac0*/  @!P2 IMAD.MOV R165, RZ, RZ, -R165 ;  /* 0x000000ffffa5a224 */ /* 0x000fe200078e0aa5 */
[----:B------:R-:W-:Y:S01]  /*8ad0*/  ISETP.GT.U32.AND P2, PT, R244, R168, PT ;  /* 0x000000a8f400720c */ /* 0x000fe20003f44070 */
[----:B------:R-:W-:Y:S02]  /*8ae0*/  @!P6 IMAD.IADD R169, R169, 0x1, -R244 ;  /* 0x00000001a9a9e824 */ /* 0x000fe400078e0af4 */
[----:B------:R-:W-:-:S03]  /*8af0*/  IMAD.HI.U32 R167, R249, R172, RZ ;  /* 0x000000acf9a77227 */ /* 0x000fc600078e00ff */
[----:B------:R-:W-:Y:S01]  /*8b00*/  ISETP.GT.U32.AND P6, PT, R244, R169, PT ;  /* 0x000000a9f400720c */ /* 0x000fe20003fc4070 */
[----:B------:R-:W-:Y:S01]  /*8b10*/  @!P1 IMAD.MOV R166, RZ, RZ, -R166 ;  /* 0x000000ffffa69224 */ /* 0x000fe200078e0aa6 */
[----:B------:R-:W-:Y:S01]  /*8b20*/  ISETP.GE.AND P1, PT, R173, RZ, PT ;  /* 0x000000ffad00720c */ /* 0x000fe20003f26270 */
[----:B------:R-:W-:Y:S01]  /*8b30*/  IMAD.MOV R170, RZ, RZ, -R170 ;  /* 0x000000ffffaa7224 */ /* 0x000fe200078e0aaa */
[----:B------:R-:W-:Y:S01]  /*8b40*/  IABS R173, R173 ;  /* 0x000000ad00ad7213 */ /* 0x000fe20000000000 */
[----:B------:R-:W-:Y:S02]  /*8b50*/  IMAD.MOV R167, RZ, RZ, -R167 ;  /* 0x000000ffffa77224 */ /* 0x000fe400078e0aa7 */
[----:B------:R-:W-:Y:S02]  /*8b60*/  @!P2 IMAD.IADD R168, R168, 0x1, -R244 ;  /* 0x00000001a8a8a824 */ /* 0x000fe400078e0af4 */
[C---:B------:R-:W-:Y:S02]  /*8b70*/  IMAD R171, R244.reuse, R170, R171 ;  /* 0x000000aaf4ab7224 */ /* 0x040fe400078e02ab */
[C---:B------:R-:W-:Y:S01]  /*8b80*/  IMAD R170, R244.reuse, R167, R172 ;  /* 0x000000a7f4aa7224 */ /* 0x040fe200078e02ac */
[----:B------:R-:W-:Y:S01]  /*8b90*/  ISETP.GT.U32.AND P2, PT, R244, R168, PT ;  /* 0x000000a8f400720c */ /* 0x000fe20003f44070 */
[----:B------:R-:W-:-:S04]  /*8ba0*/  IMAD.HI.U32 R167, R249, R173, RZ ;  /* 0x000000adf9a77227 */ /* 0x000fc800078e00ff */
[----:B------:R-:W-:Y:S01]  /*8bb0*/  @!P6 IMAD.IADD R169, R169, 0x1, -R244 ;  /* 0x00000001a9a9e824 */ /* 0x000fe200078e0af4 */
[----:B------:R-:W-:Y:S01]  /*8bc0*/  ISETP.GT.U32.AND P6, PT, R244, R171, PT ;  /* 0x000000abf400720c */ /* 0x000fe20003fc4070 */
[----:B------:R-:W-:-:S04]  /*8bd0*/  IMAD.HI.U32 R172, R249, R175, RZ ;  /* 0x000000aff9ac7227 */ /* 0x000fc800078e00ff */
[----:B------:R-:W-:Y:S02]  /*8be0*/  IMAD.MOV R174, RZ, RZ, -R167 ;  /* 0x000000ffffae7224 */ /* 0x000fe400078e0aa7 */
[----:B------:R-:W-:Y:S02]  /*8bf0*/  IMAD.MOV R172, RZ, RZ, -R172 ;  /* 0x000000ffffac7224 */ /* 0x000fe400078e0aac */
[C---:B------:R-:W-:Y:S01]  /*8c00*/  IMAD R173, R244.reuse, R174, R173 ;  /* 0x000000aef4ad7224 */ /* 0x040fe200078e02ad */
[----:B------:R-:W-:Y:S01]  /*8c10*/  IABS R174, R181 ;  /* 0x000000b500ae7213 */ /* 0x000fe20000000000 */
[----:B------:R-:W-:Y:S02]  /*8c20*/  IMAD R172, R244, R172, R175 ;  /* 0x000000acf4ac7224 */ /* 0x000fe400078e02af */
[--C-:B------:R-:W-:Y:S01]  /*8c30*/  @!P2 IMAD.IADD R168, R168, 0x1, -R244.reuse ;  /* 0x00000001a8a8a824 */ /* 0x100fe200078e0af4 */
[C---:B------:R-:W-:Y:S01]  /*8c40*/  ISETP.GT.U32.AND P2, PT, R244.reuse, R173, PT ;  /* 0x000000adf400720c */ /* 0x040fe20003f44070 */
[----:B------:R-:W-:Y:S01]  /*8c50*/  @!P6 IMAD.IADD R171, R171, 0x1, -R244 ;  /* 0x00000001ababe824 */ /* 0x000fe200078e0af4 */
[----:B------:R-:W-:Y:S01]  /*8c60*/  ISETP.GT.U32.AND P6, PT, R244, R172, PT ;  /* 0x000000acf400720c */ /* 0x000fe20003fc4070 */
[----:B------:R-:W-:-:S02]  /*8c70*/  IMAD.MOV.U32 R167, RZ, RZ, R169 ;  /* 0x000000ffffa77224 */ /* 0x000fc400078e00a9 */
[----:B------:R-:W-:-:S04]  /*8c80*/  IMAD.HI.U32 R169, R249, R176, RZ ;  /* 0x000000b0f9a97227 */ /* 0x000fc800078e00ff */
[----:B------:R-:W-:Y:S01]  /*8c90*/  @!P4 IMAD.MOV R167, RZ, RZ, -R167 ;  /* 0x000000ffffa7c224 */ /* 0x000fe200078e0aa7 */
[----:B------:R-:W-:Y:S01]  /*8ca0*/  ISETP.GT.U32.AND P4, PT, R244, R170, PT ;  /* 0x000000aaf400720c */ /* 0x000fe20003f84070 */
[----:B------:R-:W-:Y:S02]  /*8cb0*/  IMAD.MOV R169, RZ, RZ, -R169 ;  /* 0x000000ffffa97224 */ /* 0x000fe400078e0aa9 */
[--C-:B------:R-:W-:Y:S02]  /*8cc0*/  @!P2 IMAD.IADD R173, R173, 0x1, -R244.reuse ;  /* 0x00000001adada824 */ /* 0x100fe400078e0af4 */
[----:B------:R-:W-:Y:S02]  /*8cd0*/  @!P6 IMAD.IADD R172, R172, 0x1, -R244 ;  /* 0x00000001acace824 */ /* 0x000fe400078e0af4 */
[C---:B------:R-:W-:Y:S01]  /*8ce0*/  IMAD R175, R244.reuse, R169, R176 ;  /* 0x000000a9f4af7224 */ /* 0x040fe200078e02b0 */
[----:B------:R-:W-:Y:S01]  /*8cf0*/  ISETP.GT.U32.AND P6, PT, R244, R173, PT ;  /* 0x000000adf400720c */ /* 0x000fe20003fc4070 */
[----:B------:R-:W-:-:S04]  /*8d00*/  IMAD.HI.U32 R169, R249, R174, RZ ;  /* 0x000000aef9a97227 */ /* 0x000fc800078e00ff */
[----:B------:R-:W-:Y:S02]  /*8d10*/  IMAD.MOV R169, RZ, RZ, -R169 ;  /* 0x000000ffffa97224 */ /* 0x000fe400078e0aa9 */
[----:B------:R-:W-:Y:S01]  /*8d20*/  @!P4 IMAD.IADD R170, R170, 0x1, -R244 ;  /* 0x00000001aaaac824 */ /* 0x000fe200078e0af4 */
[C---:B------:R-:W-:Y:S01]  /*8d30*/  ISETP.GT.U32.AND P4, PT, R244.reuse, R171, PT ;  /* 0x000000abf400720c */ /* 0x040fe20003f84070 */
[C---:B------:R-:W-:Y:S02]  /*8d40*/  IMAD R174, R244.reuse, R169, R174 ;  /* 0x000000a9f4ae7224 */ /* 0x040fe400078e02ae */
[----:B------:R-:W-:Y:S01]  /*8d50*/  @!P5 IMAD.MOV R168, RZ, RZ, -R168 ;  /* 0x000000ffffa8d224 */ /* 0x000fe200078e0aa8 */
[C---:B------:R-:W-:Y:S01]  /*8d60*/  ISETP.GT.U32.AND P5, PT, R244.reuse, R172, PT ;  /* 0x000000acf400720c */ /* 0x040fe20003fa4070 */
[----:B------:R-:W-:Y:S01]  /*8d70*/  @!P6 IMAD.IADD R173, R173, 0x1, -R244 ;  /* 0x00000001adade824 */ /* 0x000fe200078e0af4 */
[C---:B------:R-:W-:Y:S01]  /*8d80*/  ISETP.GT.U32.AND P2, PT, R244.reuse, R170, PT ;  /* 0x000000aaf400720c */ /* 0x040fe20003f44070 */
[----:B------:R-:W-:Y:S01]  /*8d90*/  IMAD.HI.U32 R169, R249, R177, RZ ;  /* 0x000000b1f9a97227 */ /* 0x000fe200078e00ff */
[----:B------:R-:W-:-:S03]  /*8da0*/  ISETP.GT.U32.AND P6, PT, R244, R174, PT ;  /* 0x000000aef400720c */ /* 0x000fc60003fc4070 */
[----:B------:R-:W-:Y:S02]  /*8db0*/  IMAD.MOV R169, RZ, RZ, -R169 ;  /* 0x000000ffffa97224 */ /* 0x000fe400078e0aa9 */
[----:B------:R-:W-:Y:S01]  /*8dc0*/  @!P4 IMAD.IADD R171, R171, 0x1, -R244 ;  /* 0x00000001ababc824 */ /* 0x000fe200078e0af4 */
[----:B------:R-:W-:Y:S01]  /*8dd0*/  ISETP.GT.U32.AND P4, PT, R244, R175, PT ;  /* 0x000000aff400720c */ /* 0x000fe20003f84070 */
[----:B------:R-:W-:-:S04]  /*8de0*/  IMAD.HI.U32 R176, R249, R178, RZ ;  /* 0x000000b2f9b07227 */ /* 0x000fc800078e00ff */
[--C-:B------:R-:W-:Y:S01]  /*8df0*/  @!P5 IMAD.IADD R172, R172, 0x1, -R244.reuse ;  /* 0x00000001acacd824 */ /* 0x100fe200078e0af4 */
[----:B------:R-:W-:Y:S01]  /*8e00*/  ISETP.GE.AND P5, PT, R180, RZ, PT ;  /* 0x000000ffb400720c */ /* 0x000fe20003fa6270 */
[--C-:B------:R-:W-:Y:S01]  /*8e10*/  @!P2 IMAD.IADD R170, R170, 0x1, -R244.reuse ;  /* 0x00000001aaaaa824 */ /* 0x100fe200078e0af4 */
[----:B------:R-:W-:Y:S01]  /*8e20*/  IABS R180, R184 ;  /* 0x000000b800b47213 */ /* 0x000fe20000000000 */
[----:B------:R-:W-:Y:S01]  /*8e30*/  @!P6 IMAD.IADD R174, R174, 0x1, -R244 ;  /* 0x00000001aeaee824 */ /* 0x000fe200078e0af4 */
[----:B------:R-:W-:Y:S01]  /*8e40*/  ISETP.GE.AND P2, PT, R179, RZ, PT ;  /* 0x000000ffb300720c */ /* 0x000fe20003f46270 */
[C---:B------:R-:W-:Y:S02]  /*8e50*/  IMAD R177, R244.reuse, R169, R177 ;  /* 0x000000a9f4b17224 */ /* 0x040fe400078e02b1 */
[----:B------:R-:W-:Y:S01]  /*8e60*/  @!P3 IMAD.MOV R170, RZ, RZ, -R170 ;  /* 0x000000ffffaab224 */ /* 0x000fe200078e0aaa */
[C---:B------:R-:W-:Y:S01]  /*8e70*/  ISETP.GT.U32.AND P3, PT, R244.reuse, R174, PT ;  /* 0x000000aef400720c */ /* 0x040fe20003f64070 */
[----:B------:R-:W-:Y:S01]  /*8e80*/  IMAD.MOV R179, RZ, RZ, -R176 ;  /* 0x000000ffffb37224 */ /* 0x000fe200078e0ab0 */
[----:B------:R-:W-:Y:S01]  /*8e90*/  ISETP.GT.U32.AND P6, PT, R244, R177, PT ;  /* 0x000000b1f400720c */ /* 0x000fe20003fc4070 */
[----:B------:R-:W-:-:S02]  /*8ea0*/  IMAD.MOV.U32 R169, RZ, RZ, R171 ;  /* 0x000000ffffa97224 */ /* 0x000fc400078e00ab */
[----:B------:R-:W-:-:S04]  /*8eb0*/  IMAD.HI.U32 R171, R249, R180, RZ ;  /* 0x000000b4f9ab7227 */ /* 0x000fc800078e00ff */
[C---:B------:R-:W-:Y:S01]  /*8ec0*/  IMAD R176, R244.reuse, R179, R178 ;  /* 0x000000b3f4b07224 */ /* 0x040fe200078e02b2 */
[----:B------:R-:W-:Y:S01]  /*8ed0*/  IABS R178, R185 ;  /* 0x000000b900b27213 */ /* 0x000fe20000000000 */
[----:B------:R-:W-:Y:S01]  /*8ee0*/  @!P4 IMAD.IADD R175, R175, 0x1, -R244 ;  /* 0x00000001afafc824 */ /* 0x000fe200078e0af4 */
[----:B------:R-:W-:Y:S01]  /*8ef0*/  ISETP.GE.AND P4, PT, R181, RZ, PT ;  /* 0x000000ffb500720c */ /* 0x000fe20003f86270 */
[----:B------:R-:W-:Y:S02]  /*8f00*/  IMAD.MOV R179, RZ, RZ, -R171 ;  /* 0x000000ffffb37224 */ /* 0x000fe400078e0aab */
[----:B------:R-:W-:Y:S01]  /*8f10*/  @!P0 IMAD.MOV R169, RZ, RZ, -R169 ;  /* 0x000000ffffa98224 */ /* 0x000fe200078e0aa9 */
[C---:B------:R-:W-:Y:S01]  /*8f20*/  ISETP.GT.U32.AND P0, PT, R244.reuse, R175, PT ;  /* 0x000000aff400720c */ /* 0x040fe20003f04070 */
[----:B------:R-:W-:Y:S01]  /*8f30*/  IMAD R179, R244, R179, R180 ;  /* 0x000000b3f4b37224 */ /* 0x000fe200078e02b4 */
[----:B------:R-:W-:Y:S01]  /*8f40*/  IABS R180, R186 ;  /* 0x000000ba00b47213 */ /* 0x000fe20000000000 */
[----:B------:R-:W-:-:S02]  /*8f50*/  @!P3 IMAD.IADD R174, R174, 0x1, -R244 ;  /* 0x00000001aeaeb824 */ /* 0x000fc400078e0af4 */
[----:B------:R-:W-:Y:S01]  /*8f60*/  IMAD.MOV.U32 R171, RZ, RZ, R173 ;  /* 0x000000ffffab7224 */ /* 0x000fe200078e00ad */
[C---:B------:R-:W-:Y:S01]  /*8f70*/  ISETP.GT.U32.AND P3, PT, R244.reuse, R179, PT ;  /* 0x000000b3f400720c */ /* 0x040fe20003f64070 */
[----:B------:R-:W-:Y:S01]  /*8f80*/  @!P2 IMAD.MOV R172, RZ, RZ, -R172 ;  /* 0x000000ffffaca224 */ /* 0x000fe200078e0aac */
[----:B------:R-:W-:Y:S01]  /*8f90*/  ISETP.GT.U32.AND P2, PT, R244, R176, PT ;  /* 0x000000b0f400720c */ /* 0x000fe20003f44070 */
[--C-:B------:R-:W-:Y:S01]  /*8fa0*/  @!P6 IMAD.IADD R177, R177, 0x1, -R244.reuse ;  /* 0x00000001b1b1e824 */ /* 0x100fe200078e0af4 */
[----:B------:R-:W-:Y:S01]  /*8fb0*/  ISETP.GE.AND P6, PT, R184, RZ, PT ;  /* 0x000000ffb800720c */ /* 0x000fe20003fc6270 */
[----:B------:R-:W-:Y:S01]  /*8fc0*/  @!P1 IMAD.MOV R171, RZ, RZ, -R171 ;  /* 0x000000ffffab9224 */ /* 0x000fe200078e0aab */
[----:B------:R-:W-:Y:S01]  /*8fd0*/  ISETP.GE.AND P1, PT, R182, RZ, PT ;  /* 0x000000ffb600720c */ /* 0x000fe20003f26270 */
[----:B------:R-:W-:Y:S01]  /*8fe0*/  @!P0 IMAD.IADD R175, R175, 0x1, -R244 ;  /* 0x00000001afaf8824 */ /* 0x000fe200078e0af4 */
[----:B------:R-:W-:Y:S01]  /*8ff0*/  IABS R182, R187 ;  /* 0x000000bb00b67213 */ /* 0x000fe20000000000 */
[----:B------:R-:W-:Y:S01]  /*9000*/  @!P4 IMAD.MOV R174, RZ, RZ, -R174 ;  /* 0x000000ffffaec224 */ /* 0x000fe200078e0aae */
[----:B------:R-:W-:Y:S01]  /*9010*/  ISETP.GE.AND P0, PT, R183, RZ, PT ;  /* 0x000000ffb700720c */ /* 0x000fe20003f06270 */
[----:B------:R-:W-:Y:S01]  /*9020*/  IMAD.MOV.U32 R173, RZ, RZ, R175 ;  /* 0x000000ffffad7224 */ /* 0x000fe200078e00af */
[----:B------:R-:W-:Y:S01]  /*9030*/  IABS R183, R188 ;  /* 0x000000bc00b77213 */ /* 0x000fe20000000000 */
[----:B------:R-:W-:-:S02]  /*9040*/  @!P3 IMAD.IADD R179, R179, 0x1, -R244 ;  /* 0x00000001b3b3b824 */ /* 0x000fc400078e0af4 */
[----:B------:R-:W-:-:S03]  /*9050*/  IMAD.HI.U32 R175, R249, R178, RZ ;  /* 0x000000b2f9af7227 */ /* 0x000fc600078e00ff */
[----:B------:R-:W-:Y:S01]  /*9060*/  ISETP.GT.U32.AND P3, PT, R244, R179, PT ;  /* 0x000000b3f400720c */ /* 0x000fe20003f64070 */
[----:B------:R-:W-:Y:S02]  /*9070*/  IMAD.MOV R181, RZ, RZ, -R175 ;  /* 0x000000ffffb57224 */ /* 0x000fe400078e0aaf */
[----:B------:R-:W-:-:S04]  /*9080*/  IMAD.HI.U32 R175, R249, R180, RZ ;  /* 0x000000b4f9af7227 */ /* 0x000fc800078e00ff */
[----:B------:R-:W-:Y:S02]  /*9090*/  IMAD.MOV R175, RZ, RZ, -R175 ;  /* 0x000000ffffaf7224 */ /* 0x000fe400078e0aaf */
[----:B------:R-:W-:Y:S02]  /*90a0*/  @!P2 IMAD.IADD R176, R176, 0x1, -R244 ;  /* 0x00000001b0b0a824 */ /* 0x000fe400078e0af4 */
[----:B------:R-:W-:Y:S01]  /*90b0*/  @!P5 IMAD.MOV R173, RZ, RZ, -R173 ;  /* 0x000000ffffadd224 */ /* 0x000fe200078e0aad */
[C---:B------:R-:W-:Y:S01]  /*90c0*/  ISETP.GT.U32.AND P5, PT, R244.reuse, R177, PT ;  /* 0x000000b1f400720c */ /* 0x040fe20003fa4070 */
[C---:B------:R-:W-:Y:S01]  /*90d0*/  IMAD R178, R244.reuse, R181, R178 ;  /* 0x000000b5f4b27224 */ /* 0x040fe200078e02b2 */
[C---:B------:R-:W-:Y:S01]  /*90e0*/  ISETP.GT.U32.AND P2, PT, R244.reuse, R176, PT ;  /* 0x000000b0f400720c */ /* 0x040fe20003f44070 */
[----:B------:R-:W-:Y:S02]  /*90f0*/  IMAD R181, R244, R175, R180 ;  /* 0x000000aff4b57224 */ /* 0x000fe400078e02b4 */
[----:B------:R-:W-:-:S02]  /*9100*/  @!P3 IMAD.IADD R179, R179, 0x1, -R244 ;  /* 0x00000001b3b3b824 */ /* 0x000fc400078e0af4 */
[----:B------:R-:W-:Y:S01]  /*9110*/  IMAD.HI.U32 R175, R249, R182, RZ ;  /* 0x000000b6f9af7227 */ /* 0x000fe200078e00ff */
[----:B------:R-:W-:-:S03]  /*9120*/  ISETP.GT.U32.AND P3, PT, R244, R181, PT ;  /* 0x000000b5f400720c */ /* 0x000fc60003f64070 */
[----:B------:R-:W-:-:S04]  /*9130*/  IMAD.HI.U32 R180, R249, R183, RZ ;  /* 0x000000b7f9b47227 */ /* 0x000fc800078e00ff */
[--C-:B------:R-:W-:Y:S01]  /*9140*/  @!P5 IMAD.IADD R177, R177, 0x1, -R244.reuse ;  /* 0x00000001b1b1d824 */ /* 0x100fe200078e0af4 */
[----:B------:R-:W-:Y:S01]  /*9150*/  ISETP.GT.U32.AND P5, PT, R244, R178, PT ;  /* 0x000000b2f400720c */ /* 0x000fe20003fa4070 */
[----:B------:R-:W-:Y:S02]  /*9160*/  IMAD.MOV R175, RZ, RZ, -R175 ;  /* 0x000000ffffaf7224 */ /* 0x000fe400078e0aaf */
[----:B------:R-:W-:Y:S01]  /*9170*/  @!P2 IMAD.IADD R176, R176, 0x1, -R244 ;  /* 0x00000001b0b0a824 */ /* 0x000fe200078e0af4 */
[----:B------:R-:W-:Y:S01]  /*9180*/  ISETP.GE.AND P2, PT, R185, RZ, PT ;  /* 0x000000ffb900720c */ /* 0x000fe20003f46270 */
[----:B------:R-:W-:Y:S01]  /*9190*/  IMAD.MOV R184, RZ, RZ, -R180 ;  /* 0x000000ffffb87224 */ /* 0x000fe200078e0ab4 */
[----:B------:R-:W-:Y:S01]  /*91a0*/  IABS R185, R189 ;  /* 0x000000bd00b97213 */ /* 0x000fe20000000000 */
[----:B------:R-:W-:Y:S02]  /*91b0*/  @!P3 IMAD.IADD R181, R181, 0x1, -R244 ;  /* 0x00000001b5b5b824 */ /* 0x000fe400078e0af4 */
[----:B------:R-:W-:-:S02]  /*91c0*/  IMAD R180, R244, R175, R182 ;  /* 0x000000aff4b47224 */ /* 0x000fc400078e02b6 */
[----:B------:R-:W-:Y:S01]  /*91d0*/  IMAD.MOV.U32 R175, RZ, RZ, R177 ;  /* 0x000000ffffaf7224 */ /* 0x000fe200078e00b1 */
[C---:B------:R-:W-:Y:S01]  /*91e0*/  ISETP.GT.U32.AND P4, PT, R244.reuse, R181, PT ;  /* 0x000000b5f400720c */ /* 0x040fe20003f84070 */
[----:B------:R-:W-:Y:S02]  /*91f0*/  IMAD R183, R244, R184, R183 ;  /* 0x000000b8f4b77224 */ /* 0x000fe400078e02b7 */
[----:B------:R-:W-:-:S04]  /*9200*/  IMAD.HI.U32 R182, R249, R185, RZ ;  /* 0x000000b9f9b67227 */ /* 0x000fc800078e00ff */
[----:B------:R-:W-:Y:S01]  /*9210*/  @!P1 IMAD.MOV R175, RZ, RZ, -R175 ;  /* 0x000000ffffaf9224 */ /* 0x000fe200078e0aaf */
[----:B------:R-:W-:Y:S01]  /*9220*/  ISETP.GT.U32.AND P1, PT, R244, R180, PT ;  /* 0x000000b4f400720c */ /* 0x000fe20003f24070 */
[----:B------:R-:W-:Y:S02]  /*9230*/  IMAD.MOV.U32 R177, RZ, RZ, R179 ;  /* 0x000000ffffb17224 */ /* 0x000fe400078e00b3 */
[----:B------:R-:W-:Y:S01]  /*9240*/  @!P5 IMAD.IADD R178, R178, 0x1, -R244 ;  /* 0x00000001b2b2d824 */ /* 0x000fe200078e0af4 */
[----:B------:R-:W-:Y:S01]  /*9250*/  ISETP.GE.AND P5, PT, R186, RZ, PT ;  /* 0x000000ffba00720c */ /* 0x000fe20003fa6270 */
[----:B------:R-:W-:Y:S01]  /*9260*/  IMAD.MOV R182, RZ, RZ, -R182 ;  /* 0x000000ffffb67224 */ /* 0x000fe200078e0ab6 */
[----:B------:R-:W-:Y:S01]  /*9270*/  LOP3.LUT R186, R247, 0x178, RZ, 0xfc, !PT ;  /* 0x00000178f7ba7812 */ /* 0x000fe200078efcff */
[----:B------:R-:W-:Y:S01]  /*9280*/  @!P6 IMAD.MOV R177, RZ, RZ, -R177 ;  /* 0x000000ffffb1e224 */ /* 0x000fe200078e0ab1 */
[C---:B------:R-:W-:Y:S01]  /*9290*/  ISETP.GT.U32.AND P6, PT, R244.reuse, R183, PT ;  /* 0x000000b7f400720c */ /* 0x040fe20003fc4070 */
[C---:B------:R-:W-:Y:S01]  /*92a0*/  IMAD R182, R244.reuse, R182, R185 ;  /* 0x000000b6f4b67224 */ /* 0x040fe200078e02b9 */
[----:B------:R-:W-:Y:S01]  /*92b0*/  ISETP.GT.U32.AND P3, PT, R244, R178, PT ;  /* 0x000000b2f400720c */ /* 0x000fe20003f64070 */
[--C-:B------:R-:W-:Y:S01]  /*92c0*/  @!P4 IMAD.IADD R181, R181, 0x1, -R244.reuse ;  /* 0x00000001b5b5c824 */ /* 0x100fe200078e0af4 */
[----:B------:R-:W-:Y:S01]  /*92d0*/  IABS R184, R186 ;  /* 0x000000ba00b87213 */ /* 0x000fe20000000000 */
[----:B------:R-:W-:Y:S01]  /*92e0*/  @!P1 IMAD.IADD R180, R180, 0x1, -R244 ;  /* 0x00000001b4b49824 */ /* 0x000fe200078e0af4 */
[----:B------:R-:W-:Y:S01]  /*92f0*/  ISETP.GT.U32.AND P4, PT, R244, R182, PT ;  /* 0x000000b6f400720c */ /* 0x000fe20003f84070 */
[----:B------:R-:W-:Y:S01]  /*9300*/  @!P0 IMAD.MOV R176, RZ, RZ, -R176 ;  /* 0x000000ffffb08224 */ /* 0x000fe200078e0ab0 */
[----:B------:R-:W-:Y:S01]  /*9310*/  ISETP.GE.AND P0, PT, R187, RZ, PT ;  /* 0x000000ffbb00720c */ /* 0x000fe20003f06270 */
[----:B------:R-:W-:Y:S01]  /*9320*/  IMAD.MOV.U32 R185, RZ, RZ, R184 ;  /* 0x000000ffffb97224 */ /* 0x000fe200078e00b8 */
[----:B------:R-:W-:-:S02]  /*9330*/  ISETP.GE.AND P1, PT, R189, RZ, PT ;  /* 0x000000ffbd00720c */ /* 0x000fc40003f26270 */
[----:B------:R-:W-:Y:S01]  /*9340*/  LOP3.LUT R189, R247, 0x17c, RZ, 0xfc, !PT ;  /* 0x0000017cf7bd7812 */ /* 0x000fe200078efcff */
[----:B------:R-:W-:Y:S01]  /*9350*/  @!P6 IMAD.IADD R183, R183, 0x1, -R244 ;  /* 0x00000001b7b7e824 */ /* 0x000fe200078e0af4 */
[----:B------:R-:W-:Y:S01]  /*9360*/  ISETP.GT.U32.AND P6, PT, R244, R180, PT ;  /* 0x000000b4f400720c */ /* 0x000fe20003fc4070 */
[----:B------:R-:W-:Y:S01]  /*9370*/  IMAD.HI.U32 R179, R249, R185, RZ ;  /* 0x000000b9f9b37227 */ /* 0x000fe200078e00ff */
[----:B------:R-:W-:-:S03]  /*9380*/  IABS R187, R189 ;  /* 0x000000bd00bb7213 */ /* 0x000fc60000000000 */
[--C-:B------:R-:W-:Y:S01]  /*9390*/  @!P3 IMAD.IADD R178, R178, 0x1, -R244.reuse ;  /* 0x00000001b2b2b824 */ /* 0x100fe200078e0af4 */
[----:B------:R-:W-:Y:S01]  /*93a0*/  ISETP.GE.AND P3, PT, R188, RZ, PT ;  /* 0x000000ffbc00720c */ /* 0x000fe20003f66270 */
[----:B------:R-:W-:Y:S01]  /*93b0*/  IMAD.MOV R179, RZ, RZ, -R179 ;  /* 0x000000ffffb37224 */ /* 0x000fe200078e0ab3 */
[----:B------:R-:W-:Y:S01]  /*93c0*/  LOP3.LUT R188, R247, 0x17a, RZ, 0xfc, !PT ;  /* 0x0000017af7bc7812 */ /* 0x000fe200078efcff */
[--C-:B------:R-:W-:Y:S02]  /*93d0*/  @!P4 IMAD.IADD R182, R182, 0x1, -R244.reuse ;  /* 0x00000001b6b6c824 */ /* 0x100fe400078e0af4 */
[C---:B------:R-:W-:Y:S01]  /*93e0*/  IMAD R185, R244.reuse, R179, R185 ;  /* 0x000000b3f4b97224 */ /* 0x040fe200078e02b9 */
[----:B------:R-:W-:Y:S01]  /*93f0*/  IABS R184, R188 ;  /* 0x000000bc00b87213 */ /* 0x000fe20000000000 */
[----:B------:R-:W-:Y:S01]  /*9400*/  IMAD.MOV.U32 R179, RZ, RZ, R181 ;  /* 0x000000ffffb37224 */ /* 0x000fe200078e00b5 */
[----:B------:R-:W-:Y:S01]  /*9410*/  ISETP.GT.U32.AND P4, PT, R244, R182, PT ;  /* 0x000000b6f400720c */ /* 0x000fe20003f84070 */
[----:B------:R-:W-:Y:S01]  /*9420*/  @!P6 IMAD.IADD R180, R180, 0x1, -R244 ;  /* 0x00000001b4b4e824 */ /* 0x000fe200078e0af4 */
[----:B------:R-:W-:Y:S01]  /*9430*/  ISETP.GT.U32.AND P6, PT, R244, R185, PT ;  /* 0x000000b9f400720c */ /* 0x000fe20003fc4070 */
[----:B------:R-:W-:-:S04]  /*9440*/  IMAD.HI.U32 R181, R249, R184, RZ ;  /* 0x000000b8f9b57227 */ /* 0x000fc800078e00ff */
[----:B------:R-:W-:Y:S02]  /*9450*/  IMAD.MOV R181, RZ, RZ, -R181 ;  /* 0x000000ffffb57224 */ /* 0x000fe400078e0ab5 */
[----:B------:R-:W-:Y:S01]  /*9460*/  @!P2 IMAD.MOV R178, RZ, RZ, -R178 ;  /* 0x000000ffffb2a224 */ /* 0x000fe200078e0ab2 */
[C---:B------:R-:W-:Y:S01]  /*9470*/  ISETP.GT.U32.AND P2, PT, R244.reuse, R183, PT ;  /* 0x000000b7f400720c */ /* 0x040fe20003f44070 */
[----:B------:R-:W-:Y:S02]  /*9480*/  IMAD R184, R244, R181, R184 ;  /* 0x000000b5f4b87224 */ /* 0x000fe400078e02b8 */
[--C-:B------:R-:W-:Y:S02]  /*9490*/  @!P4 IMAD.IADD R182, R182, 0x1, -R244.reuse ;  /* 0x00000001b6b6c824 */ /* 0x100fe400078e0af4 */
[----:B------:R-:W-:Y:S01]  /*94a0*/  @!P6 IMAD.IADD R185, R185, 0x1, -R244 ;  /* 0x00000001b9b9e824 */ /* 0x000fe200078e0af4 */
[----:B------:R-:W-:Y:S01]  /*94b0*/  ISETP.GT.U32.AND P4, PT, R244, R184, PT ;  /* 0x000000b8f400720c */ /* 0x000fe20003f84070 */
[----:B------:R-:W-:Y:S01]  /*94c0*/  IMAD.HI.U32 R181, R249, R187, RZ ;  /* 0x000000bbf9b57227 */ /* 0x000fe200078e00ff */
[----:B------:R-:W-:-:S03]  /*94d0*/  ISETP.GE.AND P6, PT, R189, RZ, PT ;  /* 0x000000ffbd00720c */ /* 0x000fc60003fc6270 */
[----:B------:R-:W-:Y:S01]  /*94e0*/  @!P0 IMAD.MOV R180, RZ, RZ, -R180 ;  /* 0x000000ffffb48224 */ /* 0x000fe200078e0ab4 */
[----:B------:R-:W-:Y:S01]  /*94f0*/  ISETP.GT.U32.AND P0, PT, R244, R185, PT ;  /* 0x000000b9f400720c */ /* 0x000fe20003f04070 */
[----:B------:R-:W-:Y:S01]  /*9500*/  @!P2 IMAD.IADD R183, R183, 0x1, -R244 ;  /* 0x00000001b7b7a824 */ /* 0x000fe200078e0af4 */
[----:B------:R-:W-:Y:S01]  /*9510*/  ISETP.GE.AND P2, PT, R188, RZ, PT ;  /* 0x000000ffbc00720c */ /* 0x000fe20003f46270 */
[----:B------:R-:W-:Y:S01]  /*9520*/  IMAD.MOV R181, RZ, RZ, -R181 ;  /* 0x000000ffffb57224 */ /* 0x000fe200078e0ab5 */
[----:B------:R-:W-:Y:S01]  /*9530*/  IABS R188, R191 ;  /* 0x000000bf00bc7213 */ /* 0x000fe20000000000 */
[----:B------:R-:W-:Y:S01]  /*9540*/  @!P5 IMAD.MOV R179, RZ, RZ, -R179 ;  /* 0x000000ffffb3d224 */ /* 0x000fe200078e0ab3 */
[----:B------:R-:W-:Y:S01]  /*9550*/  ISETP.GE.AND P5, PT, R186, RZ, PT ;  /* 0x000000ffba00720c */ /* 0x000fe20003fa6270 */
[----:B------:R-:W-:Y:S02]  /*9560*/  IMAD R187, R244, R181, R187 ;  /* 0x000000b5f4bb7224 */ /* 0x000fe400078e02bb */
[----:B------:R-:W-:-:S02]  /*9570*/  IMAD.MOV.U32 R181, RZ, RZ, R183 ;  /* 0x000000ffffb57224 */ /* 0x000fc400078e00b7 */
[----:B------:R-:W-:-:S04]  /*9580*/  IMAD.HI.U32 R186, R249, R188, RZ ;  /* 0x000000bcf9ba7227 */ /* 0x000fc800078e00ff */
[----:B------:R-:W-:Y:S02]  /*9590*/  @!P4 IMAD.IADD R184, R184, 0x1, -R244 ;  /* 0x00000001b8b8c824 */ /* 0x000fe400078e0af4 */
[----:B------:R-:W-:-:S03]  /*95a0*/  IMAD.HI.U32 R183, R249, R190, RZ ;  /* 0x000000bef9b77227 */ /* 0x000fc600078e00ff */
[C---:B------:R-:W-:Y:S01]  /*95b0*/  ISETP.GT.U32.AND P4, PT, R244.reuse, R184, PT ;  /* 0x000000b8f400720c */ /* 0x040fe20003f84070 */
[----:B------:R-:W-:Y:S01]  /*95c0*/  @!P3 IMAD.MOV R181, RZ, RZ, -R181 ;  /* 0x000000ffffb5b224 */ /* 0x000fe200078e0ab5 */
[----:B------:R-:W-:Y:S01]  /*95d0*/  ISETP.GT.U32.AND P3, PT, R244, R187, PT ;  /* 0x000000bbf400720c */ /* 0x000fe20003f64070 */
[----:B------:R-:W-:Y:S02]  /*95e0*/  IMAD.MOV R189, RZ, RZ, -R186 ;  /* 0x000000ffffbd7224 */ /* 0x000fe400078e0aba */
[----:B------:R-:W-:Y:S02]  /*95f0*/  IMAD.MOV R183, RZ, RZ, -R183 ;  /* 0x000000ffffb77224 */ /* 0x000fe400078e0ab7 */
[----:B------:R-:W-:Y:S01]  /*9600*/  @!P0 IMAD.IADD R185, R185, 0x1, -R244 ;  /* 0x00000001b9b98824 */ /* 0x000fe200078e0af4 */
[----:B------:R-:W-:Y:S01]  /*9610*/  ISETP.GE.AND P0, PT, R192, RZ, PT ;  /* 0x000000ffc000720c */ /* 0x000fe20003f06270 */
[C---:B------:R-:W-:Y:S02]  /*9620*/  IMAD R186, R244.reuse, R189, R188 ;  /* 0x000000bdf4ba7224 */ /* 0x040fe400078e02bc */
[----:B------:R-:W-:Y:S01]  /*9630*/  IMAD R189, R244, R183, R190 ;  /* 0x000000b7f4bd7224 */ /* 0x000fe200078e02be */
[----:B------:R-:W-:Y:S01]  /*9640*/  LOP3.LUT R190, R247, 0x184, RZ, 0xfc, !PT ;  /* 0x00000184f7be7812 */ /* 0x000fe200078efcff */
[----:B------:R-:W-:-:S02]  /*9650*/  IMAD.MOV.U32 R183, RZ, RZ, R185 ;  /* 0x000000ffffb77224 */ /* 0x000fc400078e00b9 */
[--C-:B------:R-:W-:Y:S01]  /*9660*/  @!P3 IMAD.IADD R187, R187, 0x1, -R244.reuse ;  /* 0x00000001bbbbb824 */ /* 0x100fe200078e0af4 */
[----:B------:R-:W-:Y:S01]  /*9670*/  IABS R192, R190 ;  /* 0x000000be00c07213 */ /* 0x000fe20000000000 */
[----:B------:R-:W-:Y:S01]  /*9680*/  @!P5 IMAD.MOV R183, RZ, RZ, -R183 ;  /* 0x000000ffffb7d224 */ /* 0x000fe200078e0ab7 */
[----:B------:R-:W-:Y:S01]  /*9690*/  ISETP.GT.U32.AND P5, PT, R244, R189, PT ;  /* 0x000000bdf400720c */ /* 0x000fe20003fa4070 */
[----:B------:R-:W-:Y:S01]  /*96a0*/  @!P4 IMAD.IADD R184, R184, 0x1, -R244 ;  /* 0x00000001b8b8c824 */ /* 0x000fe200078e0af4 */
[C---:B------:R-:W-:Y:S01]  /*96b0*/  ISETP.GT.U32.AND P4, PT, R244.reuse, R186, PT ;  /* 0x000000baf400720c */ /* 0x040fe20003f84070 */
[----:B------:R-:W-:Y:S01]  /*96c0*/  @!P1 IMAD.MOV R182, RZ, RZ, -R182 ;  /* 0x000000ffffb69224 */ /* 0x000fe200078e0ab6 */
[----:B------:R-:W-:Y:S01]  /*96d0*/  ISETP.GE.AND P1, PT, R191, RZ, PT ;  /* 0x000000ffbf00720c */ /* 0x000fe20003f26270 */
[----:B------:R-:W-:Y:S01]  /*96e0*/  @!P2 IMAD.MOV R184, RZ, RZ, -R184 ;  /* 0x000000ffffb8a224 */ /* 0x000fe200078e0ab8 */
[----:B------:R-:W-:Y:S02]  /*96f0*/  LOP3.LUT R191, R247, 0x182, RZ, 0xfc, !PT ;  /* 0x00000182f7bf7812 */ /* 0x000fe400078efcff */
[----:B------:R-:W-:-:S02]  /*9700*/  ISETP.GT.U32.AND P3, PT, R244, R187, PT ;  /* 0x000000bbf400720c */ /* 0x000fc40003f64070 */
[----:B------:R-:W-:Y:S02]  /*9710*/  IABS R188, R191 ;  /* 0x000000bf00bc7213 */ /* 0x000fe40000000000 */
[----:B------:R-:W-:Y:S01]  /*9720*/  ISETP.GE.AND P2, PT, R191, RZ, PT ;  /* 0x000000ffbf00720c */ /* 0x000fe20003f46270 */
[----:B------:R-:W-:Y:S02]  /*9730*/  @!P5 IMAD.IADD R189, R189, 0x1, -R244 ;  /* 0x00000001bdbdd824 */ /* 0x000fe400078e0af4 */
[----:B------:R-:W-:-:S03]  /*9740*/  IMAD.HI.U32 R185, R249, R188, RZ ;  /* 0x000000bcf9b97227 */ /* 0x000fc600078e00ff */
[----:B------:R-:W-:Y:S01]  /*9750*/  ISETP.GT.U32.AND P5, PT, R244, R189, PT ;  /* 0x000000bdf400720c */ /* 0x000fe20003fa4070 */
[--C-:B------:R-:W-:Y:S02]  /*9760*/  @!P4 IMAD.IADD R186, R186, 0x1, -R244.reuse ;  /* 0x00000001babac824 */ /* 0x100fe400078e0af4 */
[----:B------:R-:W-:Y:S02]  /*9770*/  IMAD.MOV R185, RZ, RZ, -R185 ;  /* 0x000000ffffb97224 */ /* 0x000fe400078e0ab9 */
[----:B------:R-:W-:Y:S01]  /*9780*/  @!P3 IMAD.IADD R187, R187, 0x1, -R244 ;  /* 0x00000001bbbbb824 */ /* 0x000fe200078e0af4 */
[----:B------:R-:W-:Y:S01]  /*9790*/  ISETP.GE.AND P3, PT, R190, RZ, PT ;  /* 0x000000ffbe00720c */ /* 0x000fe20003f66270 */
[----:B------:R-:W-:Y:S01]  /*97a0*/  IMAD.HI.U32 R190, R249, R192, RZ ;  /* 0x000000c0f9be7227 */ /* 0x000fe200078e00ff */
[----:B------:R-:W-:-:S03]  /*97b0*/  ISETP.GT.U32.AND P4, PT, R244, R186, PT ;  /* 0x000000baf400720c */ /* 0x000fc60003f84070 */
[----:B------:R-:W-:Y:S02]  /*97c0*/  IMAD R188, R244, R185, R188 ;  /* 0x000000b9f4bc7224 */ /* 0x000fe400078e02bc */
[----:B------:R-:W-:-:S04]  /*97d0*/  IMAD.HI.U32 R191, R249, R193, RZ ;  /* 0x000000c1f9bf7227 */ /* 0x000fc800078e00ff */
[----:B------:R-:W-:Y:S02]  /*97e0*/  IMAD.MOV.U32 R185, RZ, RZ, R187 ;  /* 0x000000ffffb97224 */ /* 0x000fe400078e00bb */
[----:B------:R-:W-:Y:S02]  /*97f0*/  IMAD.MOV R187, RZ, RZ, -R190 ;  /* 0x000000ffffbb7224 */ /* 0x000fe400078e0abe */
[----:B------:R-:W-:Y:S02]  /*9800*/  IMAD.MOV R190, RZ, RZ, -R191 ;  /* 0x000000ffffbe7224 */ /* 0x000fe400078e0abf */
[C---:B------:R-:W-:Y:S01]  /*9810*/  IMAD R191, R244.reuse, R187, R192 ;  /* 0x000000bbf4bf7224 */ /* 0x040fe200078e02c0 */
[----:B------:R-:W-:Y:S01]  /*9820*/  LOP3.LUT R187, R247, 0x188, RZ, 0xfc, !PT ;  /* 0x00000188f7bb7812 */ /* 0x000fe200078efcff */
[--C-:B------:R-:W-:Y:S02]  /*9830*/  @!P5 IMAD.IADD R189, R189, 0x1, -R244.reuse ;  /* 0x00000001bdbdd824 */ /* 0x100fe400078e0af4 */
[----:B------:R-:W-:Y:S01]  /*9840*/  IMAD R190, R244, R190, R193 ;  /* 0x000000bef4be7224 */ /* 0x000fe200078e02c1 */
[----:B------:R-:W-:Y:S01]  /*9850*/  ISETP.GE.AND P5, PT, R187, RZ, PT ;  /* 0x000000ffbb00720c */ /* 0x000fe20003fa6270 */
[----:B------:R-:W-:Y:S01]  /*9860*/  @!P4 IMAD.IADD R186, R186, 0x1, -R244 ;  /* 0x00000001babac824 */ /* 0x000fe200078e0af4 */
[----:B------:R-:W-:Y:S01]  /*9870*/  IABS R193, R187 ;  /* 0x000000bb00c17213 */ /* 0x000fe20000000000 */
[----:B------:R-:W-:Y:S01]  /*9880*/  IMAD.MOV.U32 R187, RZ, RZ, R189 ;  /* 0x000000ffffbb7224 */ /* 0x000fe200078e00bd */
[C---:B------:R-:W-:Y:S01]  /*9890*/  ISETP.GT.U32.AND P4, PT, R244.reuse, R188, PT ;  /* 0x000000bcf400720c */ /* 0x040fe20003f84070 */
[----:B------:R-:W-:Y:S01]  /*98a0*/  @!P1 IMAD.MOV R186, RZ, RZ, -R186 ;  /* 0x000000ffffba9224 */ /* 0x000fe200078e0aba */
[C---:B------:R-:W-:Y:S01]  /*98b0*/  ISETP.GT.U32.AND P1, PT, R244.reuse, R191, PT ;  /* 0x000000bff400720c */ /* 0x040fe20003f24070 */
[----:B------:R-:W-:Y:S01]  /*98c0*/  @!P0 IMAD.MOV R187, RZ, RZ, -R187 ;  /* 0x000000ffffbb8224 */ /* 0x000fe200078e0abb */
[----:B------:R-:W-:Y:S01]  /*98d0*/  ISETP.GT.U32.AND P0, PT, R244, R190, PT ;  /* 0x000000bef400720c */ /* 0x000fe20003f04070 */
[----:B------:R-:W-:-:S04]  /*98e0*/  IMAD.HI.U32 R189, R249, R193, RZ ;  /* 0x000000c1f9bd7227 */ /* 0x000fc800078e00ff */
[----:B------:R-:W-:Y:S01]  /*98f0*/  @!P6 IMAD.MOV R185, RZ, RZ, -R185 ;  /* 0x000000ffffb9e224 */ /* 0x000fe200078e0ab9 */
[----:B------:R-:W-:Y:S01]  /*9900*/  ISETP.GE.AND P6, PT, R194, RZ, PT ;  /* 0x000000ffc200720c */ /* 0x000fe20003fc6270 */
[----:B------:R-:W-:Y:S02]  /*9910*/  IMAD.MOV R194, RZ, RZ, -R189 ;  /* 0x000000ffffc27224 */ /* 0x000fe400078e0abd */
[--C-:B------:R-:W-:Y:S02]  /*9920*/  @!P4 IMAD.IADD R188, R188, 0x1, -R244.reuse ;  /* 0x00000001bcbcc824 */ /* 0x100fe400078e0af4 */
[--C-:B------:R-:W-:Y:S02]  /*9930*/  @!P1 IMAD.IADD R191, R191, 0x1, -R244.reuse ;  /* 0x00000001bfbf9824 */ /* 0x100fe400078e0af4 */
[----:B------:R-:W-:Y:S01]  /*9940*/  @!P0 IMAD.IADD R190, R190, 0x1, -R244 ;  /* 0x00000001bebe8824 */ /* 0x000fe200078e0af4 */
[C---:B------:R-:W-:Y:S01]  /*9950*/  ISETP.GT.U32.AND P4, PT, R244.reuse, R188, PT ;  /* 0x000000bcf400720c */ /* 0x040fe20003f84070 */
[----:B------:R-:W-:Y:S01]  /*9960*/  IMAD.HI.U32 R192, R249, R195, RZ ;  /* 0x000000c3f9c07227 */ /* 0x000fe200078e00ff */
[----:B------:R-:W-:-:S02]  /*9970*/  ISETP.GT.U32.AND P1, PT, R244, R191, PT ;  /* 0x000000bff400720c */ /* 0x000fc40003f24070 */
[C---:B------:R-:W-:Y:S01]  /*9980*/  ISETP.GT.U32.AND P0, PT, R244.reuse, R190, PT ;  /* 0x000000bef400720c */ /* 0x040fe20003f04070 */
[----:B------:R-:W-:Y:S02]  /*9990*/  IMAD R193, R244, R194, R193 ;  /* 0x000000c2f4c17224 */ /* 0x000fe400078e02c1 */
[----:B------:R-:W-:Y:S02]  /*99a0*/  IMAD.MOV R192, RZ, RZ, -R192 ;  /* 0x000000ffffc07224 */ /* 0x000fe400078e0ac0 */
[----:B------:R-:W-:-:S04]  /*99b0*/  IMAD.HI.U32 R194, R249, R197, RZ ;  /* 0x000000c5f9c27227 */ /* 0x000fc800078e00ff */
[----:B------:R-:W-:Y:S01]  /*99c0*/  @!P4 IMAD.IADD R188, R188, 0x1, -R244 ;  /* 0x00000001bcbcc824 */ /* 0x000fe200078e0af4 */
[----:B------:R-:W-:Y:S01]  /*99d0*/  ISETP.GE.AND P4, PT, R198, RZ, PT ;  /* 0x000000ffc600720c */ /* 0x000fe20003f86270 */
[----:B------:R-:W-:Y:S01]  /*99e0*/  IMAD R192, R244, R192, R195 ;  /* 0x000000c0f4c07224 */ /* 0x000fe200078e02c3 */
[----:B------:R-:W-:Y:S01]  /*99f0*/  IABS R198, R203 ;  /* 0x000000cb00c67213 */ /* 0x000fe20000000000 */
[----:B------:R-:W-:Y:S02]  /*9a00*/  IMAD.MOV R194, RZ, RZ, -R194 ;  /* 0x000000ffffc27224 */ /* 0x000fe400078e0ac2 */
[----:B------:R-:W-:-:S04]  /*9a10*/  IMAD.HI.U32 R189, R249, R196, RZ ;  /* 0x000000c4f9bd7227 */ /* 0x000fc800078e00ff */
[----:B------:R-:W-:Y:S01]  /*9a20*/  @!P2 IMAD.MOV R188, RZ, RZ, -R188 ;  /* 0x000000ffffbca224 */ /* 0x000fe200078e0abc */
[C---:B------:R-:W-:Y:S01]  /*9a30*/  ISETP.GT.U32.AND P2, PT, R244.reuse, R192, PT ;  /* 0x000000c0f400720c */ /* 0x040fe20003f44070 */
[----:B------:R-:W-:Y:S01]  /*9a40*/  IMAD R194, R244, R194, R197 ;  /* 0x000000c2f4c27224 */ /* 0x000fe200078e02c5 */
[----:B------:R-:W-:Y:S01]  /*9a50*/  IABS R197, R202 ;  /* 0x000000ca00c57213 */ /* 0x000fe20000000000 */
[--C-:B------:R-:W-:Y:S02]  /*9a60*/  @!P0 IMAD.IADD R190, R190, 0x1, -R244.reuse ;  /* 0x00000001bebe8824 */ /* 0x100fe400078e0af4 */
[----:B------:R-:W-:Y:S01]  /*9a70*/  @!P1 IMAD.IADD R191, R191, 0x1, -R244 ;  /* 0x00000001bfbf9824 */ /* 0x000fe200078e0af4 */
[C---:B------:R-:W-:Y:S01]  /*9a80*/  ISETP.GT.U32.AND P1, PT, R244.reuse, R193, PT ;  /* 0x000000c1f400720c */ /* 0x040fe20003f24070 */
[----:B------:R-:W-:Y:S02]  /*9a90*/  IMAD.MOV R195, RZ, RZ, -R189 ;  /* 0x000000ffffc37224 */ /* 0x000fe400078e0abd */
[----:B------:R-:W-:Y:S01]  /*9aa0*/  @!P6 IMAD.MOV R190, RZ, RZ, -R190 ;  /* 0x000000ffffbee224 */ /* 0x000fe200078e0abe */
[----:B------:R-:W-:Y:S01]  /*9ab0*/  ISETP.GT.U32.AND P6, PT, R244, R194, PT ;  /* 0x000000c2f400720c */ /* 0x000fe20003fc4070 */
[----:B------:R-:W-:-:S02]  /*9ac0*/  IMAD.MOV.U32 R189, RZ, RZ, R191 ;  /* 0x000000ffffbd7224 */ /* 0x000fc400078e00bf */
[----:B------:R-:W-:Y:S02]  /*9ad0*/  IMAD R195, R244, R195, R196 ;  /* 0x000000c3f4c37224 */ /* 0x000fe400078e02c4 */
[----:B------:R-:W-:Y:S01]  /*9ae0*/  @!P3 IMAD.MOV R189, RZ, RZ, -R189 ;  /* 0x000000ffffbdb224 */ /* 0x000fe200078e0abd */
[----:B------:R-:W-:Y:S01]  /*9af0*/  ISETP.GE.AND P3, PT, R199, RZ, PT ;  /* 0x000000ffc700720c */ /* 0x000fe20003f66270 */
[--C-:B------:R-:W-:Y:S01]  /*9b00*/  @!P2 IMAD.IADD R192, R192, 0x1, -R244.reuse ;  /* 0x00000001c0c0a824 */ /* 0x100fe200078e0af4 */
[----:B------:R-:W-:Y:S01]  /*9b10*/  LOP3.LUT R199, R247, 0x190, RZ, 0xfc, !PT ;  /* 0x00000190f7c77812 */ /* 0x000fe200078efcff */
[--C-:B------:R-:W-:Y:S01]  /*9b20*/  @!P1 IMAD.IADD R193, R193, 0x1, -R244.reuse ;  /* 0x00000001c1c19824 */ /* 0x100fe200078e0af4 */
[C---:B------:R-:W-:Y:S01]  /*9b30*/  ISETP.GT.U32.AND P0, PT, R244.reuse, R195, PT ;  /* 0x000000c3f400720c */ /* 0x040fe20003f04070 */
[C---:B------:R-:W-:Y:S01]  /*9b40*/  IMAD.HI.U32 R196, R249.reuse, R197, RZ ;  /* 0x000000c5f9c47227 */ /* 0x040fe200078e00ff */
[----:B------:R-:W-:Y:S02]  /*9b50*/  IABS R201, R199 ;  /* 0x000000c700c97213 */ /* 0x000fe40000000000 */
[----:B------:R-:W-:Y:S01]  /*9b60*/  ISETP.GT.U32.AND P2, PT, R244, R192, PT ;  /* 0x000000c0f400720c */ /* 0x000fe20003f44070 */
[----:B------:R-:W-:Y:S01]  /*9b70*/  @!P6 IMAD.IADD R194, R194, 0x1, -R244 ;  /* 0x00000001c2c2e824 */ /* 0x000fe200078e0af4 */
[----:B------:R-:W-:Y:S01]  /*9b80*/  ISETP.GT.U32.AND P1, PT, R244, R193, PT ;  /* 0x000000c1f400720c */ /* 0x000fe20003f24070 */
[----:B------:R-:W-:-:S03]  /*9b90*/  IMAD.HI.U32 R191, R249, R201, RZ ;  /* 0x000000c9f9bf7227 */ /* 0x000fc600078e00ff */
[C---:B------:R-:W-:Y:S01]  /*9ba0*/  ISETP.GT.U32.AND P6, PT, R244.reuse, R194, PT ;  /* 0x000000c2f400720c */ /* 0x040fe20003fc4070 */
[----:B------:R-:W-:Y:S02]  /*9bb0*/  IMAD.MOV R191, RZ, RZ, -R191 ;  /* 0x000000ffffbf7224 */ /* 0x000fe400078e0abf */
[----:B------:R-:W-:Y:S02]  /*9bc0*/  @!P0 IMAD.IADD R195, R195, 0x1, -R244 ;  /* 0x00000001c3c38824 */ /* 0x000fe400078e0af4 */
[C---:B------:R-:W-:Y:S02]  /*9bd0*/  IMAD R201, R244.reuse, R191, R201 ;  /* 0x000000bff4c97224 */ /* 0x040fe400078e02c9 */
[----:B------:R-:W-:Y:S01]  /*9be0*/  IMAD.MOV R196, RZ, RZ, -R196 ;  /* 0x000000ffffc47224 */ /* 0x000fe200078e0ac4 */
[----:B------:R-:W-:Y:S01]  /*9bf0*/  ISETP.GT.U32.AND P0, PT, R244, R195, PT ;  /* 0x000000c3f400720c */ /* 0x000fe20003f04070 */
[----:B------:R-:W-:Y:S01]  /*9c00*/  @!P2 IMAD.IADD R192, R192, 0x1, -R244 ;  /* 0x00000001c0c0a824 */ /* 0x000fe200078e0af4 */
[C---:B------:R-:W-:Y:S01]  /*9c10*/  ISETP.GT.U32.AND P2, PT, R244.reuse, R201, PT ;  /* 0x000000c9f400720c */ /* 0x040fe20003f44070 */
[----:B------:R-:W-:-:S02]  /*9c20*/  IMAD R196, R244, R196, R197 ;  /* 0x000000c4f4c47224 */ /* 0x000fc400078e02c5 */
[--C-:B------:R-:W-:Y:S01]  /*9c30*/  @!P1 IMAD.IADD R193, R193, 0x1, -R244.reuse ;  /* 0x00000001c1c19824 */ /* 0x100fe200078e0af4 */
[----:B------:R-:W-:Y:S01]  /*9c40*/  ISETP.GE.AND P1, PT, R200, RZ, PT ;  /* 0x000000ffc800720c */ /* 0x000fe20003f26270 */
[----:B------:R-:W-:Y:S01]  /*9c50*/  @!P6 IMAD.IADD R194, R194, 0x1, -R244 ;  /* 0x00000001c2c2e824 */ /* 0x000fe200078e0af4 */
[----:B------:R-:W-:Y:S01]  /*9c60*/  ISETP.GT.U32.AND P6, PT, R244, R196, PT ;  /* 0x000000c4f400720c */ /* 0x000fe20003fc4070 */
[----:B------:R-:W-:Y:S02]  /*9c70*/  IMAD.MOV.U32 R191, RZ, RZ, R193 ;  /* 0x000000ffffbf7224 */ /* 0x000fe400078e00c1 */
[----:B------:R-:W-:-:S04]  /*9c80*/  IMAD.HI.U32 R193, R249, R198, RZ ;  /* 0x000000c6f9c17227 */ /* 0x000fc800078e00ff */
[----:B------:R-:W-:Y:S02]  /*9c90*/  IMAD.MOV R193, RZ, RZ, -R193 ;  /* 0x000000ffffc17224 */ /* 0x000fe400078e0ac1 */
[--C-:B------:R-:W-:Y:S01]  /*9ca0*/  @!P0 IMAD.IADD R195, R195, 0x1, -R244.reuse ;  /* 0x00000001c3c38824 */ /* 0x100fe200078e0af4 */
[----:B------:R-:W-:Y:S01]  /*9cb0*/  ISETP.GE.AND P0, PT, R203, RZ, PT ;  /* 0x000000ffcb00720c */ /* 0x000fe20003f06270 */
[----:B------:R-:W-:Y:S02]  /*9cc0*/  @!P2 IMAD.IADD R201, R201, 0x1, -R244 ;  /* 0x00000001c9c9a824 */ /* 0x000fe400078e0af4 */
[----:B------:R-:W-:Y:S01]  /*9cd0*/  IMAD R197, R244, R193, R198 ;  /* 0x000000c1f4c57224 */ /* 0x000fe200078e02c6 */
[----:B------:R-:W-:Y:S01]  /*9ce0*/  LOP3.LUT R198, R247, 0x196, RZ, 0xfc, !PT ;  /* 0x00000196f7c67812 */ /* 0x000fe200078efcff */
[----:B------:R-:W-:Y:S01]  /*9cf0*/  @!P5 IMAD.MOV R191, RZ, RZ, -R191 ;  /* 0x000000ffffbfd224 */ /* 0x000fe200078e0abf */
[----:B------:R-:W-:Y:S01]  /*9d00*/  ISETP.GE.AND P5, PT, R199, RZ, PT ;  /* 0x000000ffc700720c */ /* 0x000fe20003fa6270 */
[----:B------:R-:W-:Y:S01]  /*9d10*/  IMAD.MOV.U32 R193, RZ, RZ, R195 ;  /* 0x000000ffffc17224 */ /* 0x000fe200078e00c3 */
[----:B------:R-:W-:Y:S01]  /*9d20*/  LOP3.LUT R195, R247, 0x198, RZ, 0xfc, !PT ;  /* 0x00000198f7c37812 */ /* 0x000fe200078efcff */
[----:B------:R-:W-:Y:S01]  /*9d30*/  @!P6 IMAD.IADD R196, R196, 0x1, -R244 ;  /* 0x00000001c4c4e824 */ /* 0x000fe200078e0af4 */
[C---:B------:R-:W-:Y:S01]  /*9d40*/  ISETP.GT.U32.AND P2, PT, R244.reuse, R201, PT ;  /* 0x000000c9f400720c */ /* 0x040fe20003f44070 */
[----:B------:R-:W-:Y:S01]  /*9d50*/  @!P1 IMAD.MOV R194, RZ, RZ, -R194 ;  /* 0x000000ffffc29224 */ /* 0x000fe200078e0ac2 */
[----:B------:R-:W-:Y:S01]  /*9d60*/  IABS R199, R198 ;  /* 0x000000c600c77213 */ /* 0x000fe20000000000 */
[----:B------:R-:W-:Y:S01]  /*9d70*/  @!P3 IMAD.MOV R193, RZ, RZ, -R193 ;  /* 0x000000ffffc1b224 */ /* 0x000fe200078e0ac1 */
[----:B------:R-:W-:Y:S01]  /*9d80*/  IABS R200, R195 ;  /* 0x000000c300c87213 */ /* 0x000fe20000000000 */
[----:B------:R-:W-:Y:S01]  /*9d90*/  @!P4 IMAD.MOV R192, RZ, RZ, -R192 ;  /* 0x000000ffffc0c224 */ /* 0x000fe200078e0ac0 */
[----:B------:R-:W-:Y:S01]  /*9da0*/  ISETP.GE.AND P1, PT, R195, RZ, PT ;  /* 0x000000ffc300720c */ /* 0x000fe20003f26270 */
[----:B------:R-:W-:Y:S01]  /*9db0*/  IMAD.HI.U32 R195, R249, R199, RZ ;  /* 0x000000c7f9c37227 */ /* 0x000fe200078e00ff */
[----:B------:R-:W-:-:S02]  /*9dc0*/  ISETP.GT.U32.AND P6, PT, R244, R196, PT ;  /* 0x000000c4f400720c */ /* 0x000fc40003fc4070 */
[----:B------:R-:W-:Y:S01]  /*9dd0*/  ISETP.GE.AND P3, PT, R198, RZ, PT ;  /* 0x000000ffc600720c */ /* 0x000fe20003f66270 */
[----:B------:R-:W-:Y:S01]  /*9de0*/  IMAD.HI.U32 R198, R249, R200, RZ ;  /* 0x000000c8f9c67227 */ /* 0x000fe200078e00ff */
[----:B------:R-:W-:-:S03]  /*9df0*/  ISETP.GE.AND P4, PT, R202, RZ, PT ;  /* 0x000000ffca00720c */ /* 0x000fc60003f86270 */
[----:B------:R-:W-:Y:S02]  /*9e00*/  IMAD.MOV R195, RZ, RZ, -R195 ;  /* 0x000000ffffc37224 */ /* 0x000fe400078e0ac3 */
[----:B------:R-:W-:Y:S02]  /*9e10*/  IMAD.MOV R203, RZ, RZ, -R198 ;  /* 0x000000ffffcb7224 */ /* 0x000fe400078e0ac6 */
[----:B------:R-:W-:Y:S01]  /*9e20*/  @!P2 IMAD.IADD R201, R201, 0x1, -R244 ;  /* 0x00000001c9c9a824 */ /* 0x000fe200078e0af4 */
[C---:B------:R-:W-:Y:S01]  /*9e30*/  ISETP.GT.U32.AND P2, PT, R244.reuse, R197, PT ;  /* 0x000000c5f400720c */ /* 0x040fe20003f44070 */
[C---:B------:R-:W-:Y:S02]  /*9e40*/  IMAD R198, R244.reuse, R195, R199 ;  /* 0x000000c3f4c67224 */ /* 0x040fe400078e02c7 */
[----:B------:R-:W-:Y:S02]  /*9e50*/  IMAD R199, R244, R203, R200 ;  /* 0x000000cbf4c77224 */ /* 0x000fe400078e02c8 */
[----:B------:R-:W-:Y:S01]  /*9e60*/  @!P6 IMAD.IADD R196, R196, 0x1, -R244 ;  /* 0x00000001c4c4e824 */ /* 0x000fe200078e0af4 */
[----:B------:R-:W-:Y:S01]  /*9e70*/  ISETP.GT.U32.AND P6, PT, R244, R198, PT ;  /* 0x000000c6f400720c */ /* 0x000fe20003fc4070 */
[----:B------:R-:W-:-:S02]  /*9e80*/  IMAD.MOV.U32 R195, RZ, RZ, R201 ;  /* 0x000000ffffc37224 */ /* 0x000fc400078e00c9 */
[----:B------:R-:W-:-:S04]  /*9e90*/  IMAD.HI.U32 R200, R249, R204, RZ ;  /* 0x000000ccf9c87227 */ /* 0x000fc800078e00ff */
[----:B------:R-:W-:Y:S01]  /*9ea0*/  @!P5 IMAD.MOV R195, RZ, RZ, -R195 ;  /* 0x000000ffffc3d224 */ /* 0x000fe200078e0ac3 */
[----:B------:R-:W-:Y:S01]  /*9eb0*/  ISETP.GT.U32.AND P5, PT, R244, R199, PT ;  /* 0x000000c7f400720c */ /* 0x000fe20003fa4070 */
[----:B------:R-:W-:Y:S02]  /*9ec0*/  @!P2 IMAD.IADD R197, R197, 0x1, -R244 ;  /* 0x00000001c5c5a824 */ /* 0x000fe400078e0af4 */
[----:B------:R-:W-:-:S03]  /*9ed0*/  IMAD.HI.U32 R202, R249, R205, RZ ;  /* 0x000000cdf9ca7227 */ /* 0x000fc600078e00ff */
[----:B------:R-:W-:Y:S01]  /*9ee0*/  ISETP.GT.U32.AND P2, PT, R244, R197, PT ;  /* 0x000000c5f400720c */ /* 0x000fe20003f44070 */
[----:B------:R-:W-:Y:S02]  /*9ef0*/  @!P6 IMAD.IADD R198, R198, 0x1, -R244 ;  /* 0x00000001c6c6e824 */ /* 0x000fe400078e0af4 */
[----:B------:R-:W-:Y:S02]  /*9f00*/  IMAD.MOV R201, RZ, RZ, -R200 ;  /* 0x000000ffffc97224 */ /* 0x000fe400078e0ac8 */
[----:B------:R-:W-:Y:S01]  /*9f10*/  IMAD.MOV R202, RZ, RZ, -R202 ;  /* 0x000000ffffca7224 */ /* 0x000fe200078e0aca */
[C---:B------:R-:W-:Y:S01]  /*9f20*/  ISETP.GT.U32.AND P6, PT, R244.reuse, R198, PT ;  /* 0x000000c6f400720c */ /* 0x040fe20003fc4070 */
[----:B------:R-:W-:Y:S02]  /*9f30*/  @!P5 IMAD.IADD R199, R199, 0x1, -R244 ;  /* 0x00000001c7c7d824 */ /* 0x000fe400078e0af4 */
[C---:B------:R-:W-:Y:S02]  /*9f40*/  IMAD R200, R244.reuse, R201, R204 ;  /* 0x000000c9f4c87224 */ /* 0x040fe400078e02cc */
[C---:B------:R-:W-:Y:S01]  /*9f50*/  IMAD R201, R244.reuse, R202, R205 ;  /* 0x000000caf4c97224 */ /* 0x040fe200078e02cd */
[----:B------:R-:W-:Y:S01]  /*9f60*/  ISETP.GT.U32.AND P5, PT, R244, R199, PT ;  /* 0x000000c7f400720c */ /* 0x000fe20003fa4070 */
[----:B------:R-:W-:Y:S01]  /*9f70*/  @!P2 IMAD.IADD R197, R197, 0x1, -R244 ;  /* 0x00000001c5c5a824 */ /* 0x000fe200078e0af4 */
[----:B------:R-:W-:Y:S01]  /*9f80*/  IABS R205, R216 ;  /* 0x000000d800cd7213 */ /* 0x000fe20000000000 */
[----:B------:R-:W-:Y:S01]  /*9f90*/  IMAD.HI.U32 R204, R249, R208, RZ ;  /* 0x000000d0f9cc7227 */ /* 0x000fe200078e00ff */
[----:B------:R-:W-:-:S02]  /*9fa0*/  ISETP.GE.AND P2, PT, R207, RZ, PT ;  /* 0x000000ffcf00720c */ /* 0x000fc40003f46270 */
[----:B------:R-:W-:Y:S01]  /*9fb0*/  IABS R207, R215 ;  /* 0x000000d700cf7213 */ /* 0x000fe20000000000 */
[----:B------:R-:W-:Y:S01]  /*9fc0*/  @!P6 IMAD.IADD R198, R198, 0x1, -R244 ;  /* 0x00000001c6c6e824 */ /* 0x000fe200078e0af4 */
[----:B------:R-:W-:Y:S01]  /*9fd0*/  ISETP.GT.U32.AND P6, PT, R244, R200, PT ;  /* 0x000000c8f400720c */ /* 0x000fe20003fc4070 */
[----:B------:R-:W-:-:S04]  /*9fe0*/  IMAD.HI.U32 R202, R249, R205, RZ ;  /* 0x000000cdf9ca7227 */ /* 0x000fc800078e00ff */
[----:B------:R-:W-:Y:S01]  /*9ff0*/  @!P5 IMAD.IADD R199, R199, 0x1, -R244 ;  /* 0x00000001c7c7d824 */ /* 0x000fe200078e0af4 */
[----:B------:R-:W-:Y:S01]  /*a000*/  ISETP.GT.U32.AND P5, PT, R244, R201, PT ;  /* 0x000000c9f400720c */ /* 0x000fe20003fa4070 */
[----:B------:R-:W-:Y:S02]  /*a010*/  IMAD.MOV R202, RZ, RZ, -R202 ;  /* 0x000000ffffca7224 */ /* 0x000fe400078e0aca */
[----:B------:R-:W-:-:S04]  /*a020*/  IMAD.HI.U32 R203, R249, R207, RZ ;  /* 0x000000cff9cb7227 */ /* 0x000fc800078e00ff */
[----:B------:R-:W-:Y:S02]  /*a030*/  IMAD R202, R244, R202, R205 ;  /* 0x000000caf4ca7224 */ /* 0x000fe400078e02cd */
[----:B------:R-:W-:Y:S02]  /*a040*/  IMAD.MOV R203, RZ, RZ, -R203 ;  /* 0x000000ffffcb7224 */ /* 0x000fe400078e0acb */
[--C-:B------:R-:W-:Y:S01]  /*a050*/  @!P6 IMAD.IADD R200, R200, 0x1, -R244.reuse ;  /* 0x00000001c8c8e824 */ /* 0x100fe200078e0af4 */
[C---:B------:R-:W-:Y:S01]  /*a060*/  ISETP.GT.U32.AND P6, PT, R244.reuse, R202, PT ;  /* 0x000000caf400720c */ /* 0x040fe20003fc4070 */
[C---:B------:R-:W-:Y:S02]  /*a070*/  IMAD R203, R244.reuse, R203, R207 ;  /* 0x000000cbf4cb7224 */ /* 0x040fe400078e02cf */
[----:B------:R-:W-:Y:S02]  /*a080*/  @!P5 IMAD.IADD R201, R201, 0x1, -R244 ;  /* 0x00000001c9c9d824 */ /* 0x000fe400078e0af4 */
[----:B------:R-:W-:Y:S01]  /*a090*/  IMAD.MOV R209, RZ, RZ, -R204 ;  /* 0x000000ffffd17224 */ /* 0x000fe200078e0acc */
[----:B------:R-:W-:Y:S01]  /*a0a0*/  ISETP.GT.U32.AND P5, PT, R244, R203, PT ;  /* 0x000000cbf400720c */ /* 0x000fe20003fa4070 */
[----:B------:R-:W-:Y:S01]  /*a0b0*/  @!P4 IMAD.MOV R196, RZ, RZ, -R196 ;  /* 0x000000ffffc4c224 */ /* 0x000fe200078e0ac4 */
[----:B------:R-:W-:Y:S01]  /*a0c0*/  ISETP.GE.AND P4, PT, R206, RZ, PT ;  /* 0x000000ffce00720c */ /* 0x000fe20003f86270 */
[----:B------:R-:W-:Y:S01]  /*a0d0*/  IMAD R204, R244, R209, R208 ;  /* 0x000000d1f4cc7224 */ /* 0x000fe200078e02d0 */
[----:B------:R-:W-:Y:S01]  /*a0e0*/  IABS R209, R217 ;  /* 0x000000d900d17213 */ /* 0x000fe20000000000 */
[----:B------:R-:W-:-:S04]  /*a0f0*/  IMAD.HI.U32 R206, R249, R211, RZ ;  /* 0x000000d3f9ce7227 */ /* 0x000fc800078e00ff */
[--C-:B------:R-:W-:Y:S01]  /*a100*/  @!P6 IMAD.IADD R202, R202, 0x1, -R244.reuse ;  /* 0x00000001cacae824 */ /* 0x100fe200078e0af4 */
[C---:B------:R-:W-:Y:S01]  /*a110*/  ISETP.GT.U32.AND P6, PT, R244.reuse, R200, PT ;  /* 0x000000c8f400720c */ /* 0x040fe20003fc4070 */
[----:B------:R-:W-:Y:S01]  /*a120*/  @!P0 IMAD.MOV R197, RZ, RZ, -R197 ;  /* 0x000000ffffc58224 */ /* 0x000fe200078e0ac5 */
[C---:B------:R-:W-:Y:S01]  /*a130*/  ISETP.GT.U32.AND P0, PT, R244.reuse, R201, PT ;  /* 0x000000c9f400720c */ /* 0x040fe20003f04070 */
[----:B------:R-:W-:Y:S01]  /*a140*/  @!P5 IMAD.IADD R203, R203, 0x1, -R244 ;  /* 0x00000001cbcbd824 */ /* 0x000fe200078e0af4 */
[C---:B------:R-:W-:Y:S01]  /*a150*/  ISETP.GT.U32.AND P5, PT, R244.reuse, R202, PT ;  /* 0x000000caf400720c */ /* 0x040fe20003fa4070 */
[----:B------:R-:W-:Y:S01]  /*a160*/  @!P1 IMAD.MOV R199, RZ, RZ, -R199 ;  /* 0x000000ffffc79224 */ /* 0x000fe200078e0ac7 */
[----:B------:R-:W-:Y:S01]  /*a170*/  ISETP.GT.U32.AND P1, PT, R244, R204, PT ;  /* 0x000000ccf400720c */ /* 0x000fe20003f24070 */
[----:B------:R-:W-:-:S04]  /*a180*/  IMAD.HI.U32 R205, R249, R210, RZ ;  /* 0x000000d2f9cd7227 */ /* 0x000fc800078e00ff */
[----:B------:R-:W-:Y:S02]  /*a190*/  IMAD.MOV R206, RZ, RZ, -R206 ;  /* 0x000000ffffce7224 */ /* 0x000fe400078e0ace */
[----:B------:R-:W-:Y:S01]  /*a1a0*/  @!P3 IMAD.MOV R198, RZ, RZ, -R198 ;  /* 0x000000ffffc6b224 */ /* 0x000fe200078e0ac6 */
[C---:B------:R-:W-:Y:S01]  /*a1b0*/  ISETP.GT.U32.AND P3, PT, R244.reuse, R203, PT ;  /* 0x000000cbf400720c */ /* 0x040fe20003f64070 */
[----:B------:R-:W-:Y:S02]  /*a1c0*/  IMAD.MOV R205, RZ, RZ, -R205 ;  /* 0x000000ffffcd7224 */ /* 0x000fe400078e0acd */
[C---:B------:R-:W-:Y:S02]  /*a1d0*/  IMAD R206, R244.reuse, R206, R211 ;  /* 0x000000cef4ce7224 */ /* 0x040fe400078e02d3 */
[----:B------:R-:W-:Y:S01]  /*a1e0*/  IMAD R205, R244, R205, R210 ;  /* 0x000000cdf4cd7224 */ /* 0x000fe200078e02d2 */
[----:B------:R-:W-:Y:S01]  /*a1f0*/  IABS R210, R218 ;  /* 0x000000da00d27213 */ /* 0x000fe20000000000 */
[--C-:B------:R-:W-:Y:S01]  /*a200*/  @!P5 IMAD.IADD R202, R202, 0x1, -R244.reuse ;  /* 0x00000001cacad824 */ /* 0x100fe200078e0af4 */
[----:B------:R-:W-:Y:S01]  /*a210*/  ISETP.GT.U32.AND P5, PT, R244, R206, PT ;  /* 0x000000cef400720c */ /* 0x000fe20003fa4070 */
[--C-:B------:R-:W-:Y:S01]  /*a220*/  @!P6 IMAD.IADD R200, R200, 0x1, -R244.reuse ;  /* 0x00000001c8c8e824 */ /* 0x100fe200078e0af4 */
[----:B------:R-:W-:Y:S01]  /*a230*/  ISETP.GT.U32.AND P6, PT, R244, R205, PT ;  /* 0x000000cdf400720c */ /* 0x000fe20003fc4070 */
[--C-:B------:R-:W-:Y:S01]  /*a240*/  @!P0 IMAD.IADD R201, R201, 0x1, -R244.reuse ;  /* 0x00000001c9c98824 */ /* 0x100fe200078e0af4 */
[----:B------:R-:W-:Y:S01]  /*a250*/  ISETP.GE.AND P0, PT, R216, RZ, PT ;  /* 0x000000ffd800720c */ /* 0x000fe20003f06270 */
[----:B------:R-:W-:Y:S01]  /*a260*/  @!P1 IMAD.IADD R204, R204, 0x1, -R244 ;  /* 0x00000001cccc9824 */ /* 0x000fe200078e0af4 */
[----:B------:R-:W-:Y:S01]  /*a270*/  ISETP.GE.AND P1, PT, R214, RZ, PT ;  /* 0x000000ffd600720c */ /* 0x000fe20003f26270 */
[----:B------:R-:W-:Y:S01]  /*a280*/  IMAD.HI.U32 R207, R249, R209, RZ ;  /* 0x000000d1f9cf7227 */ /* 0x000fe200078e00ff */
[----:B------:R-:W-:-:S03]  /*a290*/  LOP3.LUT R214, R247, 0x1ae, RZ, 0xfc, !PT ;  /* 0x000001aef7d67812 */ /* 0x000fc600078efcff */
[----:B------:R-:W-:-:S04]  /*a2a0*/  IMAD.HI.U32 R208, R249, R210, RZ ;  /* 0x000000d2f9d07227 */ /* 0x000fc800078e00ff */
[----:B------:R-:W-:Y:S01]  /*a2b0*/  @!P3 IMAD.IADD R203, R203, 0x1, -R244 ;  /* 0x00000001cbcbb824 */ /* 0x000fe200078e0af4 */
[----:B------:R-:W-:Y:S01]  /*a2c0*/  ISETP.GE.AND P3, PT, R215, RZ, PT ;  /* 0x000000ffd700720c */ /* 0x000fe20003f66270 */
[----:B------:R-:W-:Y:S01]  /*a2d0*/  @!P4 IMAD.MOV R200, RZ, RZ, -R200 ;  /* 0x000000ffffc8c224 */ /* 0x000fe200078e0ac8 */
[C---:B------:R-:W-:Y:S01]  /*a2e0*/  ISETP.GT.U32.AND P4, PT, R244.reuse, R204, PT ;  /* 0x000000ccf400720c */ /* 0x040fe20003f84070 */
[----:B------:R-:W-:Y:S02]  /*a2f0*/  IMAD.MOV R207, RZ, RZ, -R207 ;  /* 0x000000ffffcf7224 */ /* 0x000fe400078e0acf */
[----:B------:R-:W-:Y:S02]  /*a300*/  IMAD.MOV R211, RZ, RZ, -R208 ;  /* 0x000000ffffd37224 */ /* 0x000fe400078e0ad0 */
[C---:B------:R-:W-:Y:S02]  /*a310*/  IMAD R207, R244.reuse, R207, R209 ;  /* 0x000000cff4cf7224 */ /* 0x040fe400078e02d1 */
[----:B------:R-:W-:Y:S01]  /*a320*/  IMAD R208, R244, R211, R210 ;  /* 0x000000d3f4d07224 */ /* 0x000fe200078e02d2 */
[----:B------:R-:W-:Y:S01]  /*a330*/  LOP3.LUT R210, R247, 0x1ac, RZ, 0xfc, !PT ;  /* 0x000001acf7d27812 */ /* 0x000fe200078efcff */
[----:B------:R-:W-:-:S02]  /*a340*/  @!P5 IMAD.IADD R206, R206, 0x1, -R244 ;  /* 0x00000001ceced824 */ /* 0x000fc400078e0af4 */
[----:B------:R-:W-:Y:S01]  /*a350*/  @!P0 IMAD.MOV R202, RZ, RZ, -R202 ;  /* 0x000000ffffca8224 */ /* 0x000fe200078e0aca */
[C---:B------:R-:W-:Y:S01]  /*a360*/  ISETP.GT.U32.AND P0, PT, R244.reuse, R207, PT ;  /* 0x000000cff400720c */ /* 0x040fe20003f04070 */
[--C-:B------:R-:W-:Y:S01]  /*a370*/  @!P6 IMAD.IADD R205, R205, 0x1, -R244.reuse ;  /* 0x00000001cdcde824 */ /* 0x100fe200078e0af4 */
[----:B------:R-:W-:Y:S01]  /*a380*/  ISETP.GT.U32.AND P5, PT, R244, R206, PT ;  /* 0x000000cef400720c */ /* 0x000fe20003fa4070 */
[----:B------:R-:W-:Y:S01]  /*a390*/  @!P3 IMAD.MOV R203, RZ, RZ, -R203 ;  /* 0x000000ffffcbb224 */ /* 0x000fe200078e0acb */
[----:B------:R-:W-:Y:S01]  /*a3a0*/  IABS R211, R210 ;  /* 0x000000d200d37213 */ /* 0x000fe20000000000 */
[----:B------:R-:W-:Y:S01]  /*a3b0*/  @!P4 IMAD.IADD R204, R204, 0x1, -R244 ;  /* 0x00000001ccccc824 */ /* 0x000fe200078e0af4 */
[----:B------:R-:W-:Y:S01]  /*a3c0*/  ISETP.GE.AND P3, PT, R212, RZ, PT ;  /* 0x000000ffd400720c */ /* 0x000fe20003f66270 */
[----:B------:R-:W-:Y:S01]  /*a3d0*/  @!P2 IMAD.MOV R201, RZ, RZ, -R201 ;  /* 0x000000ffffc9a224 */ /* 0x000fe200078e0ac9 */
[C---:B------:R-:W-:Y:S01]  /*a3e0*/  ISETP.GT.U32.AND P4, PT, R244.reuse, R208, PT ;  /* 0x000000d0f400720c */ /* 0x040fe20003f84070 */
[----:B------:R-:W-:Y:S01]  /*a3f0*/  IMAD.HI.U32 R209, R249, R211, RZ ;  /* 0x000000d3f9d17227 */ /* 0x000fe200078e00ff */
[----:B------:R-:W-:-:S02]  /*a400*/  ISETP.GT.U32.AND P2, PT, R244, R205, PT ;  /* 0x000000cdf400720c */ /* 0x000fc40003f44070 */
[----:B------:R-:W-:Y:S01]  /*a410*/  ISETP.GE.AND P6, PT, R213, RZ, PT ;  /* 0x000000ffd500720c */ /* 0x000fe20003fc6270 */
[----:B------:R-:W-:Y:S01]  /*a420*/  IMAD.MOV R209, RZ, RZ, -R209 ;  /* 0x000000ffffd17224 */ /* 0x000fe200078e0ad1 */
[----:B------:R-:W-:Y:S01]  /*a430*/  IABS R212, R214 ;  /* 0x000000d600d47213 */ /* 0x000fe20000000000 */
[--C-:B------:R-:W-:Y:S01]  /*a440*/  @!P5 IMAD.IADD R206, R206, 0x1, -R244.reuse ;  /* 0x00000001ceced824 */ /* 0x100fe200078e0af4 */
[----:B------:R-:W-:Y:S01]  /*a450*/  ISETP.GE.AND P5, PT, R218, RZ, PT ;  /* 0x000000ffda00720c */ /* 0x000fe20003fa6270 */
[--C-:B------:R-:W-:Y:S01]  /*a460*/  @!P0 IMAD.IADD R207, R207, 0x1, -R244.reuse ;  /* 0x00000001cfcf8824 */ /* 0x100fe200078e0af4 */
[----:B------:R-:W-:Y:S01]  /*a470*/  ISETP.GE.AND P0, PT, R210, RZ, PT ;  /* 0x000000ffd200720c */ /* 0x000fe20003f06270 */
[----:B------:R-:W-:Y:S01]  /*a480*/  IMAD R209, R244, R209, R211 ;  /* 0x000000d1f4d17224 */ /* 0x000fe200078e02d3 */
[----:B------:R-:W-:Y:S01]  /*a490*/  LOP3.LUT R211, R247, 0x1b0, RZ, 0xfc, !PT ;  /* 0x000001b0f7d37812 */ /* 0x000fe200078efcff */
[----:B------:R-:W-:Y:S01]  /*a4a0*/  @!P4 IMAD.IADD R208, R208, 0x1, -R244 ;  /* 0x00000001d0d0c824 */ /* 0x000fe200078e0af4 */
[----:B------:R-:W-:Y:S01]  /*a4b0*/  IABS R218, R223 ;  /* 0x000000df00da7213 */ /* 0x000fe20000000000 */
[----:B------:R-:W-:Y:S01]  /*a4c0*/  @!P1 IMAD.MOV R204, RZ, RZ, -R204 ;  /* 0x000000ffffcc9224 */ /* 0x000fe200078e0acc */
[C---:B------:R-:W-:Y:S01]  /*a4d0*/  ISETP.GT.U32.AND P1, PT, R244.reuse, R207, PT ;  /* 0x000000cff400720c */ /* 0x040fe20003f24070 */
[----:B------:R-:W-:Y:S01]  /*a4e0*/  @!P3 IMAD.MOV R206, RZ, RZ, -R206 ;  /* 0x000000ffffceb224 */ /* 0x000fe200078e0ace */
[C---:B------:R-:W-:Y:S01]  /*a4f0*/  ISETP.GT.U32.AND P3, PT, R244.reuse, R209, PT ;  /* 0x000000d1f400720c */ /* 0x040fe20003f64070 */
[----:B------:R-:W-:Y:S01]  /*a500*/  @!P2 IMAD.IADD R205, R205, 0x1, -R244 ;  /* 0x00000001cdcda824 */ /* 0x000fe200078e0af4 */
[----:B------:R-:W-:Y:S01]  /*a510*/  ISETP.GE.AND P2, PT, R217, RZ, PT ;  /* 0x000000ffd900720c */ /* 0x000fe20003f46270 */
[----:B------:R-:W-:Y:S01]  /*a520*/  IMAD.HI.U32 R210, R249, R212, RZ ;  /* 0x000000d4f9d27227 */ /* 0x000fe200078e00ff */
[----:B------:R-:W-:-:S02]  /*a530*/  ISETP.GT.U32.AND P4, PT, R244, R208, PT ;  /* 0x000000d0f400720c */ /* 0x000fc40003f84070 */
[----:B------:R-:W-:Y:S01]  /*a540*/  LOP3.LUT R217, R247, 0x1b4, RZ, 0xfc, !PT ;  /* 0x000001b4f7d97812 */ /* 0x000fe200078efcff */
[----:B------:R-:W-:Y:S02]  /*a550*/  IMAD.MOV R213, RZ, RZ, -R210 ;  /* 0x000000ffffd57224 */ /* 0x000fe400078e0ad2 */
[----:B------:R-:W-:Y:S01]  /*a560*/  @!P6 IMAD.MOV R205, RZ, RZ, -R205 ;  /* 0x000000ffffcde224 */ /* 0x000fe200078e0acd */
[----:B------:R-:W-:Y:S01]  /*a570*/  ISETP.GE.AND P6, PT, R214, RZ, PT ;  /* 0x000000ffd600720c */ /* 0x000fe20003fc6270 */
[----:B------:R-:W-:Y:S01]  /*a580*/  IMAD R210, R244, R213, R212 ;  /* 0x000000d5f4d27224 */ /* 0x000fe200078e02d4 */
[----:B------:R-:W-:Y:S01]  /*a590*/  IABS R214, R211 ;  /* 0x000000d300d67213 */ /* 0x000fe20000000000 */
[--C-:B------:R-:W-:Y:S01]  /*a5a0*/  @!P1 IMAD.IADD R207, R207, 0x1, -R244.reuse ;  /* 0x00000001cfcf9824 */ /* 0x100fe200078e0af4 */
[----:B------:R-:W-:Y:S01]  /*a5b0*/  ISETP.GE.AND P1, PT, R211, RZ, PT ;  /* 0x000000ffd300720c */ /* 0x000fe20003f26270 */
[--C-:B------:R-:W-:Y:S01]  /*a5c0*/  @!P3 IMAD.IADD R209, R209, 0x1, -R244.reuse ;  /* 0x00000001d1d1b824 */ /* 0x100fe200078e0af4 */
[----:B------:R-:W-:Y:S01]  /*a5d0*/  LOP3.LUT R212, R247, 0x1b2, RZ, 0xfc, !PT ;  /* 0x000001b2f7d47812 */ /* 0x000fe200078efcff */
[----:B------:R-:W-:Y:S01]  /*a5e0*/  @!P4 IMAD.IADD R208, R208, 0x1, -R244 ;  /* 0x00000001d0d0c824 */ /* 0x000fe200078e0af4 */
[C---:B------:R-:W-:Y:S01]  /*a5f0*/  ISETP.GT.U32.AND P4, PT, R244.reuse, R210, PT ;  /* 0x000000d2f400720c */ /* 0x040fe20003f84070 */
[----:B------:R-:W-:Y:S01]  /*a600*/  @!P2 IMAD.MOV R207, RZ, RZ, -R207 ;  /* 0x000000ffffcfa224 */ /* 0x000fe200078e0acf */
[----:B------:R-:W-:Y:S01]  /*a610*/  ISETP.GT.U32.AND P2, PT, R244, R209, PT ;  /* 0x000000d1f400720c */ /* 0x000fe20003f44070 */
[----:B------:R-:W-:Y:S01]  /*a620*/  IMAD.HI.U32 R211, R249, R214, RZ ;  /* 0x000000d6f9d37227 */ /* 0x000fe200078e00ff */
[----:B------:R-:W-:-:S02]  /*a630*/  IABS R215, R212 ;  /* 0x000000d400d77213 */ /* 0x000fc40000000000 */
[----:B------:R-:W-:Y:S01]  /*a640*/  IABS R216, R217 ;  /* 0x000000d900d87213 */ /* 0x000fe20000000000 */
[----:B------:R-:W-:Y:S01]  /*a650*/  IMAD.MOV R211, RZ, RZ, -R211 ;  /* 0x000000ffffd37224 */ /* 0x000fe200078e0ad3 */
[----:B------:R-:W-:Y:S01]  /*a660*/  ISETP.GE.AND P3, PT, R212, RZ, PT ;  /* 0x000000ffd400720c */ /* 0x000fe20003f66270 */
[----:B------:R-:W-:-:S04]  /*a670*/  IMAD.HI.U32 R212, R249, R215, RZ ;  /* 0x000000d7f9d47227 */ /* 0x000fc800078e00ff */
[----:B------:R-:W-:Y:S02]  /*a680*/  IMAD R211, R244, R211, R214 ;  /* 0x000000d3f4d37224 */ /* 0x000fe400078e02d6 */
[--C-:B------:R-:W-:Y:S02]  /*a690*/  @!P4 IMAD.IADD R210, R210, 0x1, -R244.reuse ;  /* 0x00000001d2d2c824 */ /* 0x100fe400078e0af4 */
[----:B------:R-:W-:Y:S01]  /*a6a0*/  @!P2 IMAD.IADD R209, R209, 0x1, -R244 ;  /* 0x00000001d1d1a824 */ /* 0x000fe200078e0af4 */
[C---:B------:R-:W-:Y:S01]  /*a6b0*/  ISETP.GT.U32.AND P2, PT, R244.reuse, R211, PT ;  /* 0x000000d3f400720c */ /* 0x040fe20003f44070 */
[----:B------:R-:W-:Y:S01]  /*a6c0*/  IMAD.HI.U32 R213, R249, R216, RZ ;  /* 0x000000d8f9d57227 */ /* 0x000fe200078e00ff */
[----:B------:R-:W-:-:S03]  /*a6d0*/  ISETP.GT.U32.AND P4, PT, R244, R210, PT ;  /* 0x000000d2f400720c */ /* 0x000fc60003f84070 */
[----:B------:R-:W-:Y:S01]  /*a6e0*/  @!P5 IMAD.MOV R208, RZ, RZ, -R208 ;  /* 0x000000ffffd0d224 */ /* 0x000fe200078e0ad0 */
[----:B------:R-:W-:Y:S01]  /*a6f0*/  ISETP.GE.AND P5, PT, R217, RZ, PT ;  /* 0x000000ffd900720c */ /* 0x000fe20003fa6270 */
[----:B------:R-:W-:Y:S01]  /*a700*/  IMAD.MOV R212, RZ, RZ, -R212 ;  /* 0x000000ffffd47224 */ /* 0x000fe200078e0ad4 */
[----:B------:R-:W-:Y:S01]  /*a710*/  LOP3.LUT R217, R247, 0x1b6, RZ, 0xfc, !PT ;  /* 0x000001b6f7d97812 */ /* 0x000fe200078efcff */
[----:B------:R-:W-:Y:S02]  /*a720*/  IMAD.MOV R213, RZ, RZ, -R213 ;  /* 0x000000ffffd57224 */ /* 0x000fe400078e0ad5 */
[C---:B------:R-:W-:Y:S01]  /*a730*/  IMAD R212, R244.reuse, R212, R215 ;  /* 0x000000d4f4d47224 */ /* 0x040fe200078e02d7 */
[----:B------:R-:W-:Y:S01]  /*a740*/  IABS R215, R217 ;  /* 0x000000d900d77213 */ /* 0x000fe20000000000 */
[----:B------:R-:W-:Y:S02]  /*a750*/  IMAD R213, R244, R213, R216 ;  /* 0x000000d5f4d57224 */ /* 0x000fe400078e02d8 */
[----:B------:R-:W-:-:S02]  /*a760*/  @!P2 IMAD.IADD R211, R211, 0x1, -R244 ;  /* 0x00000001d3d3a824 */ /* 0x000fc400078e0af4 */
[----:B------:R-:W-:Y:S01]  /*a770*/  @!P4 IMAD.IADD R210, R210, 0x1, -R244 ;  /* 0x00000001d2d2c824 */ /* 0x000fe200078e0af4 */
[C---:B------:R-:W-:Y:S01]  /*a780*/  ISETP.GT.U32.AND P4, PT, R244.reuse, R212, PT ;  /* 0x000000d4f400720c */ /* 0x040fe20003f84070 */
[----:B------:R-:W-:Y:S01]  /*a790*/  @!P0 IMAD.MOV R209, RZ, RZ, -R209 ;  /* 0x000000ffffd18224 */ /* 0x000fe200078e0ad1 */
[C---:B------:R-:W-:Y:S01]  /*a7a0*/  ISETP.GT.U32.AND P0, PT, R244.reuse, R211, PT ;  /* 0x000000d3f400720c */ /* 0x040fe20003f04070 */
[----:B------:R-:W-:Y:S01]  /*a7b0*/  IMAD.HI.U32 R214, R249, R215, RZ ;  /* 0x000000d7f9d67227 */ /* 0x000fe200078e00ff */
[----:B------:R-:W-:-:S03]  /*a7c0*/  ISETP.GT.U32.AND P2, PT, R244, R213, PT ;  /* 0x000000d5f400720c */ /* 0x000fc60003f44070 */
[----:B------:R-:W-:Y:S02]  /*a7d0*/  IMAD.MOV R214, RZ, RZ, -R214 ;  /* 0x000000ffffd67224 */ /* 0x000fe400078e0ad6 */
[----:B------:R-:W-:-:S04]  /*a7e0*/  IMAD.HI.U32 R216, R249, R219, RZ ;  /* 0x000000dbf9d87227 */ /* 0x000fc800078e00ff */
[----:B------:R-:W-:Y:S02]  /*a7f0*/  IMAD R214, R244, R214, R215 ;  /* 0x000000d6f4d67224 */ /* 0x000fe400078e02d7 */
[--C-:B------:R-:W-:Y:S02]  /*a800*/  @!P4 IMAD.IADD R212, R212, 0x1, -R244.reuse ;  /* 0x00000001d4d4c824 */ /* 0x100fe400078e0af4 */
[--C-:B------:R-:W-:Y:S01]  /*a810*/  @!P0 IMAD.IADD R211, R211, 0x1, -R244.reuse ;  /* 0x00000001d3d38824 */ /* 0x100fe200078e0af4 */
[C---:B------:R-:W-:Y:S01]  /*a820*/  ISETP.GT.U32.AND P0, PT, R244.reuse, R214, PT ;  /* 0x000000d6f400720c */ /* 0x040fe20003f04070 */
[----:B------:R-:W-:Y:S01]  /*a830*/  @!P2 IMAD.IADD R213, R213, 0x1, -R244 ;  /* 0x00000001d5d5a824 */ /* 0x000fe200078e0af4 */
[C---:B------:R-:W-:Y:S01]  /*a840*/  ISETP.GT.U32.AND P4, PT, R244.reuse, R212, PT ;  /* 0x000000d4f400720c */ /* 0x040fe20003f84070 */
[----:B------:R-:W-:Y:S02]  /*a850*/  IMAD.MOV R216, RZ, RZ, -R216 ;  /* 0x000000ffffd87224 */ /* 0x000fe400078e0ad8 */
[----:B------:R-:W-:Y:S01]  /*a860*/  IMAD.HI.U32 R215, R249, R218, RZ ;  /* 0x000000daf9d77227 */ /* 0x000fe200078e00ff */
[----:B------:R-:W-:-:S03]  /*a870*/  ISETP.GT.U32.AND P2, PT, R244, R213, PT ;  /* 0x000000d5f400720c */ /* 0x000fc60003f44070 */
[----:B------:R-:W-:Y:S02]  /*a880*/  IMAD R216, R244, R216, R219 ;  /* 0x000000d8f4d87224 */ /* 0x000fe400078e02db */
[----:B------:R-:W-:Y:S02]  /*a890*/  IMAD.MOV R215, RZ, RZ, -R215 ;  /* 0x000000ffffd77224 */ /* 0x000fe400078e0ad7 */
[--C-:B------:R-:W-:Y:S02]  /*a8a0*/  @!P0 IMAD.IADD R214, R214, 0x1, -R244.reuse ;  /* 0x00000001d6d68824 */ /* 0x100fe400078e0af4 */
[----:B------:R-:W-:Y:S01]  /*a8b0*/  @!P4 IMAD.IADD R212, R212, 0x1, -R244 ;  /* 0x00000001d4d4c824 */ /* 0x000fe200078e0af4 */
[----:B------:R-:W-:Y:S01]  /*a8c0*/  ISETP.GE.AND P4, PT, R223, RZ, PT ;  /* 0x000000ffdf00720c */ /* 0x000fe20003f86270 */
[----:B------:R-:W-:Y:S01]  /*a8d0*/  @!P6 IMAD.MOV R210, RZ, RZ, -R210 ;  /* 0x000000ffffd2e224 */ /* 0x000fe200078e0ad2 */
[C---:B------:R-:W-:Y:S01]  /*a8e0*/  ISETP.GT.U32.AND P0, PT, R244.reuse, R214, PT ;  /* 0x000000d6f400720c */ /* 0x040fe20003f04070 */
[----:B------:R-:W-:Y:S01]  /*a8f0*/  @!P2 IMAD.IADD R213, R213, 0x1, -R244 ;  /* 0x00000001d5d5a824 */ /* 0x000fe200078e0af4 */
[C---:B------:R-:W-:Y:S01]  /*a900*/  ISETP.GT.U32.AND P2, PT, R244.reuse, R216, PT ;  /* 0x000000d8f400720c */ /* 0x040fe20003f44070 */
[----:B------:R-:W-:Y:S01]  /*a910*/  IMAD R215, R244, R215, R218 ;  /* 0x000000d7f4d77224 */ /* 0x000fe200078e02da */
[----:B------:R-:W-:Y:S01]  /*a920*/  LOP3.LUT R223, R247, 0x1be, RZ, 0xfc, !PT ;  /* 0x000001bef7df7812 */ /* 0x000fe200078efcff */
[----:B------:R-:W-:Y:S01]  /*a930*/  @!P1 IMAD.MOV R211, RZ, RZ, -R211 ;  /* 0x000000ffffd39224 */ /* 0x000fe200078e0ad3 */
[----:B------:R-:W-:Y:S01]  /*a940*/  ISETP.GE.AND P6, PT, R217, RZ, PT ;  /* 0x000000ffd900720c */ /* 0x000fe20003fc6270 */
[----:B------:R-:W-:Y:S01]  /*a950*/  IMAD.HI.U32 R217, R249, R220, RZ ;  /* 0x000000dcf9d97227 */ /* 0x000fe200078e00ff */
[----:B------:R-:W-:-:S02]  /*a960*/  IABS R219, R223 ;  /* 0x000000df00db7213 */ /* 0x000fc40000000000 */
[----:B------:R-:W-:Y:S01]  /*a970*/  ISETP.GT.U32.AND P1, PT, R244, R215, PT ;  /* 0x000000d7f400720c */ /* 0x000fe20003f24070 */
[----:B------:R-:W-:Y:S01]  /*a980*/  @!P3 IMAD.MOV R212, RZ, RZ, -R212 ;  /* 0x000000ffffd4b224 */ /* 0x000fe200078e0ad4 */
[----:B------:R-:W-:Y:S01]  /*a990*/  ISETP.GE.AND P3, PT, R222, RZ, PT ;  /* 0x000000ffde00720c */ /* 0x000fe20003f66270 */
[----:B------:R-:W-:Y:S01]  /*a9a0*/  IMAD.MOV R217, RZ, RZ, -R217 ;  /* 0x000000ffffd97224 */ /* 0x000fe200078e0ad9 */
[----:B------:R-:W-:Y:S01]  /*a9b0*/  LOP3.LUT R222, R247, 0x1c0, RZ, 0xfc, !PT ;  /* 0x000001c0f7de7812 */ /* 0x000fe200078efcff */
[----:B------:R-:W-:-:S04]  /*a9c0*/  IMAD.HI.U32 R218, R249, R219, RZ ;  /* 0x000000dbf9da7227 */ /* 0x000fc800078e00ff */
[----:B------:R-:W-:Y:S01]  /*a9d0*/  IMAD R217, R244, R217, R220 ;  /* 0x000000d9f4d97224 */ /* 0x000fe200078e02dc */
[----:B------:R-:W-:Y:S01]  /*a9e0*/  IABS R220, R222 ;  /* 0x000000de00dc7213 */ /* 0x000fe20000000000 */
[--C-:B------:R-:W-:Y:S01]  /*a9f0*/  @!P0 IMAD.IADD R214, R214, 0x1, -R244.reuse ;  /* 0x00000001d6d68824 */ /* 0x100fe200078e0af4 */
[----:B------:R-:W-:Y:S01]  /*aa00*/  ISETP.GE.AND P0, PT, R221, RZ, PT ;  /* 0x000000ffdd00720c */ /* 0x000fe20003f06270 */
[----:B------:R-:W-:Y:S02]  /*aa10*/  @!P2 IMAD.IADD R216, R216, 0x1, -R244 ;  /* 0x00000001d8d8a824 */ /* 0x000fe400078e0af4 */
[----:B------:R-:W-:Y:S02]  /*aa20*/  IMAD.MOV R218, RZ, RZ, -R218 ;  /* 0x000000ffffda7224 */ /* 0x000fe400078e0ada */
[----:B------:R-:W-:Y:S01]  /*aa30*/  @!P5 IMAD.MOV R213, RZ, RZ, -R213 ;  /* 0x000000ffffd5d224 */ /* 0x000fe200078e0ad5 */
[C---:B------:R-:W-:Y:S01]  /*aa40*/  ISETP.GT.U32.AND P5, PT, R244.reuse, R217, PT ;  /* 0x000000d9f400720c */ /* 0x040fe20003fa4070 */
[----:B------:R-:W-:Y:S01]  /*aa50*/  @!P6 IMAD.MOV R214, RZ, RZ, -R214 ;  /* 0x000000ffffd6e224 */ /* 0x000fe200078e0ad6 */
[C---:B------:R-:W-:Y:S01]  /*aa60*/  ISETP.GT.U32.AND P6, PT, R244.reuse, R216, PT ;  /* 0x000000d8f400720c */ /* 0x040fe20003fc4070 */
[----:B------:R-:W-:-:S02]  /*aa70*/  IMAD R218, R244, R218, R219 ;  /* 0x000000daf4da7224 */ /* 0x000fc400078e02db */
[----:B------:R-:W-:-:S04]  /*aa80*/  IMAD.HI.U32 R219, R249, R220, RZ ;  /* 0x000000dcf9db7227 */ /* 0x000fc800078e00ff */
[--C-:B------:R-:W-:Y:S01]  /*aa90*/  @!P1 IMAD.IADD R215, R215, 0x1, -R244.reuse ;  /* 0x00000001d7d79824 */ /* 0x100fe200078e0af4 */
[----:B------:R-:W-:Y:S01]  /*aaa0*/  ISETP.GE.AND P1, PT, R223, RZ, PT ;  /* 0x000000ffdf00720c */ /* 0x000fe20003f26270 */
[----:B------:R-:W-:Y:S01]  /*aab0*/  IMAD.MOV R219, RZ, RZ, -R219 ;  /* 0x000000ffffdb7224 */ /* 0x000fe200078e0adb */
[----:B------:R-:W-:Y:S01]  /*aac0*/  IABS R223, R228 ;  /* 0x000000e400df7213 */ /* 0x000fe20000000000 */
[----:B------:R-:W-:Y:S01]  /*aad0*/  @!P5 IMAD.IADD R217, R217, 0x1, -R244 ;  /* 0x00000001d9d9d824 */ /* 0x000fe200078e0af4 */
[C---:B------:R-:W-:Y:S01]  /*aae0*/  ISETP.GT.U32.AND P2, PT, R244.reuse, R215, PT ;  /* 0x000000d7f400720c */ /* 0x040fe20003f44070 */
[----:B------:R-:W-:Y:S02]  /*aaf0*/  IMAD R219, R244, R219, R220 ;  /* 0x000000dbf4db7224 */ /* 0x000fe400078e02dc */
[----:B------:R-:W-:Y:S01]  /*ab00*/  @!P6 IMAD.IADD R216, R216, 0x1, -R244 ;  /* 0x00000001d8d8e824 */ /* 0x000fe200078e0af4 */
[C---:B------:R-:W-:Y:S01]  /*ab10*/  ISETP.GT.U32.AND P5, PT, R244.reuse, R217, PT ;  /* 0x000000d9f400720c */ /* 0x040fe20003fa4070 */
[----:B------:R-:W-:Y:S01]  /*ab20*/  IMAD.HI.U32 R220, R249, R223, RZ ;  /* 0x000000dff9dc7227 */ /* 0x000fe200078e00ff */
[----:B------:R-:W-:-:S03]  /*ab30*/  ISETP.GT.U32.AND P6, PT, R244, R219, PT ;  /* 0x000000dbf400720c */ /* 0x000fc60003fc4070 */
[----:B------:R-:W-:-:S04]  /*ab40*/  IMAD.HI.U32 R221, R249, R224, RZ ;  /* 0x000000e0f9dd7227 */ /* 0x000fc800078e00ff */
[----:B------:R-:W-:Y:S01]  /*ab50*/  @!P2 IMAD.IADD R215, R215, 0x1, -R244 ;  /* 0x00000001d7d7a824 */ /* 0x000fe200078e0af4 */
[----:B------:R-:W-:Y:S01]  /*ab60*/  ISETP.GT.U32.AND P2, PT, R244, R218, PT ;  /* 0x000000daf400720c */ /* 0x000fe20003f44070 */
[----:B------:R-:W-:Y:S02]  /*ab70*/  IMAD.MOV R220, RZ, RZ, -R220 ;  /* 0x000000ffffdc7224 */ /* 0x000fe400078e0adc */
[--C-:B------:R-:W-:Y:S01]  /*ab80*/  @!P5 IMAD.IADD R217, R217, 0x1, -R244.reuse ;  /* 0x00000001d9d9d824 */ /* 0x100fe200078e0af4 */
[----:B------:R-:W-:Y:S01]  /*ab90*/  ISETP.GE.AND P5, PT, R222, RZ, PT ;  /* 0x000000ffde00720c */ /* 0x000fe20003fa6270 */
[----:B------:R-:W-:Y:S02]  /*aba0*/  @!P6 IMAD.IADD R219, R219, 0x1, -R244 ;  /* 0x00000001dbdbe824 */ /* 0x000fe400078e0af4 */
[----:B------:R-:W-:Y:S02]  /*abb0*/  @!P4 IMAD.MOV R215, RZ, RZ, -R215 ;  /* 0x000000ffffd7c224 */ /* 0x000fe400078e0ad7 */
[----:B------:R-:W-:Y:S01]  /*abc0*/  IMAD.HI.U32 R222, R249, R225, RZ ;  /* 0x000000e1f9de7227 */ /* 0x000fe200078e00ff */
[----:B------:R-:W-:-:S03]  /*abd0*/  ISETP.GT.U32.AND P4, PT, R244, R219, PT ;  /* 0x000000dbf400720c */ /* 0x000fc60003f84070 */
[----:B------:R-:W-:Y:S02]  /*abe0*/  IMAD.MOV R221, RZ, RZ, -R221 ;  /* 0x000000ffffdd7224 */ /* 0x000fe400078e0add */
[----:B------:R-:W-:Y:S02]  /*abf0*/  IMAD R220, R244, R220, R223 ;  /* 0x000000dcf4dc7224 */ /* 0x000fe400078e02df */
[----:B------:R-:W-:Y:S01]  /*ac00*/  @!P2 IMAD.IADD R218, R218, 0x1, -R244 ;  /* 0x00000001dadaa824 */ /* 0x000fe200078e0af4 */
[----:B------:R-:W-:Y:S01]  /*ac10*/  ISETP.GE.AND P2, PT, R228, RZ, PT ;  /* 0x000000ffe400720c */ /* 0x000fe20003f46270 */
[----:B------:R-:W-:Y:S01]  /*ac20*/  IMAD.MOV R222, RZ, RZ, -R222 ;  /* 0x000000ffffde7224 */ /* 0x000fe200078e0ade */
[----:B------:R-:W-:Y:S01]  /*ac30*/  LOP3.LUT R228, R247, 0x1cc, RZ, 0xfc, !PT ;  /* 0x000001ccf7e47812 */ /* 0x000fe200078efcff */
[C---:B------:R-:W-:Y:S01]  /*ac40*/  IMAD R221, R244.reuse, R221, R224 ;  /* 0x000000ddf4dd7224 */ /* 0x040fe200078e02e0 */
[C---:B------:R-:W-:Y:S01]  /*ac50*/  ISETP.GT.U32.AND P6, PT, R244.reuse, R218, PT ;  /* 0x000000daf400720c */ /* 0x040fe20003fc4070 */
[----:B------:R-:W-:Y:S01]  /*ac60*/  @!P3 IMAD.MOV R216, RZ, RZ, -R216 ;  /* 0x000000ffffd8b224 */ /* 0x000fe200078e0ad8 */
[C---:B------:R-:W-:Y:S01]  /*ac70*/  ISETP.GT.U32.AND P3, PT, R244.reuse, R220, PT ;  /* 0x000000dcf400720c */ /* 0x040fe20003f64070 */
[C---:B------:R-:W-:Y:S01]  /*ac80*/  IMAD R222, R244.reuse, R222, R225 ;  /* 0x000000def4de7224 */ /* 0x040fe200078e02e1 */
[----:B------:R-:W-:Y:S01]  /*ac90*/  IABS R225, R231 ;  /* 0x000000e700e17213 */ /* 0x000fe20000000000 */
[----:B------:R-:W-:Y:S01]  /*aca0*/  @!P0 IMAD.MOV R217, RZ, RZ, -R217 ;  /* 0x000000ffffd98224 */ /* 0x000fe200078e0ad9 */
[C---:B------:R-:W-:Y:S01]  /*acb0*/  ISETP.GT.U32.AND P0, PT, R244.reuse, R221, PT ;  /* 0x000000ddf400720c */ /* 0x040fe20003f04070 */
[----:B------:R-:W-:Y:S01]  /*acc0*/  @!P4 IMAD.IADD R219, R219, 0x1, -R244 ;  /* 0x00000001dbdbc824 */ /* 0x000fe200078e0af4 */
[----:B------:R-:W-:Y:S01]  /*acd0*/  ISETP.GT.U32.AND P4, PT, R244, R222, PT ;  /* 0x000000def400720c */ /* 0x000fe20003f84070 */
[----:B------:R-:W-:-:S04]  /*ace0*/  IMAD.HI.U32 R223, R249, R225, RZ ;  /* 0x000000e1f9df7227 */ /* 0x000fc800078e00ff */
[--C-:B------:R-:W-:Y:S01]  /*acf0*/  @!P6 IMAD.IADD R218, R218, 0x1, -R244.reuse ;  /* 0x00000001dadae824 */ /* 0x100fe200078e0af4 */
[----:B------:R-:W-:Y:S01]  /*ad00*/  ISETP.GE.AND P6, PT, R226, RZ, PT ;  /* 0x000000ffe200720c */ /* 0x000fe20003fc6270 */
[--C-:B------:R-:W-:Y:S01]  /*ad10*/  @!P3 IMAD.IADD R220, R220, 0x1, -R244.reuse ;  /* 0x00000001dcdcb824 */ /* 0x100fe200078e0af4 */
[----:B------:R-:W-:Y:S01]  /*ad20*/  IABS R226, R232 ;  /* 0x000000e800e27213 */ /* 0x000fe20000000000 */
[----:B------:R-:W-:Y:S01]  /*ad30*/  IMAD.MOV R223, RZ, RZ, -R223 ;  /* 0x000000ffffdf7224 */ /* 0x000fe200078e0adf */
[----:B------:R-:W-:Y:S01]  /*ad40*/  ISETP.GE.AND P3, PT, R227, RZ, PT ;  /* 0x000000ffe300720c */ /* 0x000fe20003f66270 */
[--C-:B------:R-:W-:Y:S01]  /*ad50*/  @!P0 IMAD.IADD R221, R221, 0x1, -R244.reuse ;  /* 0x00000001dddd8824 */ /* 0x100fe200078e0af4 */
[----:B------:R-:W-:Y:S01]  /*ad60*/  ISETP.GT.U32.AND P0, PT, R244, R220, PT ;  /* 0x000000dcf400720c */ /* 0x000fe20003f04070 */
[----:B------:R-:W-:Y:S02]  /*ad70*/  @!P4 IMAD.IADD R222, R222, 0x1, -R244 ;  /* 0x00000001dedec824 */ /* 0x000fe400078e0af4 */
[----:B------:R-:W-:Y:S01]  /*ad80*/  IMAD.HI.U32 R224, R249, R226, RZ ;  /* 0x000000e2f9e07227 */ /* 0x000fe200078e00ff */
[----:B------:R-:W-:-:S03]  /*ad90*/  ISETP.GT.U32.AND P4, PT, R244, R221, PT ;  /* 0x000000ddf400720c */ /* 0x000fc60003f84070 */
[C---:B------:R-:W-:Y:S01]  /*ada0*/  IMAD R223, R244.reuse, R223, R225 ;  /* 0x000000dff4df7224 */ /* 0x040fe200078e02e1 */
[----:B------:R-:W-:Y:S01]  /*adb0*/  IABS R225, R228 ;  /* 0x000000e400e17213 */ /* 0x000fe20000000000 */
[----:B------:R-:W-:Y:S02]  /*adc0*/  IMAD.MOV R227, RZ, RZ, -R224 ;  /* 0x000000ffffe37224 */ /* 0x000fe400078e0ae0 */
[----:B------:R-:W-:Y:S01]  /*add0*/  @!P1 IMAD.MOV R218, RZ, RZ, -R218 ;  /* 0x000000ffffda9224 */ /* 0x000fe200078e0ada */
[----:B------:R-:W-:Y:S01]  /*ade0*/  ISETP.GT.U32.AND P1, PT, R244, R222, PT ;  /* 0x000000def400720c */ /* 0x000fe20003f24070 */
[----:B------:R-:W-:Y:S01]  /*adf0*/  @!P0 IMAD.IADD R220, R220, 0x1, -R244 ;  /* 0x00000001dcdc8824 */ /* 0x000fe200078e0af4 */
[C---:B------:R-:W-:Y:S01]  /*ae00*/  ISETP.GT.U32.AND P0, PT, R244.reuse, R223, PT ;  /* 0x000000dff400720c */ /* 0x040fe20003f04070 */
[----:B------:R-:W-:Y:S01]  /*ae10*/  IMAD R224, R244, R227, R226 ;  /* 0x000000e3f4e07224 */ /* 0x000fe200078e02e2 */
[----:B------:R-:W-:Y:S01]  /*ae20*/  IABS R226, R229 ;  /* 0x000000e500e27213 */ /* 0x000fe20000000000 */
[----:B------:R-:W-:-:S02]  /*ae30*/  @!P4 IMAD.IADD R221, R221, 0x1, -R244 ;  /* 0x00000001ddddc824 */ /* 0x000fc400078e0af4 */
[----:B------:R-:W-:Y:S01]  /*ae40*/  IMAD.HI.U32 R227, R249, R225, RZ ;  /* 0x000000e1f9e37227 */ /* 0x000fe200078e00ff */
[----:B------:R-:W-:-:S03]  /*ae50*/  ISETP.GT.U32.AND P4, PT, R244, R224, PT ;  /* 0x000000e0f400720c */ /* 0x000fc60003f84070 */
[----:B------:R-:W-:Y:S02]  /*ae60*/  IMAD.MOV R227, RZ, RZ, -R227 ;  /* 0x000000ffffe37224 */ /* 0x000fe400078e0ae3 */
[--C-:B------:R-:W-:Y:S01]  /*ae70*/  @!P1 IMAD.IADD R222, R222, 0x1, -R244.reuse ;  /* 0x00000001dede9824 */ /* 0x100fe200078e0af4 */
[----:B------:R-:W-:Y:S01]  /*ae80*/  ISETP.GE.AND P1, PT, R231, RZ, PT ;  /* 0x000000ffe700720c */ /* 0x000fe20003f26270 */
[----:B------:R-:W-:Y:S01]  /*ae90*/  @!P0 IMAD.IADD R223, R223, 0x1, -R244 ;  /* 0x00000001dfdf8824 */ /* 0x000fe200078e0af4 */
[----:B------:R-:W-:Y:S01]  /*aea0*/  ISETP.GE.AND P0, PT, R232, RZ, PT ;  /* 0x000000ffe800720c */ /* 0x000fe20003f06270 */
[----:B------:R-:W-:Y:S01]  /*aeb0*/  IMAD.HI.U32 R231, R249, R226, RZ ;  /* 0x000000e2f9e77227 */ /* 0x000fe200078e00ff */
[----:B------:R-:W-:-:S03]  /*aec0*/  LOP3.LUT R232, R247, 0x1d4, RZ, 0xfc, !PT ;  /* 0x000001d4f7e87812 */ /* 0x000fc600078efcff */
[----:B------:R-:W-:Y:S01]  /*aed0*/  @!P4 IMAD.IADD R224, R224, 0x1, -R244 ;  /* 0x00000001e0e0c824 */ /* 0x000fe200078e0af4 */
[C---:B------:R-:W-:Y:S01]  /*aee0*/  ISETP.GT.U32.AND P4, PT, R244.reuse, R223, PT ;  /* 0x000000dff400720c */ /* 0x040fe20003f84070 */
[C---:B------:R-:W-:Y:S01]  /*aef0*/  IMAD R225, R244.reuse, R227, R225 ;  /* 0x000000e3f4e17224 */ /* 0x040fe200078e02e1 */
[----:B------:R-:W-:Y:S01]  /*af00*/  IABS R234, R232 ;  /* 0x000000e800ea7213 */ /* 0x000fe20000000000 */
[----:B------:R-:W-:Y:S02]  /*af10*/  IMAD.MOV R231, RZ, RZ, -R231 ;  /* 0x000000ffffe77224 */ /* 0x000fe400078e0ae7 */
[----:B------:R-:W-:Y:S01]  /*af20*/  @!P2 IMAD.MOV R220, RZ, RZ, -R220 ;  /* 0x000000ffffdca224 */ /* 0x000fe200078e0adc */
[C---:B------:R-:W-:Y:S01]  /*af30*/  ISETP.GT.U32.AND P2, PT, R244.reuse, R225, PT ;  /* 0x000000e1f400720c */ /* 0x040fe20003f44070 */
[----:B------:R-:W-:Y:S01]  /*af40*/  IMAD R226, R244, R231, R226 ;  /* 0x000000e7f4e27224 */ /* 0x000fe200078e02e2 */
[C---:B------:R-:W-:Y:S01]  /*af50*/  LOP3.LUT R231, R247.reuse, 0x1d2, RZ, 0xfc, !PT ;  /* 0x000001d2f7e77812 */ /* 0x040fe200078efcff */
[----:B------:R-:W-:Y:S01]  /*af60*/  IMAD.MOV.U32 R227, RZ, RZ, R233 ;  /* 0x000000ffffe37224 */ /* 0x000fe200078e00e9 */
[----:B------:R-:W-:Y:S01]  /*af70*/  LOP3.LUT R233, R247, 0x1d6, RZ, 0xfc, !PT ;  /* 0x000001d6f7e97812 */ /* 0x000fe200078efcff */
[----:B------:R-:W-:Y:S01]  /*af80*/  @!P6 IMAD.MOV R221, RZ, RZ, -R221 ;  /* 0x000000ffffdde224 */ /* 0x000fe200078e0add */
[----:B------:R-:W-:Y:S01]  /*af90*/  ISETP.GE.AND P6, PT, R228, RZ, PT ;  /* 0x000000ffe400720c */ /* 0x000fe20003fc6270 */
[----:B------:R-:W-:Y:S01]  /*afa0*/  @!P4 IMAD.IADD R223, R223, 0x1, -R244 ;  /* 0x00000001dfdfc824 */ /* 0x000fe200078e0af4 */
[----:B------:R-:W-:Y:S01]  /*afb0*/  ISETP.GT.U32.AND P4, PT, R244, R226, PT ;  /* 0x000000e2f400720c */ /* 0x000fe20003f84070 */
[----:B------:R-:W-:-:S04]  /*afc0*/  IMAD.HI.U32 R228, R249, R227, RZ ;  /* 0x000000e3f9e47227 */ /* 0x000fc800078e00ff */
[----:B------:R-:W-:Y:S01]  /*afd0*/  @!P5 IMAD.MOV R219, RZ, RZ, -R219 ;  /* 0x000000ffffdbd224 */ /* 0x000fe200078e0adb */
[C---:B------:R-:W-:Y:S01]  /*afe0*/  ISETP.GT.U32.AND P5, PT, R244.reuse, R224, PT ;  /* 0x000000e0f400720c */ /* 0x040fe20003fa4070 */
[----:B------:R-:W-:Y:S01]  /*aff0*/  @!P3 IMAD.MOV R222, RZ, RZ, -R222 ;  /* 0x000000ffffdeb224 */ /* 0x000fe200078e0ade */
[----:B------:R-:W-:Y:S01]  /*b000*/  ISETP.GE.AND P3, PT, R229, RZ, PT ;  /* 0x000000ffe500720c */ /* 0x000fe20003f66270 */
[----:B------:R-:W-:Y:S01]  /*b010*/  IMAD.MOV R228, RZ, RZ, -R228 ;  /* 0x000000ffffe47224 */ /* 0x000fe200078e0ae4 */
[----:B------:R-:W-:Y:S01]  /*b020*/  IABS R229, R231 ;  /* 0x000000e700e57213 */ /* 0x000fe20000000000 */
[----:B------:R-:W-:Y:S01]  /*b030*/  @!P2 IMAD.IADD R225, R225, 0x1, -R244 ;  /* 0x00000001e1e1a824 */ /* 0x000fe200078e0af4 */
[----:B------:R-:W-:Y:S01]  /*b040*/  ISETP.GE.AND P2, PT, R231, RZ, PT ;  /* 0x000000ffe700720c */ /* 0x000fe20003f46270 */
[----:B------:R-:W-:Y:S01]  /*b050*/  IMAD R227, R244, R228, R227 ;  /* 0x000000e4f4e37224 */ /* 0x000fe200078e02e3 */
[----:B------:R-:W-:Y:S01]  /*b060*/  IABS R231, R235 ;  /* 0x000000eb00e77213 */ /* 0x000fe20000000000 */
[----:B------:R-:W-:-:S02]  /*b070*/  IMAD.MOV.U32 R228, RZ, RZ, R229 ;  /* 0x000000ffffe47224 */ /* 0x000fc400078e00e5 */
[----:B------:R-:W-:Y:S01]  /*b080*/  @!P4 IMAD.IADD R226, R226, 0x1, -R244 ;  /* 0x00000001e2e2c824 */ /* 0x000fe200078e0af4 */
[----:B------:R-:W-:Y:S01]  /*b090*/  ISETP.GT.U32.AND P4, PT, R244, R225, PT ;  /* 0x000000e1f400720c */ /* 0x000fe20003f84070 */
[----:B------:R-:W-:-:S04]  /*b0a0*/  IMAD.HI.U32 R229, R249, R228, RZ ;  /* 0x000000e4f9e57227 */ /* 0x000fc800078e00ff */
[----:B------:R-:W-:Y:S01]  /*b0b0*/  @!P5 IMAD.IADD R224, R224, 0x1, -R244 ;  /* 0x00000001e0e0d824 */ /* 0x000fe200078e0af4 */
[----:B------:R-:W-:Y:S01]  /*b0c0*/  ISETP.GE.AND P5, PT, R230, RZ, PT ;  /* 0x000000ffe600720c */ /* 0x000fe20003fa6270 */
[----:B------:R-:W-:Y:S01]  /*b0d0*/  IMAD.MOV R237, RZ, RZ, -R229 ;  /* 0x000000ffffed7224 */ /* 0x000fe200078e0ae5 */
[----:B------:R-:W-:Y:S01]  /*b0e0*/  IABS R230, R233 ;  /* 0x000000e900e67213 */ /* 0x000fe20000000000 */
[----:B------:R-:W-:Y:S01]  /*b0f0*/  @!P0 IMAD.MOV R224, RZ, RZ, -R224 ;  /* 0x000000ffffe08224 */ /* 0x000fe200078e0ae0 */
[C---:B------:R-:W-:Y:S01]  /*b100*/  ISETP.GT.U32.AND P0, PT, R244.reuse, R227, PT ;  /* 0x000000e3f400720c */ /* 0x040fe20003f04070 */
[C---:B------:R-:W-:Y:S02]  /*b110*/  IMAD R228, R244.reuse, R237, R228 ;  /* 0x000000edf4e47224 */ /* 0x040fe400078e02e4 */
[----:B------:R-:W-:Y:S02]  /*b120*/  @!P4 IMAD.IADD R225, R225, 0x1, -R244 ;  /* 0x00000001e1e1c824 */ /* 0x000fe400078e0af4 */
[----:B------:R-:W-:Y:S01]  /*b130*/  @!P1 IMAD.MOV R223, RZ, RZ, -R223 ;  /* 0x000000ffffdf9224 */ /* 0x000fe200078e0adf */
[C---:B------:R-:W-:Y:S01]  /*b140*/  ISETP.GT.U32.AND P4, PT, R244.reuse, R228, PT ;  /* 0x000000e4f400720c */ /* 0x040fe20003f84070 */
[----:B------:R-:W-:Y:S01]  /*b150*/  IMAD.MOV.U32 R229, RZ, RZ, R234 ;  /* 0x000000ffffe57224 */ /* 0x000fe200078e00ea */
[----:B------:R-:W-:Y:S01]  /*b160*/  ISETP.GT.U32.AND P1, PT, R244, R226, PT ;  /* 0x000000e2f400720c */ /* 0x000fe20003f24070 */
[----:B------:R-:W-:-:S02]  /*b170*/  @!P6 IMAD.MOV R225, RZ, RZ, -R225 ;  /* 0x000000ffffe1e224 */ /* 0x000fc400078e0ae1 */
[----:B------:R-:W-:-:S04]  /*b180*/  IMAD.HI.U32 R236, R249, R229, RZ ;  /* 0x000000e5f9ec7227 */ /* 0x000fc800078e00ff */
[----:B------:R-:W-:Y:S01]  /*b190*/  @!P0 IMAD.IADD R227, R227, 0x1, -R244 ;  /* 0x00000001e3e38824 */ /* 0x000fe200078e0af4 */
[----:B------:R-:W-:Y:S01]  /*b1a0*/  ISETP.GE.AND P0, PT, R233, RZ, PT ;  /* 0x000000ffe900720c */ /* 0x000fe20003f06270 */
[----:B------:R-:W-:-:S03]  /*b1b0*/  IMAD.HI.U32 R234, R249, R230, RZ ;  /* 0x000000e6f9ea7227 */ /* 0x000fc600078e00ff */
[----:B------:R-:W-:Y:S01]  /*b1c0*/  ISETP.GT.U32.AND P6, PT, R244, R227, PT ;  /* 0x000000e3f400720c */ /* 0x000fe20003fc4070 */
[----:B------:R-:W-:Y:S02]  /*b1d0*/  @!P4 IMAD.IADD R228, R228, 0x1, -R244 ;  /* 0x00000001e4e4c824 */ /* 0x000fe400078e0af4 */
[----:B------:R-:W-:Y:S02]  /*b1e0*/  IMAD.MOV R236, RZ, RZ, -R236 ;  /* 0x000000ffffec7224 */ /* 0x000fe400078e0aec */
[----:B------:R-:W-:Y:S01]  /*b1f0*/  @!P1 IMAD.IADD R226, R226, 0x1, -R244 ;  /* 0x00000001e2e29824 */ /* 0x000fe200078e0af4 */
[----:B------:R-:W-:Y:S01]  /*b200*/  ISETP.GE.AND P1, PT, R232, RZ, PT ;  /* 0x000000ffe800720c */ /* 0x000fe20003f26270 */
[----:B------:R-:W-:Y:S01]  /*b210*/  IMAD.MOV R237, RZ, RZ, -R234 ;  /* 0x000000ffffed7224 */ /* 0x000fe200078e0aea */
[C---:B------:R-:W-:Y:S01]  /*b220*/  ISETP.GT.U32.AND P4, PT, R244.reuse, R228, PT ;  /* 0x000000e4f400720c */ /* 0x040fe20003f84070 */
[----:B------:R-:W-:Y:S01]  /*b230*/  IMAD R229, R244, R236, R229 ;  /* 0x000000ecf4e57224 */ /* 0x000fe200078e02e5 */
[----:B------:R-:W-:Y:S01]  /*b240*/  LOP3.LUT R234, R247, 0x1dc, RZ, 0xfc, !PT ;  /* 0x000001dcf7ea7812 */ /* 0x000fe200078efcff */
[----:B------:R-:W-:Y:S01]  /*b250*/  IMAD.HI.U32 R232, R249, R231, RZ ;  /* 0x000000e7f9e87227 */ /* 0x000fe200078e00ff */
[----:B------:R-:W-:-:S02]  /*b260*/  IABS R236, R239 ;  /* 0x000000ef00ec7213 */ /* 0x000fc40000000000 */
[----:B------:R-:W-:Y:S01]  /*b270*/  IABS R233, R234 ;  /* 0x000000ea00e97213 */ /* 0x000fe20000000000 */
[C---:B------:R-:W-:Y:S01]  /*b280*/  IMAD R230, R244.reuse, R237, R230 ;  /* 0x000000edf4e67224 */ /* 0x040fe200078e02e6 */
[----:B------:R-:W-:Y:S01]  /*b290*/  IABS R237, R241 ;  /* 0x000000f100ed7213 */ /* 0x000fe20000000000 */
[----:B------:R-:W-:Y:S01]  /*b2a0*/  @!P3 IMAD.MOV R226, RZ, RZ, -R226 ;  /* 0x000000ffffe2b224 */ /* 0x000fe200078e0ae2 */
[C---:B------:R-:W-:Y:S01]  /*b2b0*/  ISETP.GT.U32.AND P3, PT, R244.reuse, R229, PT ;  /* 0x000000e5f400720c */ /* 0x040fe20003f64070 */
[----:B------:R-:W-:Y:S02]  /*b2c0*/  IMAD.MOV R232, RZ, RZ, -R232 ;  /* 0x000000ffffe87224 */ /* 0x000fe400078e0ae8 */
[--C-:B------:R-:W-:Y:S01]  /*b2d0*/  @!P6 IMAD.IADD R227, R227, 0x1, -R244.reuse ;  /* 0x00000001e3e3e824 */ /* 0x100fe200078e0af4 */
[C---:B------:R-:W-:Y:S01]  /*b2e0*/  ISETP.GT.U32.AND P6, PT, R244.reuse, R230, PT ;  /* 0x000000e6f400720c */ /* 0x040fe20003fc4070 */
[----:B------:R-:W-:Y:S01]  /*b2f0*/  IMAD R231, R244, R232, R231 ;  /* 0x000000e8f4e77224 */ /* 0x000fe200078e02e7 */
[----:B------:R-:W-:Y:S01]  /*b300*/  LOP3.LUT R232, R247, 0x1da, RZ, 0xfc, !PT ;  /* 0x000001daf7e87812 */ /* 0x000fe200078efcff */
[----:B------:R-:W-:-:S02]  /*b310*/  @!P4 IMAD.IADD R228, R228, 0x1, -R244 ;  /* 0x00000001e4e4c824 */ /* 0x000fc400078e0af4 */
[----:B------:R-:W-:Y:S01]  /*b320*/  @!P5 IMAD.MOV R227, RZ, RZ, -R227 ;  /* 0x000000ffffe3d224 */ /* 0x000fe200078e0ae3 */
[----:B------:R-:W-:Y:S01]  /*b330*/  ISETP.GT.U32.AND P4, PT, R244, R231, PT ;  /* 0x000000e7f400720c */ /* 0x000fe20003f84070 */
[----:B------:R-:W-:Y:S01]  /*b340*/  @!P2 IMAD.MOV R228, RZ, RZ, -R228 ;  /* 0x000000ffffe4a224 */ /* 0x000fe200078e0ae4 */
[----:B------:R-:W-:Y:S01]  /*b350*/  IABS R238, R232 ;  /* 0x000000e800ee7213 */ /* 0x000fe20000000000 */
[--C-:B------:R-:W-:Y:S01]  /*b360*/  @!P3 IMAD.IADD R229, R229, 0x1, -R244.reuse ;  /* 0x00000001e5e5b824 */ /* 0x100fe200078e0af4 */
[----:B------:R-:W-:Y:S01]  /*b370*/  ISETP.GE.AND P3, PT, R235, RZ, PT ;  /* 0x000000ffeb00720c */ /* 0x000fe20003f66270 */
[----:B------:R-:W-:Y:S01]  /*b380*/  IMAD.MOV.U32 R235, RZ, RZ, R237 ;  /* 0x000000ffffeb7224 */ /* 0x000fe200078e00ed */
[----:B------:R-:W-:Y:S01]  /*b390*/  ISETP.GE.AND P2, PT, R232, RZ, PT ;  /* 0x000000ffe800720c */ /* 0x000fe20003f46270 */
[----:B------:R-:W-:Y:S01]  /*b3a0*/  @!P6 IMAD.IADD R230, R230, 0x1, -R244 ;  /* 0x00000001e6e6e824 */ /* 0x000fe200078e0af4 */
[----:B------:R-:W-:Y:S01]  /*b3b0*/  ISETP.GT.U32.AND P6, PT, R244, R229, PT ;  /* 0x000000e5f400720c */ /* 0x000fe20003fc4070 */
[----:B------:R-:W-:-:S04]  /*b3c0*/  IMAD.HI.U32 R240, R249, R238, RZ ;  /* 0x000000eef9f07227 */ /* 0x000fc800078e00ff */
[----:B------:R-:W-:Y:S01]  /*b3d0*/  @!P4 IMAD.IADD R231, R231, 0x1, -R244 ;  /* 0x00000001e7e7c824 */ /* 0x000fe200078e0af4 */
[C---:B------:R-:W-:Y:S01]  /*b3e0*/  ISETP.GT.U32.AND P4, PT, R244.reuse, R230, PT ;  /* 0x000000e6f400720c */ /* 0x040fe20003f84070 */
[----:B------:R-:W-:Y:S02]  /*b3f0*/  IMAD.MOV R240, RZ, RZ, -R240 ;  /* 0x000000fffff07224 */ /* 0x000fe400078e0af0 */
[----:B------:R-:W-:Y:S01]  /*b400*/  IMAD.HI.U32 R237, R249, R233, RZ ;  /* 0x000000e9f9ed7227 */ /* 0x000fe200078e00ff */
[----:B------:R-:W-:-:S03]  /*b410*/  ISETP.GT.U32.AND P5, PT, R244, R231, PT ;  /* 0x000000e7f400720c */ /* 0x000fc60003fa4070 */
[C---:B------:R-:W-:Y:S02]  /*b420*/  IMAD R232, R244.reuse, R240, R238 ;  /* 0x000000f0f4e87224 */ /* 0x040fe400078e02ee */
[----:B------:R-:W-:Y:S02]  /*b430*/  IMAD.MOV R237, RZ, RZ, -R237 ;  /* 0x000000ffffed7224 */ /* 0x000fe400078e0aed */
[--C-:B------:R-:W-:Y:S01]  /*b440*/  @!P6 IMAD.IADD R229, R229, 0x1, -R244.reuse ;  /* 0x00000001e5e5e824 */ /* 0x100fe200078e0af4 */
[C---:B------:R-:W-:Y:S01]  /*b450*/  ISETP.GT.U32.AND P6, PT, R244.reuse, R232, PT ;  /* 0x000000e8f400720c */ /* 0x040fe20003fc4070 */
[----:B------:R-:W-:Y:S01]  /*b460*/  IMAD R233, R244, R237, R233 ;  /* 0x000000edf4e97224 */ /* 0x000fe200078e02e9 */
[----:B------:R-:W-:Y:S01]  /*b470*/  LOP3.LUT R237, R247, 0x1e2, RZ, 0xfc, !PT ;  /* 0x000001e2f7ed7812 */ /* 0x000fe200078efcff */
[----:B------:R-:W-:Y:S02]  /*b480*/  @!P4 IMAD.IADD R230, R230, 0x1, -R244 ;  /* 0x00000001e6e6c824 */ /* 0x000fe400078e0af4 */
[----:B------:R-:W-:Y:S01]  /*b490*/  IMAD.HI.U32 R240, R249, R236, RZ ;  /* 0x000000ecf9f07227 */ /* 0x000fe200078e00ff */
[----:B------:R-:W-:-:S02]  /*b4a0*/  ISETP.GT.U32.AND P4, PT, R244, R233, PT ;  /* 0x000000e9f400720c */ /* 0x000fc40003f84070 */
[----:B------:R-:W-:Y:S01]  /*b4b0*/  IABS R242, R237 ;  /* 0x000000ed00f27213 */ /* 0x000fe20000000000 */
[----:B------:R-:W-:-:S04]  /*b4c0*/  IMAD.HI.U32 R238, R249, R235, RZ ;  /* 0x000000ebf9ee7227 */ /* 0x000fc800078e00ff */
[----:B------:R-:W-:Y:S02]  /*b4d0*/  IMAD.MOV R240, RZ, RZ, -R240 ;  /* 0x000000fffff07224 */ /* 0x000fe400078e0af0 */
[----:B------:R-:W-:Y:S02]  /*b4e0*/  IMAD.MOV R238, RZ, RZ, -R238 ;  /* 0x000000ffffee7224 */ /* 0x000fe400078e0aee */
[----:B------:R-:W-:Y:S01]  /*b4f0*/  @!P5 IMAD.IADD R231, R231, 0x1, -R244 ;  /* 0x00000001e7e7d824 */ /* 0x000fe200078e0af4 */
[----:B------:R-:W-:Y:S01]  /*b500*/  ISETP.GE.AND P5, PT, R234, RZ, PT ;  /* 0x000000ffea00720c */ /* 0x000fe20003fa6270 */
[C---:B------:R-:W-:Y:S02]  /*b510*/  IMAD R234, R244.reuse, R240, R236 ;  /* 0x000000f0f4ea7224 */ /* 0x040fe400078e02ec */
[----:B------:R-:W-:Y:S01]  /*b520*/  IMAD R235, R244, R238, R235 ;  /* 0x000000eef4eb7224 */ /* 0x000fe200078e02eb */
[----:B------:R-:W-:Y:S01]  /*b530*/  LOP3.LUT R238, R247, 0x1e4, RZ, 0xfc, !PT ;  /* 0x000001e4f7ee7812 */ /* 0x000fe200078efcff */
[----:B------:R-:W-:Y:S01]  /*b540*/  @!P6 IMAD.IADD R232, R232, 0x1, -R244 ;  /* 0x00000001e8e8e824 */ /* 0x000fe200078e0af4 */
[----:B------:R-:W-:Y:S01]  /*b550*/  ISETP.GT.U32.AND P6, PT, R244, R234, PT ;  /* 0x000000eaf400720c */ /* 0x000fe20003fc4070 */
[----:B------:R-:W-:-:S02]  /*b560*/  @!P1 IMAD.MOV R229, RZ, RZ, -R229 ;  /* 0x000000ffffe59224 */ /* 0x000fc400078e0ae5 */
[----:B------:R-:W-:Y:S01]  /*b570*/  @!P0 IMAD.MOV R230, RZ, RZ, -R230 ;  /* 0x000000ffffe68224 */ /* 0x000fe200078e0ae6 */
[C---:B------:R-:W-:Y:S01]  /*b580*/  ISETP.GT.U32.AND P1, PT, R244.reuse, R232, PT ;  /* 0x000000e8f400720c */ /* 0x040fe20003f24070 */
        /* <DEDUP_REMOVED lines=8> */
[----:B------:R-:W-:Y:S02]  /*b610*/  IMAD.MOV R240, RZ, RZ, -R240 ;  /* 0x000000fffff07224 */ /* 0x000fe400078e0af0 */
[--C-:B------:R-:W-:Y:S02]  /*b620*/  @!P6 IMAD.IADD R234, R234, 0x1, -R244.reuse ;  /* 0x00000001eaeae824 */ /* 0x100fe400078e0af4 */
[--C-:B------:R-:W-:Y:S01]  /*b630*/  @!P1 IMAD.IADD R232, R232, 0x1, -R244.reuse ;  /* 0x00000001e8e89824 */ /* 0x100fe200078e0af4 */
[----:B------:R-:W-:Y:S01]  /*b640*/  ISETP.GE.AND P1, PT, R241, RZ, PT ;  /* 0x000000fff100720c */ /* 0x000fe20003f26270 */
[----:B------:R-:W-:Y:S01]  /*b650*/  @!P0 IMAD.IADD R235, R235, 0x1, -R244 ;  /* 0x00000001ebeb8824 */ /* 0x000fe200078e0af4 */
[C---:B------:R-:W-:Y:S01]  /*b660*/  ISETP.GT.U32.AND P6, PT, R244.reuse, R234, PT ;  /* 0x000000eaf400720c */ /* 0x040fe20003fc4070 */
[C---:B------:R-:W-:Y:S01]  /*b670*/  IMAD R236, R244.reuse, R240, R236 ;  /* 0x000000f0f4ec7224 */ /* 0x040fe200078e02ec */
[----:B------:R-:W-:Y:S01]  /*b680*/  ISETP.GE.AND P0, PT, R237, RZ, PT ;  /* 0x000000ffed00720c */ /* 0x000fe20003f06270 */
[----:B------:R-:W-:Y:S01]  /*b690*/  IMAD.MOV.U32 R239, RZ, RZ, R242 ;  /* 0x000000ffffef7224 */ /* 0x000fe200078e00f2 */
[----:B------:R-:W-:Y:S01]  /*b6a0*/  LOP3.LUT R241, R247, 0x1ec, RZ, 0xfc, !PT ;  /* 0x000001ecf7f17812 */ /* 0x000fe200078efcff */
[----:B------:R-:W-:Y:S01]  /*b6b0*/  @!P2 IMAD.MOV R232, RZ, RZ, -R232 ;  /* 0x000000ffffe8a224 */ /* 0x000fe200078e0ae8 */
[C---:B------:R-:W-:Y:S01]  /*b6c0*/  ISETP.GT.U32.AND P2, PT, R244.reuse, R235, PT ;  /* 0x000000ebf400720c */ /* 0x040fe20003f44070 */
[----:B------:R-:W-:Y:S01]  /*b6d0*/  @!P4 IMAD.IADD R233, R233, 0x1, -R244 ;  /* 0x00000001e9e9c824 */ /* 0x000fe200078e0af4 */
[----:B------:R-:W-:Y:S01]  /*b6e0*/  ISETP.GT.U32.AND P4, PT, R244, R236, PT ;  /* 0x000000ecf400720c */ /* 0x000fe20003f84070 */
[----:B------:R-:W-:-:S04]  /*b6f0*/  IMAD.HI.U32 R240, R249, R239, RZ ;  /* 0x000000eff9f07227 */ /* 0x000fc800078e00ff */
[----:B------:R-:W-:Y:S02]  /*b700*/  IMAD.MOV R240, RZ, RZ, -R240 ;  /* 0x000000fffff07224 */ /* 0x000fe400078e0af0 */
[--C-:B------:R-:W-:Y:S01]  /*b710*/  @!P6 IMAD.IADD R234, R234, 0x1, -R244.reuse ;  /* 0x00000001eaeae824 */ /* 0x100fe200078e0af4 */
[----:B------:R-:W-:Y:S01]  /*b720*/  ISETP.GE.AND P6, PT, R238, RZ, PT ;  /* 0x000000ffee00720c */ /* 0x000fe20003fc6270 */
[----:B------:R-:W-:Y:S01]  /*b730*/  IMAD R237, R244, R240, R239 ;  /* 0x000000f0f4ed7224 */ /* 0x000fe200078e02ef */
[----:B------:R-:W-:Y:S01]  /*b740*/  LOP3.LUT R240, R247, 0x1e6, RZ, 0xfc, !PT ;  /* 0x000001e6f7f07812 */ /* 0x000fe200078efcff */
[--C-:B------:R-:W-:Y:S01]  /*b750*/  @!P2 IMAD.IADD R235, R235, 0x1, -R244.reuse ;  /* 0x00000001ebeba824 */ /* 0x100fe200078e0af4 */
[----:B------:R-:W-:Y:S01]  /*b760*/  LOP3.LUT R238, R247, 0x1e8, RZ, 0xfc, !PT ;  /* 0x000001e8f7ee7812 */ /* 0x000fe200078efcff */
[----:B------:R-:W-:Y:S01]  /*b770*/  @!P4 IMAD.IADD R236, R236, 0x1, -R244 ;  /* 0x00000001ececc824 */ /* 0x000fe200078e0af4 */
[----:B------:R-:W-:Y:S01]  /*b780*/  ISETP.GT.U32.AND P2, PT, R244, R237, PT ;  /* 0x000000edf400720c */ /* 0x000fe20003f44070 */
[----:B------:R-:W-:Y:S01]  /*b790*/  @!P5 IMAD.MOV R233, RZ, RZ, -R233 ;  /* 0x000000ffffe9d224 */ /* 0x000fe200078e0ae9 */
[----:B------:R-:W-:Y:S01]  /*b7a0*/  IABS R242, R240 ;  /* 0x000000f000f27213 */ /* 0x000fe20000000000 */
[----:B------:R-:W-:Y:S01]  /*b7b0*/  @!P3 IMAD.MOV R234, RZ, RZ, -R234 ;  /* 0x000000ffffeab224 */ /* 0x000fe200078e0aea */
[----:B------:R-:W-:Y:S01]  /*b7c0*/  ISETP.GE.AND P5, PT, R240, RZ, PT ;  /* 0x000000fff000720c */ /* 0x000fe20003fa6270 */
[----:B------:R-:W-:Y:S01]  /*b7d0*/  @!P1 IMAD.MOV R235, RZ, RZ, -R235 ;  /* 0x000000ffffeb9224 */ /* 0x000fe200078e0aeb */
[----:B------:R-:W-:-:S02]  /*b7e0*/  ISETP.GT.U32.AND P4, PT, R244, R236, PT ;  /* 0x000000ecf400720c */ /* 0x000fc40003f84070 */
[----:B------:R-:W-:Y:S02]  /*b7f0*/  ISETP.GE.AND P3, PT, R238, RZ, PT ;  /* 0x000000ffee00720c */ /* 0x000fe40003f66270 */
[----:B------:R-:W-:Y:S01]  /*b800*/  IABS R240, R238 ;  /* 0x000000ee00f07213 */ /* 0x000fe20000000000 */
[----:B------:R-:W-:Y:S01]  /*b810*/  IMAD.MOV.U32 R238, RZ, RZ, R242 ;  /* 0x000000ffffee7224 */ /* 0x000fe200078e00f2 */
[----:B------:R-:W-:Y:S01]  /*b820*/  LOP3.LUT R239, R247, 0x1ea, RZ, 0xfc, !PT ;  /* 0x000001eaf7ef7812 */ /* 0x000fe200078efcff */
[----:B------:R-:W-:Y:S02]  /*b830*/  @!P2 IMAD.IADD R237, R237, 0x1, -R244 ;  /* 0x00000001ededa824 */ /* 0x000fe400078e0af4 */
[----:B------:R-:W-:Y:S01]  /*b840*/  IMAD.HI.U32 R242, R249, R238, RZ ;  /* 0x000000eef9f27227 */ /* 0x000fe200078e00ff */
[----:B------:R-:W-:Y:S02]  /*b850*/  ISETP.GE.AND P1, PT, R239, RZ, PT ;  /* 0x000000ffef00720c */ /* 0x000fe40003f26270 */
[----:B------:R-:W-:Y:S01]  /*b860*/  IABS R243, R239 ;  /* 0x000000ef00f37213 */ /* 0x000fe20000000000 */
[----:B------:R-:W-:Y:S01]  /*b870*/  IMAD.MOV R242, RZ, RZ, -R242 ;  /* 0x000000fffff27224 */ /* 0x000fe200078e0af2 */
[----:B------:R-:W-:Y:S01]  /*b880*/  ISETP.GT.U32.AND P2, PT, R244, R237, PT ;  /* 0x000000edf400720c */ /* 0x000fe20003f44070 */
[----:B------:R-:W-:-:S02]  /*b890*/  IMAD.MOV.U32 R239, RZ, RZ, R240 ;  /* 0x000000ffffef7224 */ /* 0x000fc400078e00f0 */
[----:B------:R-:W-:Y:S01]  /*b8a0*/  @!P4 IMAD.IADD R236, R236, 0x1, -R244 ;  /* 0x00000001ececc824 */ /* 0x000fe200078e0af4 */
[----:B------:R-:W-:Y:S01]  /*b8b0*/  ISETP.GE.AND P4, PT, R241, RZ, PT ;  /* 0x000000fff100720c */ /* 0x000fe20003f86270 */
[----:B------:R-:W-:Y:S01]  /*b8c0*/  IMAD R238, R244, R242, R238 ;  /* 0x000000f2f4ee7224 */ /* 0x000fe200078e02ee */
[----:B------:R-:W-:Y:S01]  /*b8d0*/  IABS R241, R241 ;  /* 0x000000f100f17213 */ /* 0x000fe20000000000 */
[----:B------:R-:W-:-:S04]  /*b8e0*/  IMAD.HI.U32 R245, R249, R239, RZ ;  /* 0x000000eff9f57227 */ /* 0x000fc800078e00ff */
[----:B------:R-:W-:Y:S01]  /*b8f0*/  @!P0 IMAD.MOV R236, RZ, RZ, -R236 ;  /* 0x000000ffffec8224 */ /* 0x000fe200078e0aec */
[C---:B------:R-:W-:Y:S01]  /*b900*/  ISETP.GT.U32.AND P0, PT, R244.reuse, R238, PT ;  /* 0x000000eef400720c */ /* 0x040fe20003f04070 */
[----:B------:R-:W-:Y:S02]  /*b910*/  IMAD.MOV R245, RZ, RZ, -R245 ;  /* 0x000000fffff57224 */ /* 0x000fe400078e0af5 */
[----:B------:R-:W-:Y:S02]  /*b920*/  @!P2 IMAD.IADD R237, R237, 0x1, -R244 ;  /* 0x00000001ededa824 */ /* 0x000fe400078e0af4 */
[C---:B------:R-:W-:Y:S01]  /*b930*/  IMAD R239, R244.reuse, R245, R239 ;  /* 0x000000f5f4ef7224 */ /* 0x040fe200078e02ef */
[----:B------:R-:W-:Y:S01]  /*b940*/  IABS R245, R5 ;  /* 0x0000000500f57213 */ /* 0x000fe20000000000 */
[----:B------:R-:W-:Y:S02]  /*b950*/  IMAD.MOV.U32 R240, RZ, RZ, R243 ;  /* 0x000000fffff07224 */ /* 0x000fe400078e00f3 */
[----:B------:R-:W-:Y:S01]  /*b960*/  IMAD.HI.U32 R242, R249, R241, RZ ;  /* 0x000000f1f9f27227 */ /* 0x000fe200078e00ff */
[----:B------:R-:W-:-:S03]  /*b970*/  ISETP.GT.U32.AND P2, PT, R244, R239, PT ;  /* 0x000000eff400720c */ /* 0x000fc60003f44070 */
[----:B------:R-:W-:Y:S02]  /*b980*/  @!P0 IMAD.IADD R238, R238, 0x1, -R244 ;  /* 0x00000001eeee8824 */ /* 0x000fe400078e0af4 */
[----:B------:R-:W-:-:S03]  /*b990*/  IMAD.HI.U32 R243, R249, R240, RZ ;  /* 0x000000f0f9f37227 */ /* 0x000fc600078e00ff */
[C---:B------:R-:W-:Y:S01]  /*b9a0*/  ISETP.GT.U32.AND P0, PT, R244.reuse, R238, PT ;  /* 0x000000eef400720c */ /* 0x040fe20003f04070 */
[----:B------:R-:W-:Y:S02]  /*b9b0*/  IMAD.MOV R242, RZ, RZ, -R242 ;  /* 0x000000fffff27224 */ /* 0x000fe400078e0af2 */
[----:B------:R-:W-:Y:S02]  /*b9c0*/  IMAD.MOV R243, RZ, RZ, -R243 ;  /* 0x000000fffff37224 */ /* 0x000fe400078e0af3 */
[C---:B------:R-:W-:Y:S01]  /*b9d0*/  IMAD R241, R244.reuse, R242, R241 ;  /* 0x000000f2f4f17224 */ /* 0x040fe200078e02f1 */
[----:B------:R-:W-:Y:S01]  /*b9e0*/  IABS R242, R0 ;  /* 0x0000000000f27213 */ /* 0x000fe20000000000 */
[----:B------:R-:W-:Y:S02]  /*b9f0*/  @!P2 IMAD.IADD R239, R239, 0x1, -R244 ;  /* 0x00000001efefa824 */ /* 0x000fe400078e0af4 */
[C---:B------:R-:W-:Y:S01]  /*ba00*/  IMAD R240, R244.reuse, R243, R240 ;  /* 0x000000f3f4f07224 */ /* 0x040fe200078e02f0 */
[----:B------:R-:W-:Y:S01]  /*ba10*/  IABS R243, R246 ;  /* 0x000000f600f37213 */ /* 0x000fe20000000000 */
[----:B------:R-:W-:Y:S01]  /*ba20*/  @!P6 IMAD.MOV R237, RZ, RZ, -R237 ;  /* 0x000000ffffede224 */ /* 0x000fe200078e0aed */
[C---:B------:R-:W-:Y:S01]  /*ba30*/  ISETP.GT.U32.AND P2, PT, R244.reuse, R239, PT ;  /* 0x000000eff400720c */ /* 0x040fe20003f44070 */
[----:B-1----:R-:W-:Y:S01]  /*ba40*/  IMAD.HI.U32 R246, R249, R242, RZ ;  /* 0x000000f2f9f67227 */ /* 0x002fe200078e00ff */
[----:B------:R-:W-:-:S03]  /*ba50*/  ISETP.GT.U32.AND P6, PT, R244, R240, PT ;  /* 0x000000f0f400720c */ /* 0x000fc60003fc4070 */
[----:B------:R-:W-:Y:S01]  /*ba60*/  @!P0 IMAD.IADD R238, R238, 0x1, -R244 ;  /* 0x00000001eeee8824 */ /* 0x000fe200078e0af4 */
[C---:B------:R-:W-:Y:S01]  /*ba70*/  ISETP.GT.U32.AND P0, PT, R244.reuse, R241, PT ;  /* 0x000000f1f400720c */ /* 0x040fe20003f04070 */
[----:B------:R-:W-:Y:S02]  /*ba80*/  IMAD.MOV R246, RZ, RZ, -R246 ;  /* 0x000000fffff67224 */ /* 0x000fe400078e0af6 */
[----:B------:R-:W-:Y:S02]  /*ba90*/  @!P5 IMAD.MOV R238, RZ, RZ, -R238 ;  /* 0x000000ffffeed224 */ /* 0x000fe400078e0aee */
[----:B------:R-:W-:Y:S02]  /*baa0*/  IMAD R242, R244, R246, R242 ;  /* 0x000000f6f4f27224 */ /* 0x000fe400078e02f2 */
[--C-:B------:R-:W-:Y:S02]  /*bab0*/  @!P2 IMAD.IADD R239, R239, 0x1, -R244.reuse ;  /* 0x00000001efefa824 */ /* 0x100fe400078e0af4 */
[----:B------:R-:W-:Y:S01]  /*bac0*/  @!P6 IMAD.IADD R240, R240, 0x1, -R244 ;  /* 0x00000001f0f0e824 */ /* 0x000fe200078e0af4 */
[----:B------:R-:W-:Y:S01]  /*bad0*/  ISETP.GT.U32.AND P2, PT, R244, R242, PT ;  /* 0x000000f2f400720c */ /* 0x000fe20003f44070 */
[----:B------:R-:W-:Y:S01]  /*bae0*/  IMAD.MOV.U32 R246, RZ, RZ, R248 ;  /* 0x000000fffff67224 */ /* 0x000fe200078e00f8 */
[----:B------:R-:W-:Y:S01]  /*baf0*/  ISETP.GE.AND P6, PT, R0, RZ, PT ;  /* 0x000000ff0000720c */ /* 0x000fe20003fc6270 */
[----:B------:R-:W-:Y:S01]  /*bb00*/  @!P0 IMAD.IADD R241, R241, 0x1, -R244 ;  /* 0x00000001f1f18824 */ /* 0x000fe200078e0af4 */
[----:B------:R-:W-:Y:S01]  /*bb10*/  ISETP.GT.U32.AND P0, PT, R244, R240, PT ;  /* 0x000000f0f400720c */ /* 0x000fe20003f04070 */
[----:B------:R-:W-:Y:S01]  /*bb20*/  IMAD.HI.U32 R248, R249, R243, RZ ;  /* 0x000000f3f9f87227 */ /* 0x000fe200078e00ff */
[----:B------:R-:W-:-:S02]  /*bb30*/  LOP3.LUT R0, R247, 0x1f6, RZ, 0xfc, !PT ;  /* 0x000001f6f7007812 */ /* 0x000fc400078efcff */
[----:B------:R-:W-:Y:S01]  /*bb40*/  ISETP.GT.U32.AND P5, PT, R244, R241, PT ;  /* 0x000000f1f400720c */ /* 0x000fe20003fa4070 */
[----:B------:R-:W-:Y:S02]  /*bb50*/  IMAD.MOV R248, RZ, RZ, -R248 ;  /* 0x000000fffff87224 */ /* 0x000fe400078e0af8 */
[----:B------:R-:W-:-:S04]  /*bb60*/  IMAD.HI.U32 R251, R249, R246, RZ ;  /* 0x000000f6f9fb7227 */ /* 0x000fc800078e00ff */
[--C-:B------:R-:W-:Y:S02]  /*bb70*/  @!P2 IMAD.IADD R242, R242, 0x1, -R244.reuse ;  /* 0x00000001f2f2a824 */ /* 0x100fe400078e0af4 */
[----:B------:R-:W-:Y:S01]  /*bb80*/  IMAD R243, R244, R248, R243 ;  /* 0x000000f8f4f37224 */ /* 0x000fe200078e02f3 */
[----:B------:R-:W-:Y:S01]  /*bb90*/  IABS R248, R0 ;  /* 0x0000000000f87213 */ /* 0x000fe20000000000 */
[----:B------:R-:W-:Y:S01]  /*bba0*/  @!P0 IMAD.IADD R240, R240, 0x1, -R244 ;  /* 0x00000001f0f08824 */ /* 0x000fe200078e0af4 */
[C---:B------:R-:W-:Y:S01]  /*bbb0*/  ISETP.GT.U32.AND P2, PT, R244.reuse, R242, PT ;  /* 0x000000f2f400720c */ /* 0x040fe20003f44070 */
[----:B------:R-:W-:Y:S01]  /*bbc0*/  IMAD.HI.U32 R250, R249, R245, RZ ;  /* 0x000000f5f9fa7227 */ /* 0x000fe200078e00ff */
[----:B------:R-:W-:-:S03]  /*bbd0*/  ISETP.GT.U32.AND P0, PT, R244, R243, PT ;  /* 0x000000f3f400720c */ /* 0x000fc60003f04070 */
[----:B------:R-:W-:Y:S02]  /*bbe0*/  IMAD.MOV R251, RZ, RZ, -R251 ;  /* 0x000000fffffb7224 */ /* 0x000fe400078e0afb */
[----:B------:R-:W-:Y:S02]  /*bbf0*/  IMAD.MOV.U32 R247, RZ, RZ, R248 ;  /* 0x000000fffff77224 */ /* 0x000fe400078e00f8 */
[----:B------:R-:W-:Y:S02]  /*bc00*/  IMAD.MOV R250, RZ, RZ, -R250 ;  /* 0x000000fffffa7224 */ /* 0x000fe400078e0afa */
[----:B------:R-:W-:Y:S02]  /*bc10*/  IMAD R246, R244, R251, R246 ;  /* 0x000000fbf4f67224 */ /* 0x000fe400078e02f6 */
[----:B------:R-:W-:-:S04]  /*bc20*/  IMAD.HI.U32 R251, R249, R247, RZ ;  /* 0x000000f7f9fb7227 */ /* 0x000fc800078e00ff */
[C---:B------:R-:W-:Y:S01]  /*bc30*/  IMAD R245, R244.reuse, R250, R245 ;  /* 0x000000faf4f57224 */ /* 0x040fe200078e02f5 */
[----:B------:R-:W-:Y:S01]  /*bc40*/  IABS R250, R3 ;  /* 0x0000000300fa7213 */ /* 0x000fe20000000000 */
[----:B------:R-:W-:Y:S02]  /*bc50*/  IMAD.MOV R6, RZ, RZ, -R251 ;  /* 0x000000ffff067224 */ /* 0x000fe400078e0afb */
[--C-:B------:R-:W-:Y:S01]  /*bc60*/  @!P5 IMAD.IADD R241, R241, 0x1, -R244.reuse ;  /* 0x00000001f1f1d824 */ /* 0x100fe200078e0af4 */
[----:B------:R-:W-:Y:S01]  /*bc70*/  ISETP.GT.U32.AND P5, PT, R244, R245, PT ;  /* 0x000000f5f400720c */ /* 0x000fe20003fa4070 */
[--C-:B------:R-:W-:Y:S01]  /*bc80*/  @!P2 IMAD.IADD R242, R242, 0x1, -R244.reuse ;  /* 0x00000001f2f2a824 */ /* 0x100fe200078e0af4 */
[----:B------:R-:W-:Y:S01]  /*bc90*/  ISETP.GT.U32.AND P2, PT, R244, R246, PT ;  /* 0x000000f6f400720c */ /* 0x000fe20003f44070 */
[----:B------:R-:W-:Y:S02]  /*bca0*/  IMAD.MOV.U32 R251, RZ, RZ, R7 ;  /* 0x000000fffffb7224 */ /* 0x000fe400078e0007 */
[----:B------:R-:W3:Y:S01]  /*bcb0*/  LDL.LU R7, [R1+0x1640] ;  /* 0x0016400001077983 */ /* 0x000ee20000300800 */
[----:B------:R-:W-:-:S02]  /*bcc0*/  @!P0 IMAD.IADD R243, R243, 0x1, -R244 ;  /* 0x00000001f3f38824 */ /* 0x000fc400078e0af4 */
[----:B------:R-:W-:Y:S01]  /*bcd0*/  IMAD.MOV.U32 R248, RZ, RZ, R250 ;  /* 0x000000fffff87224 */ /* 0x000fe200078e00fa */
[----:B------:R-:W4:Y:S01]  /*bce0*/  LDL.LU R244, [R1+0x2c] ;  /* 0x00002c0001f47983 */ /* 0x000f220000300800 */
[----:B------:R-:W-:Y:S02]  /*bcf0*/  IABS R250, R4 ;  /* 0x0000000400fa7213 */ /* 0x000fe40000000000 */
[----:B--2---:R-:W-:-:S04]  /*bd00*/  IMAD.HI.U32 R2, R249, R248, RZ ;  /* 0x000000f8f9027227 */ /* 0x004fc800078e00ff */
[----:B------:R-:W-:Y:S02]  /*bd10*/  IMAD.MOV R2, RZ, RZ, -R2 ;  /* 0x000000ffff027224 */ /* 0x000fe400078e0a02 */
[----:B------:R-:W-:Y:S02]  /*bd20*/  @!P1 IMAD.MOV R240, RZ, RZ, -R240 ;  /* 0x000000fffff09224 */ /* 0x000fe400078e0af0 */
[----:B------:R-:W-:Y:S02]  /*bd30*/  @!P4 IMAD.MOV R241, RZ, RZ, -R241 ;  /* 0x000000fffff1c224 */ /* 0x000fe400078e0af1 */
[----:B------:R-:W-:Y:S02]  /*bd40*/  @!P3 IMAD.MOV R239, RZ, RZ, -R239 ;  /* 0x000000ffffefb224 */ /* 0x000fe400078e0aef */
[----:B------:R-:W-:Y:S01]  /*bd50*/  @!P6 IMAD.MOV R242, RZ, RZ, -R242 ;  /* 0x000000fffff2e224 */ /* 0x000fe200078e0af2 */
[----:B----4-:R-:W-:Y:S02]  /*bd60*/  ISETP.GE.AND P0, PT, R244, RZ, PT ;  /* 0x000000fff400720c */ /* 0x010fe40003f06270 */
[----:B------:R-:W-:-:S05]  /*bd70*/  IABS R244, c[0x0][0x17c] ;  /* 0x00005f0000f47a13 */ /* 0x000fca0000000000 */
[C---:B------:R-:W-:Y:S02]  /*bd80*/  IMAD R247, R244.reuse, R6, R247 ;  /* 0x00000006f4f77224 */ /* 0x040fe400078e02f7 */
[----:B------:R-:W-:Y:S01]  /*bd90*/  IMAD R248, R244, R2, R248 ;  /* 0x00000002f4f87224 */ /* 0x000fe200078e02f8 */
[----:B------:R-:W2:Y:S01]  /*bda0*/  LDL.LU R6, [R1+0x163c] ;  /* 0x00163c0001067983 */ /* 0x000ea20000300800 */
[----:B------:R-:W-:-:S04]  /*bdb0*/  IMAD.HI.U32 R244, R249, R250, RZ ;  /* 0x000000faf9f47227 */ /* 0x000fc800078e00ff */
[----:B------:R-:W-:-:S04]  /*bdc0*/  IMAD.HI.U32 R2, R249, R251, RZ ;  /* 0x000000fbf9027227 */ /* 0x000fc800078e00ff */
[----:B------:R-:W-:Y:S01]  /*bdd0*/  IMAD.MOV.U32 R249, RZ, RZ, R244 ;  /* 0x000000fffff97224 */ /* 0x000fe200078e00f4 */
[----:B------:R-:W-:-:S05]  /*bde0*/  IABS R244, c[0x0][0x17c] ;  /* 0x00005f0000f47a13 */ /* 0x000fca0000000000 */
[--C-:B------:R-:W-:Y:S01]  /*bdf0*/  @!P2 IMAD.IADD R246, R246, 0x1, -R244.reuse ;  /* 0x00000001f6f6a824 */ /* 0x100fe200078e0af4 */
[C---:B------:R-:W-:Y:S01]  /*be00*/  ISETP.GT.U32.AND P2, PT, R244.reuse, R243, PT ;  /* 0x000000f3f400720c */ /* 0x040fe20003f44070 */
[----:B------:R-:W-:Y:S01]  /*be10*/  @!P5 IMAD.IADD R245, R245, 0x1, -R244 ;  /* 0x00000001f5f5d824 */ /* 0x000fe200078e0af4 */
[C---:B------:R-:W-:Y:S02]  /*be20*/  ISETP.GT.U32.AND P5, PT, R244.reuse, R247, PT ;  /* 0x000000f7f400720c */ /* 0x040fe40003fa4070 */
[C---:B------:R-:W-:Y:S02]  /*be30*/  ISETP.GT.U32.AND P4, PT, R244.reuse, R246, PT ;  /* 0x000000f6f400720c */ /* 0x040fe40003f84070 */
[C---:B------:R-:W-:Y:S02]  /*be40*/  ISETP.GT.U32.AND P1, PT, R244.reuse, R245, PT ;  /* 0x000000f5f400720c */ /* 0x040fe40003f24070 */
[----:B------:R-:W-:-:S05]  /*be50*/  ISETP.GT.U32.AND P3, PT, R244, R248, PT ;  /* 0x000000f8f400720c */ /* 0x000fca0003f64070 */
[----:B------:R-:W-:-:S04]  /*be60*/  @!P2 IMAD.IADD R243, R243, 0x1, -R244 ;  /* 0x00000001f3f3a824 */ /* 0x000fc800078e0af4 */
[----:B------:R-:W-:Y:S01]  /*be70*/  @!P0 IMAD.MOV R243, RZ, RZ, -R243 ;  /* 0x000000fffff38224 */ /* 0x000fe200078e0af3 */
[----:B------:R-:W-:Y:S01]  /*be80*/  ISETP.GE.AND P0, PT, R0, RZ, PT ;  /* 0x000000ff0000720c */ /* 0x000fe20003f06270 */
[----:B------:R-:W-:Y:S01]  /*be90*/  IMAD.MOV R249, RZ, RZ, -R249 ;  /* 0x000000fffff97224 */ /* 0x000fe200078e0af9 */
[----:B------:R-:W1:Y:S01]  /*bea0*/  S2R R0, SR_TID.X ;  /* 0x0000000000007919 */ /* 0x000e620000002100 */
[----:B------:R-:W-:Y:S02]  /*beb0*/  IMAD.MOV R2, RZ, RZ, -R2 ;  /* 0x000000ffff027224 */ /* 0x000fe400078e0a02 */
[C---:B------:R-:W-:Y:S02]  /*bec0*/  IMAD R249, R244.reuse, R249, R250 ;  /* 0x000000f9f4f97224 */ /* 0x040fe400078e02fa */
[----:B------:R-:W-:Y:S02]  /*bed0*/  IMAD R251, R244, R2, R251 ;  /* 0x00000002f4fb7224 */ /* 0x000fe400078e02fb */
[----:B------:R-:W-:-:S02]  /*bee0*/  @!P5 IMAD.IADD R247, R247, 0x1, -R244 ;  /* 0x00000001f7f7d824 */ /* 0x000fc400078e0af4 */
[--C-:B------:R-:W-:Y:S01]  /*bef0*/  @!P1 IMAD.IADD R245, R245, 0x1, -R244.reuse ;  /* 0x00000001f5f59824 */ /* 0x100fe200078e0af4 */
[----:B------:R-:W-:Y:S01]  /*bf00*/  ISETP.GT.U32.AND P1, PT, R244, R249, PT ;  /* 0x000000f9f400720c */ /* 0x000fe20003f24070 */
[--C-:B------:R-:W-:Y:S01]  /*bf10*/  @!P4 IMAD.IADD R246, R246, 0x1, -R244.reuse ;  /* 0x00000001f6f6c824 */ /* 0x100fe200078e0af4 */
[----:B------:R-:W-:Y:S01]  /*bf20*/  ISETP.GT.U32.AND P4, PT, R244, R251, PT ;  /* 0x000000fbf400720c */ /* 0x000fe20003f84070 */
[----:B------:R-:W-:Y:S01]  /*bf30*/  @!P3 IMAD.IADD R248, R248, 0x1, -R244 ;  /* 0x00000001f8f8b824 */ /* 0x000fe200078e0af4 */
[C---:B------:R-:W-:Y:S02]  /*bf40*/  ISETP.GT.U32.AND P6, PT, R244.reuse, R247, PT ;  /* 0x000000f7f400720c */ /* 0x040fe40003fc4070 */
[----:B------:R-:W-:Y:S02]  /*bf50*/  ISETP.GE.AND P5, PT, R5, RZ, PT ;  /* 0x000000ff0500720c */ /* 0x000fe40003fa6270 */
[----:B------:R-:W-:Y:S01]  /*bf60*/  ISETP.GT.U32.AND P3, PT, R244, R248, PT ;  /* 0x000000f8f400720c */ /* 0x000fe20003f64070 */
[----:B------:R-:W-:-:S04]  /*bf70*/  IMAD.MOV.U32 R2, RZ, RZ, c[0x0][0x180] ;  /* 0x00006000ff027624 */ /* 0x000fc800078e00ff */
[--C-:B------:R-:W-:Y:S01]  /*bf80*/  @!P1 IMAD.IADD R249, R249, 0x1, -R244.reuse ;  /* 0x00000001f9f99824 */ /* 0x100fe200078e0af4 */
[----:B-1----:R-:W-:Y:S01]  /*bf90*/  LOP3.LUT R5, R0, 0x3f, RZ, 0xc0, !PT ;  /* 0x0000003f00057812 */ /* 0x002fe200078ec0ff */
[--C-:B------:R-:W-:Y:S01]  /*bfa0*/  @!P4 IMAD.IADD R251, R251, 0x1, -R244.reuse ;  /* 0x00000001fbfbc824 */ /* 0x100fe200078e0af4 */
[----:B------:R-:W4:Y:S01]  /*bfb0*/  LDL.LU R0, [R1+0x14] ;  /* 0x0000140001007983 */ /* 0x000f220000300800 */
[--C-:B------:R-:W-:Y:S01]  /*bfc0*/  @!P6 IMAD.IADD R247, R247, 0x1, -R244.reuse ;  /* 0x00000001f7f7e824 */ /* 0x100fe200078e0af4 */
[----:B------:R-:W-:Y:S01]  /*bfd0*/  ISETP.GE.AND P6, PT, R3, RZ, PT ;  /* 0x000000ff0300720c */ /* 0x000fe20003fc6270 */
[----:B------:R-:W-:Y:S01]  /*bfe0*/  @!P5 IMAD.MOV R245, RZ, RZ, -R245 ;  /* 0x000000fffff5d224 */ /* 0x000fe200078e0af5 */
[----:B------:R-:W-:Y:S01]  /*bff0*/  IADD3 R250, R2, -0x40, RZ ;  /* 0xffffffc002fa7810 */ /* 0x000fe20007ffe0ff */
[----:B------:R-:W5:Y:S01]  /*c000*/  LDL.LU R3, [R1+0x10] ;  /* 0x0000100001037983 */ /* 0x000f620000300800 */
[----:B------:R-:W-:Y:S01]  /*c010*/  ISETP.GE.AND P2, PT, R252, RZ, PT ;  /* 0x000000fffc00720c */ /* 0x000fe20003f46270 */
[----:B------:R-:W-:Y:S01]  /*c020*/  @!P3 IMAD.IADD R248, R248, 0x1, -R244 ;  /* 0x00000001f8f8b824 */ /* 0x000fe200078e0af4 */
[C---:B------:R-:W-:Y:S01]  /*c030*/  ISETP.GT.U32.AND P4, PT, R244.reuse, R249, PT ;  /* 0x000000f9f400720c */ /* 0x040fe20003f84070 */
[----:B------:R-:W2:Y:S01]  /*c040*/  LDL.LU R2, [R1+0xc] ;  /* 0x00000c0001027983 */ /* 0x000ea20000300800 */
[----:B------:R-:W-:-:S03]  /*c050*/  ISETP.GT.U32.AND P5, PT, R244, R251, PT ;  /* 0x000000fbf400720c */ /* 0x000fc60003fa4070 */
[----:B------:R-:W2:Y:S04]  /*c060*/  LDL.LU R252, [R1+0x8] ;  /* 0x0000080001fc7983 */ /* 0x000ea80000300800 */
[----:B------:R-:W2:Y:S01]  /*c070*/  LDL.LU R244, [R1+0x30] ;  /* 0x0000300001f47983 */ /* 0x000ea20000300800 */
[----:B------:R-:W-:Y:S01]  /*c080*/  @!P0 IMAD.MOV R247, RZ, RZ, -R247 ;  /* 0x000000fffff78224 */ /* 0x000fe200078e0af7 */
[----:B------:R-:W-:Y:S01]  /*c090*/  ISETP.GE.U32.AND P1, PT, R250, 0x7fffff81, PT ;  /* 0x7fffff81fa00780c */ /* 0x000fe20003f26070 */
[----:B------:R-:W-:Y:S01]  /*c0a0*/  @!P2 IMAD.MOV R246, RZ, RZ, -R246 ;  /* 0x000000fffff6a224 */ /* 0x000fe200078e0af6 */
[----:B------:R-:W-:Y:S01]  /*c0b0*/  ISETP.GE.AND P2, PT, R5, R250, PT ;  /* 0x000000fa0500720c */ /* 0x000fe20003f46270 */
[----:B------:R-:W-:Y:S01]  /*c0c0*/  IMAD.MOV.U32 R250, RZ, RZ, c[0x0][0x180] ;  /* 0x00006000fffa7624 */ /* 0x000fe200078e00ff */
[----:B------:R-:W-:Y:S01]  /*c0d0*/  ISETP.GE.AND P3, PT, R4, RZ, PT ;  /* 0x000000ff0400720c */ /* 0x000fe20003f66270 */
[----:B------:R-:W-:Y:S01]  /*c0e0*/  @!P6 IMAD.MOV R248, RZ, RZ, -R248 ;  /* 0x000000fffff8e224 */ /* 0x000fe200078e0af8 */
[----:B------:R-:W3:Y:S02]  /*c0f0*/  LDL.LU R5, [R1+0x1638] ;  /* 0x0016380001057983 */ /* 0x000ee40000300800 */
[----:B------:R-:W-:-:S02]  /*c100*/  IADD3 R250, R250, -0x80, RZ ;  /* 0xffffff80fafa7810 */ /* 0x000fc40007ffe0ff */
[----:B------:R-:W3:Y:S02]  /*c110*/  LDL.LU R4, [R1+0x1634] ;  /* 0x0016340001047983 */ /* 0x000ee40000300800 */
[----:B------:R-:W-:Y:S02]  /*c120*/  ISETP.GE.U32.AND P6, PT, R250, 0x7fffff41, PT ;  /* 0x7fffff41fa00780c */ /* 0x000fe40003fc6070 */
[----:B--2---:R-:W-:Y:S02]  /*c130*/  ISETP.GE.AND P0, PT, R244, RZ, PT ;  /* 0x000000fff400720c */ /* 0x004fe40003f06270 */
[----:B------:R-:W-:-:S05]  /*c140*/  IABS R244, c[0x0][0x17c] ;  /* 0x00005f0000f47a13 */ /* 0x000fca0000000000 */
[----:B------:R-:W-:Y:S02]  /*c150*/  @!P4 IMAD.IADD R249, R249, 0x1, -R244 ;  /* 0x00000001f9f9c824 */ /* 0x000fe400078e0af4 */
[----:B------:R-:W1:Y:S02]  /*c160*/  S2R R244, SR_TID.X ;  /* 0x0000000000f47919 */ /* 0x000e640000002100 */
[----:B-1----:R-:W-:-:S04]  /*c170*/  LOP3.LUT R244, R244, 0x3f, RZ, 0xc0, !PT ;  /* 0x0000003ff4f47812 */ /* 0x002fc800078ec0ff */
[----:B------:R-:W-:Y:S02]  /*c180*/  ISETP.GE.AND P4, PT, R244, R250, PT ;  /* 0x000000faf400720c */ /* 0x000fe40003f86270 */
[----:B------:R-:W1:Y:S01]  /*c190*/  S2R R250, SR_TID.X ;  /* 0x0000000000fa7919 */ /* 0x000e620000002100 */
[----:B------:R-:W-:-:S05]  /*c1a0*/  IABS R244, c[0x0][0x17c] ;  /* 0x00005f0000f47a13 */ /* 0x000fca0000000000 */
[----:B------:R-:W-:Y:S01]  /*c1b0*/  @!P5 IMAD.IADD R251, R251, 0x1, -R244 ;  /* 0x00000001fbfbd824 */ /* 0x000fe200078e0af4 */
[----:B------:R-:W-:Y:S01]  /*c1c0*/  ISETP.NE.AND P5, PT, RZ, c[0x0][0x17c], PT ;  /* 0x00005f00ff007a0c */ /* 0x000fe20003fa5270 */
[----:B------:R-:W-:Y:S01]  /*c1d0*/  @!P3 IMAD.MOV R249, RZ, RZ, -R249 ;  /* 0x000000fffff9b224 */ /* 0x000fe200078e0af9 */
[----:B-1----:R-:W-:-:S05]  /*c1e0*/  LOP3.LUT R250, R250, 0x3f, RZ, 0xc0, !PT ;  /* 0x0000003ffafa7812 */ /* 0x002fca00078ec0ff */
[----:B------:R-:W-:Y:S01]  /*c1f0*/  IMAD R244, R250, c[0x0][0x18c], RZ ;  /* 0x00006300faf47a24 */ /* 0x000fe200078e02ff */
[----:B------:R-:W-:-:S04]  /*c200*/  LOP3.LUT R250, RZ, c[0x0][0x17c], RZ, 0x33, !PT ;  /* 0x00005f00fffa7a12 */ /* 0x000fc800078e33ff */
[----:B------:R-:W-:Y:S02]  /*c210*/  LEA R244, P3, R244, c[0x0][0x168], 0x2 ;  /* 0x00005a00f4f47a11 */ /* 0x000fe400078610ff */
[----:B----4-:R-:W-:-:S03]  /*c220*/  SEL R0, R250, R0, !P5 ;  /* 0x00000000fa007207 */ /* 0x010fc60006800000 */
[----:B------:R1:W-:Y:S04]  /*c230*/  STL [R1+0x1620], R244 ;  /* 0x001620f401007387 */ /* 0x0003e80000100800 */
[----:B-1----:R-:W2:Y:S04]  /*c240*/  LDL.LU R244, [R1] ;  /* 0x0000000001f47983 */ /* 0x002ea80000300800 */
[----:B------:R1:W-:Y:S04]  /*c250*/  STL [R1+0x80], R0 ;  /* 0x0000800001007387 */ /* 0x0003e80000100800 */
[----:B-1----:R-:W4:Y:S01]  /*c260*/  LDL.LU R0, [R1+0x1630] ;  /* 0x0016300001007983 */ /* 0x002f220000300800 */
[----:B-----5:R-:W-:-:S02]  /*c270*/  SEL R3, R250, R3, !P5 ;  /* 0x00000003fa037207 */ /* 0x020fc40006800000 */
[C---:B------:R-:W-:Y:S02]  /*c280*/  SEL R2, R250.reuse, R2, !P5 ;  /* 0x00000002fa027207 */ /* 0x040fe40006800000 */
[C---:B------:R-:W-:Y:S02]  /*c290*/  SEL R252, R250.reuse, R252, !P5 ;  /* 0x000000fcfafc7207 */ /* 0x040fe40006800000 */
[----:B----4-:R-:W-:-:S05]  /*c2a0*/  SEL R0, R250, R0, !P5 ;  /* 0x00000000fa007207 */ /* 0x010fca0006800000 */
[----:B------:R1:W-:Y:S04]  /*c2b0*/  STL [R1+0x84], R0 ;  /* 0x0000840001007387 */ /* 0x0003e80000100800 */
[----:B-1----:R-:W4:Y:S04]  /*c2c0*/  LDL.LU R0, [R1+0x4] ;  /* 0x0000040001007983 */ /* 0x002f280000300800 */
[----:B------:R1:W-:Y:S04]  /*c2d0*/  STL [R1+0x7c], R3 ;  /* 0x00007c0301007387 */ /* 0x0003e80000100800 */
[----:B-1----:R-:W5:Y:S04]  /*c2e0*/  LDL.LU R3, [R1+0x162c] ;  /* 0x00162c0001037983 */ /* 0x002f680000300800 */
[----:B------:R1:W-:Y:S04]  /*c2f0*/  STL [R1+0x78], R2 ;  /* 0x0000780201007387 */ /* 0x0003e80000100800 */
[----:B-1----:R-:W3:Y:S04]  /*c300*/  LDL.LU R2, [R1+0x1628] ;  /* 0x0016280001027983 */ /* 0x002ee80000300800 */
[----:B------:R1:W-:Y:S04]  /*c310*/  STL [R1+0x74], R252 ;  /* 0x000074fc01007387 */ /* 0x0003e80000100800 */
[----:B-1----:R-:W5:Y:S01]  /*c320*/  LDL.LU R252, [R1+0x1624] ;  /* 0x0016240001fc7983 */ /* 0x002f620000300800 */
[----:B----4-:R-:W-:-:S05]  /*c330*/  SEL R0, R250, R0, !P5 ;  /* 0x00000000fa007207 */ /* 0x010fca0006800000 */
[----:B------:R2:W-:Y:S02]  /*c340*/  STL [R1+0x70], R0 ;  /* 0x0000700001007387 */ /* 0x0005e40000100800 */
[----:B--2---:R-:W-:-:S05]  /*c350*/  SEL R0, R250, R244, !P5 ;  /* 0x000000f4fa007207 */ /* 0x004fca0006800000 */
[----:B------:R5:W-:Y:S01]  /*c360*/  STL [R1+0x6c], R0 ;  /* 0x00006c0001007387 */ /* 0x000be20000100800 */
[C---:B---3--:R-:W-:Y:S02]  /*c370*/  SEL R2, R250.reuse, R2, !P5 ;  /* 0x00000002fa027207 */ /* 0x048fe40006800000 */
[C---:B-----5:R-:W-:Y:S02]  /*c380*/  SEL R0, R250.reuse, R3, !P5 ;  /* 0x00000003fa007207 */ /* 0x060fe40006800000 */
[C---:B------:R-:W-:Y:S02]  /*c390*/  SEL R3, R250.reuse, R4, !P5 ;  /* 0x00000004fa037207 */ /* 0x040fe40006800000 */
[----:B------:R-:W-:-:S05]  /*c3a0*/  SEL R244, R250, R252, !P5 ;  /* 0x000000fcfaf47207 */ /* 0x000fca0006800000 */
[----:B------:R-:W-:Y:S04]  /*c3b0*/  STL [R1+0x68], R244 ;  /* 0x000068f401007387 */ /* 0x000fe80000100800 */
[----:B------:R1:W-:Y:S04]  /*c3c0*/  STL [R1+0x64], R2 ;  /* 0x0000640201007387 */ /* 0x0003e80000100800 */
[----:B------:R2:W-:Y:S01]  /*c3d0*/  STL [R1+0x60], R0 ;  /* 0x0000600001007387 */ /* 0x0005e20000100800 */
[----:B-1----:R-:W-:-:S03]  /*c3e0*/  SEL R2, R250, R5, !P5 ;  /* 0x00000005fa027207 */ /* 0x002fc60006800000 */
[----:B------:R1:W-:Y:S01]  /*c3f0*/  STL [R1+0x5c], R3 ;  /* 0x00005c0301007387 */ /* 0x0003e20000100800 */
[----:B--2---:R-:W-:-:S03]  /*c400*/  SEL R0, R250, R6, !P5 ;  /* 0x00000006fa007207 */ /* 0x004fc60006800000 */
[----:B------:R2:W-:Y:S04]  /*c410*/  STL [R1+0x58], R2 ;  /* 0x0000580201007387 */ /* 0x0005e80000100800 */
[----:B------:R3:W-:Y:S01]  /*c420*/  STL [R1+0x54], R0 ;  /* 0x0000540001007387 */ /* 0x0007e20000100800 */
[C---:B-1----:R-:W-:Y:S02]  /*c430*/  SEL R3, R250.reuse, R7, !P5 ;  /* 0x00000007fa037207 */ /* 0x042fe40006800000 */
[----:B--2---:R-:W-:-:S03]  /*c440*/  SEL R2, R250, R8, !P5 ;  /* 0x00000008fa027207 */ /* 0x004fc60006800000 */
[----:B------:R1:W-:Y:S01]  /*c450*/  STL [R1+0x50], R3 ;  /* 0x0000500301007387 */ /* 0x0003e20000100800 */
[----:B---3--:R-:W-:-:S03]  /*c460*/  SEL R0, R250, R9, !P5 ;  /* 0x00000009fa007207 */ /* 0x008fc60006800000 */
        /* <DEDUP_REMOVED lines=10> */
[----:B------:R-:W-:Y:S01]  /*c510*/  STL [R1+0x38], R3 ;  /* 0x0000380301007387 */ /* 0x000fe20000100800 */
[----:B---3--:R-:W-:-:S03]  /*c520*/  SEL R0, R250, R15, !P5 ;  /* 0x0000000ffa007207 */ /* 0x008fc60006800000 */
[----:B------:R1:W-:Y:S04]  /*c530*/  STL [R1+0x34], R2 ;  /* 0x0000340201007387 */ /* 0x0003e80000100800 */
[----:B------:R2:W-:Y:S01]  /*c540*/  STL [R1+0x30], R0 ;  /* 0x0000300001007387 */ /* 0x0005e20000100800 */
[C---:B-1----:R-:W-:Y:S02]  /*c550*/  SEL R2, R250.reuse, R17, !P5 ;  /* 0x00000011fa027207 */ /* 0x042fe40006800000 */
[----:B--2---:R-:W-:-:S03]  /*c560*/  SEL R0, R250, R18, !P5 ;  /* 0x00000012fa007207 */ /* 0x004fc60006800000 */
[----:B------:R1:W-:Y:S01]  /*c570*/  STL [R1+0x2c], R2 ;  /* 0x00002c0201007387 */ /* 0x0003e20000100800 */
[----:B------:R-:W-:-:S03]  /*c580*/  SEL R3, R250, R39, !P5 ;  /* 0x00000027fa037207 */ /* 0x000fc60006800000 */
[----:B------:R2:W-:Y:S01]  /*c590*/  STL [R1+0x28], R0 ;  /* 0x0000280001007387 */ /* 0x0005e20000100800 */
[C---:B-1----:R-:W-:Y:S02]  /*c5a0*/  SEL R2, R250.reuse, R21, !P5 ;  /* 0x00000015fa027207 */ /* 0x042fe40006800000 */
[----:B--2---:R-:W-:-:S03]  /*c5b0*/  SEL R0, R250, R22, !P5 ;  /* 0x00000016fa007207 */ /* 0x004fc60006800000 */
[----:B------:R1:W-:Y:S04]  /*c5c0*/  STL [R1+0x24], R2 ;  /* 0x0000240201007387 */ /* 0x0003e80000100800 */
[----:B------:R2:W-:Y:S01]  /*c5d0*/  STL [R1+0x20], R0 ;  /* 0x0000200001007387 */ /* 0x0005e20000100800 */
[----:B-1----:R-:W-:-:S03]  /*c5e0*/  SEL R2, R250, R40, !P5 ;  /* 0x00000028fa027207 */ /* 0x002fc60006800000 */
[----:B------:R1:W-:Y:S01]  /*c5f0*/  STL [R1+0x1c], R3 ;  /* 0x00001c0301007387 */ /* 0x0003e20000100800 */
[----:B--2---:R-:W-:-:S03]  /*c600*/  SEL R0, R250, R41, !P5 ;  /* 0x00000029fa007207 */ /* 0x004fc60006800000 */
[----:B------:R2:W-:Y:S01]  /*c610*/  STL [R1+0x14], R2 ;  /* 0x0000140201007387 */ /* 0x0005e20000100800 */
[----:B-1----:R-:W-:-:S03]  /*c620*/  SEL R3, R250, R42, !P5 ;  /* 0x0000002afa037207 */ /* 0x002fc60006800000 */
[----:B------:R1:W-:Y:S01]  /*c630*/  STL [R1+0x10], R0 ;  /* 0x0000100001007387 */ /* 0x0003e20000100800 */
[----:B--2---:R-:W-:-:S03]  /*c640*/  SEL R2, R250, R43, !P5 ;  /* 0x0000002bfa027207 */ /* 0x004fc60006800000 */
[----:B------:R2:W-:Y:S01]  /*c650*/  STL [R1+0xc], R3 ;  /* 0x00000c0301007387 */ /* 0x0005e20000100800 */
[C---:B------:R-:W-:Y:S02]  /*c660*/  SEL R9, R250.reuse, R27, !P5 ;  /* 0x0000001bfa097207 */ /* 0x040fe40006800000 */
[C---:B-1----:R-:W-:Y:S01]  /*c670*/  SEL R0, R250.reuse, R44, !P5 ;  /* 0x0000002cfa007207 */ /* 0x042fe20006800000 */
[----:B--2---:R-:W2:Y:S01]  /*c680*/  LDL.LU R3, [R1+0x80] ;  /* 0x0000800001037983 */ /* 0x004ea20000300800 */
[----:B------:R-:W-:-:S03]  /*c690*/  SEL R21, R250, R26, !P5 ;  /* 0x0000001afa157207 */ /* 0x000fc60006800000 */
[----:B------:R1:W-:Y:S01]  /*c6a0*/  STL [R1+0x8], R2 ;  /* 0x0000080201007387 */ /* 0x0003e20000100800 */
[----:B------:R-:W-:-:S03]  /*c6b0*/  SEL R22, R250, R25, !P5 ;  /* 0x00000019fa167207 */ /* 0x000fc60006800000 */
[----:B------:R-:W3:Y:S01]  /*c6c0*/  LDL.LU R27, [R1+0x7c] ;  /* 0x00007c00011b7983 */ /* 0x000ee20000300800 */
[----:B------:R-:W-:-:S03]  /*c6d0*/  SEL R8, R250, R24, !P5 ;  /* 0x00000018fa087207 */ /* 0x000fc60006800000 */
[----:B------:R-:W-:Y:S01]  /*c6e0*/  STL [R1+0x4], R0 ;  /* 0x0000040001007387 */ /* 0x000fe20000100800 */
[----:B------:R-:W-:-:S03]  /*c6f0*/  SEL R7, R250, R23, !P5 ;  /* 0x00000017fa077207 */ /* 0x000fc60006800000 */
[----:B------:R-:W4:Y:S04]  /*c700*/  LDL.LU R26, [R1+0x78] ;  /* 0x00007800011a7983 */ /* 0x000f280000300800 */
[----:B------:R-:W5:Y:S04]  /*c710*/  LDL.LU R25, [R1+0x74] ;  /* 0x0000740001197983 */ /* 0x000f680000300800 */
[----:B------:R-:W2:Y:S01]  /*c720*/  LDL.LU R24, [R1+0x70] ;  /* 0x0000700001187983 */ /* 0x000ea20000300800 */
[----:B------:R-:W-:-:S03]  /*c730*/  SEL R4, R250, R16, !P5 ;  /* 0x00000010fa047207 */ /* 0x000fc60006800000 */
        /* <DEDUP_REMOVED lines=10> */
[----:B------:R-:W2:Y:S04]  /*c7e0*/  LDL.LU R37, [R1+0x58] ;  /* 0x0000580001257983 */ /* 0x000ea80000300800 */
[----:B------:R-:W2:Y:S04]  /*c7f0*/  LDL.LU R36, [R1+0x54] ;  /* 0x0000540001247983 */ /* 0x000ea80000300800 */
[----:B------:R-:W2:Y:S04]  /*c800*/  LDL.LU R35, [R1+0x50] ;  /* 0x0000500001237983 */ /* 0x000ea80000300800 */
[----:B------:R-:W2:Y:S01]  /*c810*/  LDL.LU R34, [R1+0x4c] ;  /* 0x00004c0001227983 */ /* 0x000ea20000300800 */
[----:B------:R-:W-:-:S02]  /*c820*/  SEL R18, R250, R33, !P5 ;  /* 0x00000021fa127207 */ /* 0x000fc40006800000 */
[C---:B------:R-:W-:Y:S01]  /*c830*/  SEL R12, R250.reuse, R32, !P5 ;  /* 0x00000020fa0c7207 */ /* 0x040fe20006800000 */
[----:B------:R-:W2:Y:S01]  /*c840*/  LDL.LU R33, [R1+0x48] ;  /* 0x0000480001217983 */ /* 0x000ea20000300800 */
[C---:B------:R-:W-:Y:S02]  /*c850*/  SEL R5, R250.reuse, R19, !P5 ;  /* 0x00000013fa057207 */ /* 0x040fe40006800000 */
[C---:B------:R-:W-:Y:S01]  /*c860*/  SEL R11, R250.reuse, R31, !P5 ;  /* 0x0000001ffa0b7207 */ /* 0x040fe20006800000 */
[----:B------:R-:W2:Y:S01]  /*c870*/  LDL.LU R32, [R1+0x44] ;  /* 0x0000440001207983 */ /* 0x000ea20000300800 */
[C---:B------:R-:W-:Y:S02]  /*c880*/  SEL R6, R250.reuse, R20, !P5 ;  /* 0x00000014fa067207 */ /* 0x040fe40006800000 */
[C---:B------:R-:W-:Y:S01]  /*c890*/  SEL R19, R250.reuse, R30, !P5 ;  /* 0x0000001efa137207 */ /* 0x040fe20006800000 */
[----:B------:R-:W2:Y:S01]  /*c8a0*/  LDL.LU R31, [R1+0x40] ;  /* 0x00004000011f7983 */ /* 0x000ea20000300800 */
[----:B------:R-:W-:-:S02]  /*c8b0*/  SEL R20, R250, R29, !P5 ;  /* 0x0000001dfa147207 */ /* 0x000fc40006800000 */
[C---:B------:R-:W-:Y:S01]  /*c8c0*/  SEL R10, R250.reuse, R28, !P5 ;  /* 0x0000001cfa0a7207 */ /* 0x040fe20006800000 */
[----:B------:R-:W2:Y:S01]  /*c8d0*/  LDL.LU R30, [R1+0x3c] ;  /* 0x00003c00011e7983 */ /* 0x000ea20000300800 */
[C---:B------:R-:W-:Y:S02]  /*c8e0*/  SEL R252, R250.reuse, R46, !P5 ;  /* 0x0000002efafc7207 */ /* 0x040fe40006800000 */
[C---:B------:R-:W-:Y:S01]  /*c8f0*/  SEL R244, R250.reuse, R45, !P5 ;  /* 0x0000002dfaf47207 */ /* 0x040fe20006800000 */
[----:B------:R-:W2:Y:S04]  /*c900*/  LDL.LU R29, [R1+0x38] ;  /* 0x00003800011d7983 */ /* 0x000ea80000300800 */
[----:B------:R-:W2:Y:S01]  /*c910*/  LDL.LU R28, [R1+0x34] ;  /* 0x00003400011c7983 */ /* 0x000ea20000300800 */
[----:B------:R-:W-:Y:S01]  /*c920*/  @!P0 IMAD.MOV R251, RZ, RZ, -R251 ;  /* 0x000000fffffb8224 */ /* 0x000fe200078e0afb */
[----:B-1----:R-:W-:-:S02]  /*c930*/  SEL R2, R250, R47, !P5 ;  /* 0x0000002ffa027207 */ /* 0x002fc40006800000 */
[C---:B------:R-:W-:Y:S02]  /*c940*/  SEL R48, R250.reuse, R48, !P5 ;  /* 0x00000030fa307207 */ /* 0x040fe40006800000 */
[C---:B------:R-:W-:Y:S02]  /*c950*/  SEL R49, R250.reuse, R49, !P5 ;  /* 0x00000031fa317207 */ /* 0x040fe40006800000 */
[C---:B------:R-:W-:Y:S02]  /*c960*/  SEL R50, R250.reuse, R50, !P5 ;  /* 0x00000032fa327207 */ /* 0x040fe40006800000 */
[C---:B------:R-:W-:Y:S02]  /*c970*/  SEL R51, R250.reuse, R51, !P5 ;  /* 0x00000033fa337207 */ /* 0x040fe40006800000 */
[C---:B------:R-:W-:Y:S02]  /*c980*/  SEL R52, R250.reuse, R52, !P5 ;  /* 0x00000034fa347207 */ /* 0x040fe40006800000 */
[----:B------:R-:W-:-:S02]  /*c990*/  SEL R53, R250, R53, !P5 ;  /* 0x00000035fa357207 */ /* 0x000fc40006800000 */
        /* <DEDUP_REMOVED lines=99> */
[----:B------:R-:W-:Y:S01]  /*cfd0*/  SEL R153, R250, R153, !P5 ;  /* 0x00000099fa997207 */ /* 0x000fe20006800000 */
[----:B---3--:R-:W-:Y:S02]  /*cfe0*/  IMAD R46, R27, c[0x0][0x190], RZ ;  /* 0x000064001b2e7a24 */ /* 0x008fe400078e02ff */
[----:B------:R-:W3:Y:S01]  /*cff0*/  LDL.LU R27, [R1+0x30] ;  /* 0x00003000011b7983 */ /* 0x000ee20000300800 */
[----:B----4-:R-:W-:-:S03]  /*d000*/  IMAD R45, R26, c[0x0][0x190], RZ ;  /* 0x000064001a2d7a24 */ /* 0x010fc600078e02ff */
[----:B------:R-:W4:Y:S01]  /*d010*/  LDL.LU R26, [R1+0x2c] ;  /* 0x00002c00011a7983 */ /* 0x000f220000300800 */
[----:B-----5:R-:W-:-:S03]  /*d020*/  IMAD R44, R25, c[0x0][0x190], RZ ;  /* 0x00006400192c7a24 */ /* 0x020fc600078e02ff */
[----:B------:R-:W5:Y:S01]  /*d030*/  LDL.LU R25, [R1+0x28] ;  /* 0x0000280001197983 */ /* 0x000f620000300800 */
[----:B--2---:R-:W-:-:S03]  /*d040*/  IMAD R43, R24, c[0x0][0x190], RZ ;  /* 0x00006400182b7a24 */ /* 0x004fc600078e02ff */
[----:B------:R-:W2:Y:S01]  /*d050*/  LDL.LU R24, [R1+0x24] ;  /* 0x0000240001187983 */ /* 0x000ea20000300800 */
[----:B------:R-:W-:-:S03]  /*d060*/  IMAD R42, R23, c[0x0][0x190], RZ ;  /* 0x00006400172a7a24 */ /* 0x000fc600078e02ff */
[----:B------:R-:W2:Y:S01]  /*d070*/  LDL.LU R23, [R1+0x20] ;  /* 0x0000200001177983 */ /* 0x000ea20000300800 */
[----:B------:R-:W-:-:S03]  /*d080*/  SEL R154, R250, R154, !P5 ;  /* 0x0000009afa9a7207 */ /* 0x000fc60006800000 */
[----:B------:R-:W-:Y:S01]  /*d090*/  STL.64 [R1+0x1618], R42 ;  /* 0x0016182a01007387 */ /* 0x000fe20000100a00 */
[----:B------:R-:W-:Y:S02]  /*d0a0*/  IMAD R39, R39, c[0x0][0x190], RZ ;  /* 0x0000640027277a24 */ /* 0x000fe400078e02ff */
[----:B------:R-:W-:Y:S02]  /*d0b0*/  IMAD R38, R38, c[0x0][0x190], RZ ;  /* 0x0000640026267a24 */ /* 0x000fe400078e02ff */
[----:B------:R-:W-:Y:S02]  /*d0c0*/  IMAD R37, R37, c[0x0][0x190], RZ ;  /* 0x0000640025257a24 */ /* 0x000fe400078e02ff */
[----:B------:R-:W-:Y:S01]  /*d0d0*/  IMAD R36, R36, c[0x0][0x190], RZ ;  /* 0x0000640024247a24 */ /* 0x000fe200078e02ff */
[----:B------:R1:W-:Y:S01]  /*d0e0*/  STL.64 [R1+0x1608], R38 ;  /* 0x0016082601007387 */ /* 0x0003e20000100a00 */
[----:B------:R-:W-:Y:S02]  /*d0f0*/  IMAD R35, R35, c[0x0][0x190], RZ ;  /* 0x0000640023237a24 */ /* 0x000fe400078e02ff */
[----:B------:R-:W-:Y:S01]  /*d100*/  IMAD R34, R34, c[0x0][0x190], RZ ;  /* 0x0000640022227a24 */ /* 0x000fe200078e02ff */
[----:B------:R-:W-:Y:S01]  /*d110*/  STL.64 [R1+0x1610], R36 ;  /* 0x0016102401007387 */ /* 0x000fe20000100a00 */
[----:B------:R-:W-:-:S02]  /*d120*/  SEL R155, R250, R155, !P5 ;  /* 0x0000009bfa9b7207 */ /* 0x000fc40006800000 */
[C---:B------:R-:W-:Y:S01]  /*d130*/  SEL R156, R250.reuse, R156, !P5 ;  /* 0x0000009cfa9c7207 */ /* 0x040fe20006800000 */
[----:B------:R1:W-:Y:S01]  /*d140*/  STL.64 [R1+0x1600], R34 ;  /* 0x0016002201007387 */ /* 0x0003e20000100a00 */
[C---:B------:R-:W-:Y:S02]  /*d150*/  SEL R157, R250.reuse, R157, !P5 ;  /* 0x0000009dfa9d7207 */ /* 0x040fe40006800000 */
[C---:B------:R-:W-:Y:S01]  /*d160*/  SEL R158, R250.reuse, R158, !P5 ;  /* 0x0000009efa9e7207 */ /* 0x040fe20006800000 */
[----:B------:R-:W2:Y:S01]  /*d170*/  LDL.LU R47, [R1+0x1c] ;  /* 0x00001c00012f7983 */ /* 0x000ea20000300800 */
        /* <DEDUP_REMOVED lines=90> */
[----:B------:R-:W-:Y:S02]  /*d720*/  SEL R250, R250, R251, !P5 ;  /* 0x000000fbfafa7207 */ /* 0x000fe40006800000 */
[----:B------:R-:W2:Y:S04]  /*d730*/  LDL.LU R251, [R1+0x14] ;  /* 0x0000140001fb7983 */ /* 0x000ea80000300800 */
[----:B-1----:R-:W2:Y:S04]  /*d740*/  LDL.LU R38, [R1+0x10] ;  /* 0x0000100001267983 */ /* 0x002ea80000300800 */
[----:B------:R-:W2:Y:S04]  /*d750*/  LDL.LU R39, [R1+0xc] ;  /* 0x00000c0001277983 */ /* 0x000ea80000300800 */
[----:B------:R-:W3:Y:S04]  /*d760*/  LDL.LU R42, [R1+0x8] ;  /* 0x00000800012a7983 */ /* 0x000ee80000300800 */
[----:B------:R-:W4:Y:S04]  /*d770*/  LDL.LU R43, [R1+0x4] ;  /* 0x00000400012b7983 */ /* 0x000f280000300800 */
[----:B------:R-:W1:Y:S01]  /*d780*/  S2R R0, SR_TID.X ;  /* 0x0000000000007919 */ /* 0x000e620000002100 */
[----:B--2---:R-:W-:-:S02]  /*d790*/  IMAD R35, R39, c[0x0][0x190], RZ ;  /* 0x0000640027237a24 */ /* 0x004fc400078e02ff */
[----:B---3--:R-:W-:Y:S02]  /*d7a0*/  IMAD R34, R42, c[0x0][0x190], RZ ;  /* 0x000064002a227a24 */ /* 0x008fe400078e02ff */
[----:B----4-:R-:W-:Y:S02]  /*d7b0*/  IMAD R42, R43, c[0x0][0x190], RZ ;  /* 0x000064002b2a7a24 */ /* 0x010fe400078e02ff */
[----:B------:R-:W-:Y:S02]  /*d7c0*/  IMAD R43, R244, c[0x0][0x190], RZ ;  /* 0x00006400f42b7a24 */ /* 0x000fe400078e02ff */
[----:B------:R-:W2:Y:S04]  /*d7d0*/  LDL.LU R244, [R1+0x1620] ;  /* 0x0016200001f47983 */ /* 0x000ea80000300800 */
[----:B------:R-:W3:Y:S01]  /*d7e0*/  LDL.LU R39, [R1+0x84] ;  /* 0x0000840001277983 */ /* 0x000ee20000300800 */
[----:B------:R-:W-:Y:S01]  /*d7f0*/  IMAD R37, R2, c[0x0][0x190], RZ ;  /* 0x0000640002257a24 */ /* 0x000fe200078e02ff */
[----:B-1----:R-:W-:Y:S01]  /*d800*/  LOP3.LUT R0, R0, 0x3f, RZ, 0xc0, !PT ;  /* 0x0000003f00007812 */ /* 0x002fe200078ec0ff */
[----:B------:R-:W-:-:S02]  /*d810*/  IMAD R2, R231, c[0x0][0x190], RZ ;  /* 0x00006400e7027a24 */ /* 0x000fc400078e02ff */
[----:B------:R-:W-:Y:S02]  /*d820*/  IMAD R248, R248, c[0x0][0x190], RZ ;  /* 0x00006400f8f87a24 */ /* 0x000fe400078e02ff */
[----:B------:R-:W-:Y:S01]  /*d830*/  IMAD R0, R0, c[0x0][0x18c], RZ ;  /* 0x0000630000007a24 */ /* 0x000fe200078e02ff */
[----:B------:R1:W-:Y:S01]  /*d840*/  STL [R1+0x1c], R2 ;  /* 0x00001c0201007387 */ /* 0x0003e20000100800 */
[----:B------:R-:W-:Y:S02]  /*d850*/  IMAD R3, R3, c[0x0][0x190], RZ ;  /* 0x0000640003037a24 */ /* 0x000fe400078e02ff */
[----:B------:R-:W-:Y:S01]  /*d860*/  IMAD R36, R38, c[0x0][0x190], RZ ;  /* 0x0000640026247a24 */ /* 0x000fe200078e02ff */
[----:B------:R4:W-:Y:S01]  /*d870*/  STL [R1+0x24], R248 ;  /* 0x000024f801007387 */ /* 0x0009e20000100800 */
[----:B------:R-:W-:Y:S01]  /*d880*/  LEA.HI.X.SX32 R0, R0, c[0x0][0x16c], 0x2, P3 ;  /* 0x00005b0000007a11 */ /* 0x000fe200018f16ff */
[----:B-1----:R-:W-:Y:S02]  /*d890*/  IMAD R2, R249, c[0x0][0x190], RZ ;  /* 0x00006400f9027a24 */ /* 0x002fe400078e02ff */
[----:B----4-:R-:W-:-:S03]  /*d8a0*/  IMAD.MOV.U32 R248, RZ, RZ, R42 ;  /* 0x000000fffff87224 */ /* 0x010fc600078e002a */
[----:B------:R1:W-:Y:S01]  /*d8b0*/  STL [R1+0x20], R2 ;  /* 0x0000200201007387 */ /* 0x0003e20000100800 */
[----:B------:R-:W-:Y:S01]  /*d8c0*/  IMAD.MOV.U32 R249, RZ, RZ, R43 ;  /* 0x000000fffff97224 */ /* 0x000fe200078e002b */
[-C--:B--2---:R-:W-:Y:S01]  /*d8d0*/  LEA R38, P0, R3, R244.reuse, 0x2 ;  /* 0x000000f403267211 */ /* 0x084fe200078010ff */
[----:B---3--:R-:W-:Y:S01]  /*d8e0*/  IMAD R231, R39, c[0x0][0x190], RZ ;  /* 0x0000640027e77a24 */ /* 0x008fe200078e02ff */
[----:B------:R-:W-:-:S04]  /*d8f0*/  LEA R42, P3, R46, R244, 0x2 ;  /* 0x000000f42e2a7211 */ /* 0x000fc800078610ff */
[----:B-1----:R-:W-:Y:S02]  /*d900*/  LEA R2, P5, R231, R244, 0x2 ;  /* 0x000000f4e7027211 */ /* 0x002fe400078a10ff */
[-C--:B------:R-:W-:Y:S02]  /*d910*/  LEA.HI.X.SX32 R39, R3, R0.reuse, 0x2, P0 ;  /* 0x0000000003277211 */ /* 0x080fe400000f16ff */
[-C--:B------:R-:W-:Y:S02]  /*d920*/  LEA.HI.X.SX32 R3, R231, R0.reuse, 0x2, P5 ;  /* 0x00000000e7037211 */ /* 0x080fe400028f16ff */
[----:B------:R-:W-:Y:S01]  /*d930*/  LEA.HI.X.SX32 R43, R46, R0, 0x2, P3 ;  /* 0x000000002e2b7211 */ /* 0x000fe200018f16ff */
[----:B------:R-:W-:Y:S04]  /*d940*/  STL.64 [R1+0x2a0], R38 ;  /* 0x0002a02601007387 */ /* 0x000fe80000100a00 */
[----:B------:R-:W-:Y:S04]  /*d950*/  STL.64 [R1+0x1400], R2 ;  /* 0x0014000201007387 */ /* 0x000fe80000100a00 */
[----:B------:R1:W-:Y:S04]  /*d960*/  STL.64 [R1+0x298], R42 ;  /* 0x0002982a01007387 */ /* 0x0003e80000100a00 */
[----:B-1----:R-:W2:Y:S01]  /*d970*/  LDL.LU.64 R42, [R1+0x1618] ;  /* 0x00161800012a7983 */ /* 0x002ea20000300a00 */
[----:B------:R-:W-:Y:S01]  /*d980*/  LEA R38, P0, R45, R244, 0x2 ;  /* 0x000000f42d267211 */ /* 0x000fe200078010ff */
[----:B------:R-:W-:-:S03]  /*d990*/  IMAD.MOV.U32 R3, RZ, RZ, R34 ;  /* 0x000000ffff037224 */ /* 0x000fc600078e0022 */
[----:B------:R-:W-:Y:S01]  /*d9a0*/  LEA.HI.X.SX32 R39, R45, R0, 0x2, P0 ;  /* 0x000000002d277211 */ /* 0x000fe200000f16ff */
[----:B------:R-:W-:Y:S01]  /*d9b0*/  IMAD.MOV.U32 R46, RZ, RZ, R36 ;  /* 0x000000ffff2e7224 */ /* 0x000fe200078e0024 */
[C---:B------:R-:W-:Y:S01]  /*d9c0*/  LEA R34, P5, R44.reuse, R244, 0x2 ;  /* 0x000000f42c227211 */ /* 0x040fe200078a10ff */
[----:B------:R-:W-:Y:S02]  /*d9d0*/  IMAD.MOV.U32 R2, RZ, RZ, R35 ;  /* 0x000000ffff027224 */ /* 0x000fe400078e0023 */
[----:B------:R1:W-:Y:S01]  /*d9e0*/  STL.64 [R1+0x290], R38 ;  /* 0x0002902601007387 */ /* 0x0003e20000100a00 */
[----:B------:R-:W-:Y:S01]  /*d9f0*/  IMAD.MOV.U32 R231, RZ, RZ, R37 ;  /* 0x000000ffffe77224 */ /* 0x000fe200078e0025 */
[----:B------:R-:W-:-:S05]  /*da00*/  LEA.HI.X.SX32 R35, R44, R0, 0x2, P5 ;  /* 0x000000002c237211 */ /* 0x000fca00028f16ff */
[----:B------:R-:W-:Y:S01]  /*da10*/  STL.64 [R1+0x288], R34 ;  /* 0x0002882201007387 */ /* 0x000fe20000100a00 */
[CC--:B--2---:R-:W-:Y:S02]  /*da20*/  LEA R36, P3, R43.reuse, R244.reuse, 0x2 ;  /* 0x000000f42b247211 */ /* 0x0c4fe400078610ff */
[C---:B-1----:R-:W-:Y:S02]  /*da30*/  LEA R38, P0, R42.reuse, R244, 0x2 ;  /* 0x000000f42a267211 */ /* 0x042fe400078010ff */
[-C--:B------:R-:W-:Y:S02]  /*da40*/  LEA.HI.X.SX32 R37, R43, R0.reuse, 0x2, P3 ;  /* 0x000000002b257211 */ /* 0x080fe400018f16ff */
[----:B------:R-:W-:-:S03]  /*da50*/  LEA.HI.X.SX32 R39, R42, R0, 0x2, P0 ;  /* 0x000000002a277211 */ /* 0x000fc600000f16ff */
[----:B------:R1:W-:Y:S04]  /*da60*/  STL.64 [R1+0x280], R36 ;  /* 0x0002802401007387 */ /* 0x0003e80000100a00 */
[----:B-1----:R-:W2:Y:S04]  /*da70*/  LDL.LU.64 R36, [R1+0x1610] ;  /* 0x0016100001247983 */ /* 0x002ea80000300a00 */
[----:B------:R1:W-:Y:S04]  /*da80*/  STL.64 [R1+0x278], R38 ;  /* 0x0002782601007387 */ /* 0x0003e80000100a00 */
[----:B-1----:R-:W3:Y:S01]  /*da90*/  LDL.LU.64 R38, [R1+0x1608] ;  /* 0x0016080001267983 */ /* 0x002ee20000300a00 */
[----:B------:R-:W-:-:S02]  /*daa0*/  IMAD R41, R41, c[0x0][0x190], RZ ;  /* 0x0000640029297a24 */ /* 0x000fc400078e02ff */
[----:B------:R-:W-:-:S03]  /*dab0*/  IMAD R40, R40, c[0x0][0x190], RZ ;  /* 0x0000640028287a24 */ /* 0x000fc600078e02ff */
[CC--:B------:R-:W-:Y:S02]  /*dac0*/  LEA R34, P5, R41.reuse, R244.reuse, 0x2 ;  /* 0x000000f429227211 */ /* 0x0c0fe400078a10ff */
[----:B------:R-:W-:Y:S02]  /*dad0*/  LEA R44, P3, R40, R244, 0x2 ;  /* 0x000000f4282c7211 */ /* 0x000fe400078610ff */
[----:B------:R-:W-:-:S03]  /*dae0*/  LEA.HI.X.SX32 R35, R41, R0, 0x2, P5 ;  /* 0x0000000029237211 */ /* 0x000fc600028f16ff */
[----:B------:R3:W-:Y:S01]  /*daf0*/  STL [R1+0x268], R44 ;  /* 0x0002682c01007387 */ /* 0x0007e20000100800 */
[----:B------:R-:W-:-:S03]  /*db00*/  IMAD.MOV.U32 R42, RZ, RZ, R44 ;  /* 0x000000ffff2a7224 */ /* 0x000fc600078e002c */
[----:B------:R1:W-:Y:S01]  /*db10*/  STL.64 [R1+0x270], R34 ;  /* 0x0002702201007387 */ /* 0x0003e20000100a00 */
[----:B------:R-:W-:Y:S01]  /*db20*/  IMAD.MOV.U32 R43, RZ, RZ, R45 ;  /* 0x000000ffff2b7224 */ /* 0x000fe200078e002d */
[----:B------:R-:W-:-:S05]  /*db30*/  LEA.HI.X.SX32 R43, R40, R0, 0x2, P3 ;  /* 0x00000000282b7211 */ /* 0x000fca00018f16ff */
[----:B------:R-:W-:Y:S01]  /*db40*/  STL [R1+0x26c], R43 ;  /* 0x00026c2b01007387 */ /* 0x000fe20000100800 */
[CC--:B---3--:R-:W-:Y:S02]  /*db50*/  LEA R44, P0, R39.reuse, R244.reuse, 0x2 ;  /* 0x000000f4272c7211 */ /* 0x0c8fe400078010ff */
[C---:B-1----:R-:W-:Y:S02]  /*db60*/  LEA R34, P5, R38.reuse, R244, 0x2 ;  /* 0x000000f426227211 */ /* 0x042fe400078a10ff */
[-C--:B------:R-:W-:Y:S02]  /*db70*/  LEA.HI.X.SX32 R45, R39, R0.reuse, 0x2, P0 ;  /* 0x00000000272d7211 */ /* 0x080fe400000f16ff */
[----:B------:R-:W-:-:S03]  /*db80*/  LEA.HI.X.SX32 R35, R38, R0, 0x2, P5 ;  /* 0x0000000026237211 */ /* 0x000fc600028f16ff */
[----:B------:R-:W-:Y:S04]  /*db90*/  STL.64 [R1+0x260], R44 ;  /* 0x0002602c01007387 */ /* 0x000fe80000100a00 */
[----:B------:R1:W-:Y:S04]  /*dba0*/  STL.64 [R1+0x258], R34 ;  /* 0x0002582201007387 */ /* 0x0003e80000100a00 */
[----:B-1----:R-:W3:Y:S01]  /*dbb0*/  LDL.LU.64 R34, [R1+0x1600] ;  /* 0x0016000001227983 */ /* 0x002ee20000300a00 */
[-C--:B--2---:R-:W-:Y:S02]  /*dbc0*/  LEA R42, P3, R37, R244.reuse, 0x2 ;  /* 0x000000f4252a7211 */ /* 0x084fe400078610ff */
[----:B------:R-:W-:-:S02]  /*dbd0*/  LEA R40, P0, R36, R244, 0x2 ;  /* 0x000000f424287211 */ /* 0x000fc400078010ff */
[-C--:B------:R-:W-:Y:S02]  /*dbe0*/  LEA.HI.X.SX32 R43, R37, R0.reuse, 0x2, P3 ;  /* 0x00000000252b7211 */ /* 0x080fe400018f16ff */
[----:B------:R-:W-:Y:S01]  /*dbf0*/  LEA.HI.X.SX32 R41, R36, R0, 0x2, P0 ;  /* 0x0000000024297211 */ /* 0x000fe200000f16ff */
[----:B------:R-:W-:Y:S02]  /*dc00*/  IMAD R33, R33, c[0x0][0x190], RZ ;  /* 0x0000640021217a24 */ /* 0x000fe400078e02ff */
[----:B------:R-:W-:Y:S01]  /*dc10*/  IMAD R32, R32, c[0x0][0x190], RZ ;  /* 0x0000640020207a24 */ /* 0x000fe200078e02ff */
[----:B------:R-:W-:Y:S01]  /*dc20*/  STL.64 [R1+0x250], R42 ;  /* 0x0002502a01007387 */ /* 0x000fe20000100a00 */
[----:B------:R-:W-:-:S03]  /*dc30*/  IMAD R31, R31, c[0x0][0x190], RZ ;  /* 0x000064001f1f7a24 */ /* 0x000fc600078e02ff */
[----:B------:R1:W-:Y:S01]  /*dc40*/  STL.64 [R1+0x248], R40 ;  /* 0x0002482801007387 */ /* 0x0003e20000100a00 */
[----:B------:R-:W-:Y:S02]  /*dc50*/  IMAD R30, R30, c[0x0][0x190], RZ ;  /* 0x000064001e1e7a24 */ /* 0x000fe400078e02ff */
[----:B------:R-:W-:Y:S02]  /*dc60*/  IMAD R29, R29, c[0x0][0x190], RZ ;  /* 0x000064001d1d7a24 */ /* 0x000fe400078e02ff */
[----:B------:R-:W-:Y:S01]  /*dc70*/  IMAD R28, R28, c[0x0][0x190], RZ ;  /* 0x000064001c1c7a24 */ /* 0x000fe200078e02ff */
[----:B-1----:R-:W-:-:S04]  /*dc80*/  LEA R40, P0, R33, R244, 0x2 ;  /* 0x000000f421287211 */ /* 0x002fc800078010ff */
[----:B------:R-:W-:Y:S01]  /*dc90*/  LEA.HI.X.SX32 R41, R33, R0, 0x2, P0 ;  /* 0x0000000021297211 */ /* 0x000fe200000f16ff */
[----:B------:R-:W-:Y:S02]  /*dca0*/  IMAD R27, R27, c[0x0][0x190], RZ ;  /* 0x000064001b1b7a24 */ /* 0x000fe400078e02ff */
[----:B------:R-:W-:Y:S02]  /*dcb0*/  IMAD R4, R4, c[0x0][0x190], RZ ;  /* 0x0000640004047a24 */ /* 0x000fe400078e02ff */
[----:B------:R-:W-:Y:S02]  /*dcc0*/  IMAD R26, R26, c[0x0][0x190], RZ ;  /* 0x000064001a1a7a24 */ /* 0x000fe400078e02ff */
[----:B-----5:R-:W-:Y:S02]  /*dcd0*/  IMAD R25, R25, c[0x0][0x190], RZ ;  /* 0x0000640019197a24 */ /* 0x020fe400078e02ff */
[----:B------:R-:W-:Y:S02]  /*dce0*/  IMAD R5, R5, c[0x0][0x190], RZ ;  /* 0x0000640005057a24 */ /* 0x000fe400078e02ff */
[----:B------:R-:W-:-:S02]  /*dcf0*/  IMAD.MOV.U32 R45, RZ, RZ, R248 ;  /* 0x000000ffff2d7224 */ /* 0x000fc400078e00f8 */
[----:B------:R-:W-:Y:S02]  /*dd00*/  IMAD R6, R6, c[0x0][0x190], RZ ;  /* 0x0000640006067a24 */ /* 0x000fe400078e02ff */
[----:B------:R-:W-:Y:S02]  /*dd10*/  IMAD R24, R24, c[0x0][0x190], RZ ;  /* 0x0000640018187a24 */ /* 0x000fe400078e02ff */
[----:B------:R-:W-:Y:S02]  /*dd20*/  IMAD.MOV.U32 R44, RZ, RZ, R46 ;  /* 0x000000ffff2c7224 */ /* 0x000fe400078e002e */
[----:B------:R-:W-:Y:S02]  /*dd30*/  IMAD R23, R23, c[0x0][0x190], RZ ;  /* 0x0000640017177a24 */ /* 0x000fe400078e02ff */
[----:B------:R-:W-:Y:S02]  /*dd40*/  IMAD.MOV.U32 R46, RZ, RZ, R249 ;  /* 0x000000ffff2e7224 */ /* 0x000fe400078e00f9 */
[----:B------:R-:W-:-:S02]  /*dd50*/  IMAD R7, R7, c[0x0][0x190], RZ ;  /* 0x0000640007077a24 */ /* 0x000fc400078e02ff */
[----:B------:R-:W-:Y:S02]  /*dd60*/  IMAD R22, R22, c[0x0][0x190], RZ ;  /* 0x0000640016167a24 */ /* 0x000fe400078e02ff */
[----:B------:R-:W-:Y:S02]  /*dd70*/  IMAD R8, R8, c[0x0][0x190], RZ ;  /* 0x0000640008087a24 */ /* 0x000fe400078e02ff */
[----:B------:R-:W-:Y:S02]  /*dd80*/  IMAD R21, R21, c[0x0][0x190], RZ ;  /* 0x0000640015157a24 */ /* 0x000fe400078e02ff */
[----:B------:R-:W-:Y:S02]  /*dd90*/  IMAD R9, R9, c[0x0][0x190], RZ ;  /* 0x0000640009097a24 */ /* 0x000fe400078e02ff */
[----:B------:R-:W-:Y:S02]  /*dda0*/  IMAD R10, R10, c[0x0][0x190], RZ ;  /* 0x000064000a0a7a24 */ /* 0x000fe400078e02ff */
        /* <DEDUP_REMOVED lines=36> */
[----:B------:R-:W-:Y:S01]  /*dff0*/  IMAD R70, R70, c[0x0][0x190], RZ ;  /* 0x0000640046467a24 */ /* 0x000fe200078e02ff */
[----:B---3--:R-:W-:-:S04]  /*e000*/  LEA R38, P5, R35, R244, 0x2 ;  /* 0x000000f423267211 */ /* 0x008fc800078a10ff */
[----:B------:R-:W-:Y:S02]  /*e010*/  LEA.HI.X.SX32 R39, R35, R0, 0x2, P5 ;  /* 0x0000000023277211 */ /* 0x000fe400028f16ff */
[----:B------:R-:W-:-:S03]  /*e020*/  LEA R42, P3, R34, R244, 0x2 ;  /* 0x000000f4222a7211 */ /* 0x000fc600078610ff */
[----:B------:R1:W-:Y:S01]  /*e030*/  STL.64 [R1+0x240], R38 ;  /* 0x0002402601007387 */ /* 0x0003e20000100a00 */
[----:B------:R-:W-:Y:S02]  /*e040*/  LEA.HI.X.SX32 R43, R34, R0, 0x2, P3 ;  /* 0x00000000222b7211 */ /* 0x000fe400018f16ff */
[CC--:B------:R-:W-:Y:S02]  /*e050*/  LEA R36, P3, R31.reuse, R244.reuse, 0x2 ;  /* 0x000000f41f247211 */ /* 0x0c0fe400078610ff */
[-C--:B------:R-:W-:Y:S02]  /*e060*/  LEA R34, P0, R30, R244.reuse, 0x2 ;  /* 0x000000f41e227211 */ /* 0x080fe400078010ff */
[C---:B-1----:R-:W-:Y:S02]  /*e070*/  LEA R38, P5, R32.reuse, R244, 0x2 ;  /* 0x000000f420267211 */ /* 0x042fe400078a10ff */
[-C--:B------:R-:W-:Y:S02]  /*e080*/  LEA.HI.X.SX32 R37, R31, R0.reuse, 0x2, P3 ;  /* 0x000000001f257211 */ /* 0x080fe400018f16ff */
[-C--:B------:R-:W-:Y:S01]  /*e090*/  LEA.HI.X.SX32 R39, R32, R0.reuse, 0x2, P5 ;  /* 0x0000000020277211 */ /* 0x080fe200028f16ff */
[----:B------:R-:W-:Y:S01]  /*e0a0*/  STL.64 [R1+0x238], R42 ;  /* 0x0002382a01007387 */ /* 0x000fe20000100a00 */
[----:B------:R-:W-:-:S03]  /*e0b0*/  LEA.HI.X.SX32 R35, R30, R0, 0x2, P0 ;  /* 0x000000001e237211 */ /* 0x000fc600000f16ff */
[----:B------:R1:W-:Y:S04]  /*e0c0*/  STL.64 [R1+0x228], R38 ;  /* 0x0002282601007387 */ /* 0x0003e80000100a00 */
[----:B------:R-:W-:Y:S04]  /*e0d0*/  STL.64 [R1+0x230], R40 ;  /* 0x0002302801007387 */ /* 0x000fe80000100a00 */
[----:B------:R2:W-:Y:S01]  /*e0e0*/  STL.64 [R1+0x220], R36 ;  /* 0x0002202401007387 */ /* 0x0005e20000100a00 */
[----:B-1----:R-:W-:-:S03]  /*e0f0*/  LEA R38, P5, R29, R244, 0x2 ;  /* 0x000000f41d267211 */ /* 0x002fc600078a10ff */
[----:B------:R1:W-:Y:S01]  /*e100*/  STL.64 [R1+0x218], R34 ;  /* 0x0002182201007387 */ /* 0x0003e20000100a00 */
[----:B------:R-:W-:Y:S02]  /*e110*/  LEA.HI.X.SX32 R39, R29, R0, 0x2, P5 ;  /* 0x000000001d277211 */ /* 0x000fe400028f16ff */
[-C--:B--2---:R-:W-:Y:S02]  /*e120*/  LEA R36, P3, R28, R244.reuse, 0x2 ;  /* 0x000000f41c247211 */ /* 0x084fe400078610ff */
[----:B------:R-:W-:Y:S02]  /*e130*/  LEA R32, P5, R4, R244, 0x2 ;  /* 0x000000f404207211 */ /* 0x000fe400078a10ff */
[----:B------:R-:W-:Y:S02]  /*e140*/  LEA.HI.X.SX32 R37, R28, R0, 0x2, P3 ;  /* 0x000000001c257211 */ /* 0x000fe400018f16ff */
[-C--:B-1----:R-:W-:Y:S02]  /*e150*/  LEA R34, P0, R27, R244.reuse, 0x2 ;  /* 0x000000f41b227211 */ /* 0x082fe400078010ff */
[----:B------:R-:W-:-:S02]  /*e160*/  LEA R30, P3, R26, R244, 0x2 ;  /* 0x000000f41a1e7211 */ /* 0x000fc400078610ff */
[-C--:B------:R-:W-:Y:S02]  /*e170*/  LEA.HI.X.SX32 R35, R27, R0.reuse, 0x2, P0 ;  /* 0x000000001b237211 */ /* 0x080fe400000f16ff */
[-C--:B------:R-:W-:Y:S01]  /*e180*/  LEA.HI.X.SX32 R33, R4, R0.reuse, 0x2, P5 ;  /* 0x0000000004217211 */ /* 0x080fe200028f16ff */
[----:B------:R-:W-:Y:S01]  /*e190*/  STL.64 [R1+0x210], R38 ;  /* 0x0002102601007387 */ /* 0x000fe20000100a00 */
[----:B------:R-:W-:Y:S02]  /*e1a0*/  LEA.HI.X.SX32 R31, R26, R0, 0x2, P3 ;  /* 0x000000001a1f7211 */ /* 0x000fe400018f16ff */
[-C--:B------:R-:W-:Y:S01]  /*e1b0*/  LEA R248, P0, R25, R244.reuse, 0x2 ;  /* 0x000000f419f87211 */ /* 0x080fe200078010ff */
[----:B------:R-:W-:Y:S01]  /*e1c0*/  STL.64 [R1+0x208], R36 ;  /* 0x0002082401007387 */ /* 0x000fe20000100a00 */
[----:B------:R-:W-:-:S03]  /*e1d0*/  LEA R4, P5, R5, R244, 0x2 ;  /* 0x000000f405047211 */ /* 0x000fc600078a10ff */
[----:B------:R-:W-:Y:S01]  /*e1e0*/  STL.64 [R1+0x200], R34 ;  /* 0x0002002201007387 */ /* 0x000fe20000100a00 */
[----:B------:R-:W-:-:S03]  /*e1f0*/  LEA.HI.X.SX32 R249, R25, R0, 0x2, P0 ;  /* 0x0000000019f97211 */ /* 0x000fc600000f16ff */
[----:B------:R-:W-:Y:S01]  /*e200*/  STL.64 [R1+0x1f8], R32 ;  /* 0x0001f82001007387 */ /* 0x000fe20000100a00 */
[----:B------:R-:W-:-:S03]  /*e210*/  LEA R26, P0, R24, R244, 0x2 ;  /* 0x000000f4181a7211 */ /* 0x000fc600078010ff */
[----:B------:R1:W-:Y:S01]  /*e220*/  STL.64 [R1+0x1f0], R30 ;  /* 0x0001f01e01007387 */ /* 0x0003e20000100a00 */
[----:B------:R-:W-:Y:S02]  /*e230*/  LEA.HI.X.SX32 R5, R5, R0, 0x2, P5 ;  /* 0x0000000005057211 */ /* 0x000fe400028f16ff */
[----:B------:R-:W-:Y:S02]  /*e240*/  LEA R28, P5, R23, R244, 0x2 ;  /* 0x000000f4171c7211 */ /* 0x000fe400078a10ff */
[----:B------:R-:W-:Y:S01]  /*e250*/  LEA.HI.X.SX32 R27, R24, R0, 0x2, P0 ;  /* 0x00000000181b7211 */ /* 0x000fe200000f16ff */
[----:B------:R-:W-:Y:S01]  /*e260*/  STL [R1+0x140c], R248 ;  /* 0x00140cf801007387 */ /* 0x000fe20000100800 */
[----:B-1----:R-:W-:-:S03]  /*e270*/  LEA R30, P3, R6, R244, 0x2 ;  /* 0x000000f4061e7211 */ /* 0x002fc600078610ff */
[----:B------:R-:W-:Y:S01]  /*e280*/  STL [R1+0x1408], R249 ;  /* 0x001408f901007387 */ /* 0x000fe20000100800 */
[----:B------:R-:W-:Y:S02]  /*e290*/  LEA.HI.X.SX32 R31, R6, R0, 0x2, P3 ;  /* 0x00000000061f7211 */ /* 0x000fe400018f16ff */
[----:B------:R-:W-:Y:S01]  /*e2a0*/  LEA R6, P3, R7, R244, 0x2 ;  /* 0x000000f407067211 */ /* 0x000fe200078610ff */
[----:B------:R1:W-:Y:S01]  /*e2b0*/  STL.64 [R1+0x1410], R4 ;  /* 0x0014100401007387 */ /* 0x0003e20000100a00 */
[----:B------:R-:W-:Y:S02]  /*e2c0*/  LEA.HI.X.SX32 R29, R23, R0, 0x2, P5 ;  /* 0x00000000171d7211 */ /* 0x000fe400028f16ff */
[C---:B------:R-:W-:Y:S01]  /*e2d0*/  LEA R24, P5, R22.reuse, R244, 0x2 ;  /* 0x000000f416187211 */ /* 0x040fe200078a10ff */
[----:B------:R2:W-:Y:S01]  /*e2e0*/  STL.64 [R1+0x2b0], R26 ;  /* 0x0002b01a01007387 */ /* 0x0005e20000100a00 */
[-C--:B------:R-:W-:Y:S02]  /*e2f0*/  LEA.HI.X.SX32 R7, R7, R0.reuse, 0x2, P3 ;  /* 0x0000000007077211 */ /* 0x080fe400018f16ff */
[----:B------:R-:W-:Y:S01]  /*e300*/  LEA.HI.X.SX32 R25, R22, R0, 0x2, P5 ;  /* 0x0000000016197211 */ /* 0x000fe200028f16ff */
[----:B------:R-:W-:Y:S01]  /*e310*/  STL.64 [R1+0x2b8], R30 ;  /* 0x0002b81e01007387 */ /* 0x000fe20000100a00 */
[----:B-1----:R-:W-:-:S02]  /*e320*/  LEA R4, P3, R21, R244, 0x2 ;  /* 0x000000f415047211 */ /* 0x002fc400078610ff */
[C---:B--2---:R-:W-:Y:S01]  /*e330*/  LEA R26, P0, R8.reuse, R244, 0x2 ;  /* 0x000000f4081a7211 */ /* 0x044fe200078010ff */
[----:B------:R-:W-:Y:S01]  /*e340*/  STL [R1+0x1418], R7 ;  /* 0x0014180701007387 */ /* 0x000fe20000100800 */
[-C--:B------:R-:W-:Y:S02]  /*e350*/  LEA.HI.X.SX32 R5, R21, R0.reuse, 0x2, P3 ;  /* 0x0000000015057211 */ /* 0x080fe400018f16ff */
[----:B------:R-:W-:Y:S01]  /*e360*/  LEA.HI.X.SX32 R27, R8, R0, 0x2, P0 ;  /* 0x00000000081b7211 */ /* 0x000fe200000f16ff */
[----:B------:R-:W-:Y:S01]  /*e370*/  STL.64 [R1+0x2a8], R28 ;  /* 0x0002a81c01007387 */ /* 0x000fe20000100a00 */
[----:B------:R-:W-:-:S03]  /*e380*/  LEA R8, P0, R9, R244, 0x2 ;  /* 0x000000f409087211 */ /* 0x000fc600078010ff */
[----:B------:R1:W-:Y:S01]  /*e390*/  STL [R1+0x1430], R6 ;  /* 0x0014300601007387 */ /* 0x0003e20000100800 */
[----:B------:R-:W-:-:S03]  /*e3a0*/  LEA.HI.X.SX32 R9, R9, R0, 0x2, P0 ;  /* 0x0000000009097211 */ /* 0x000fc600000f16ff */
[----:B------:R2:W-:Y:S04]  /*e3b0*/  STL.64 [R1+0x2c8], R24 ;  /* 0x0002c81801007387 */ /* 0x0005e80000100a00 */
[----:B------:R-:W-:Y:S01]  /*e3c0*/  STL.64 [R1+0x2d0], R26 ;  /* 0x0002d01a01007387 */ /* 0x000fe20000100a00 */
[----:B-1----:R-:W-:-:S03]  /*e3d0*/  LEA R6, P3, R20, R244, 0x2 ;  /* 0x000000f414067211 */ /* 0x002fc600078610ff */
[----:B------:R1:W-:Y:S01]  /*e3e0*/  STL.64 [R1+0x2c0], R4 ;  /* 0x0002c00401007387 */ /* 0x0003e20000100a00 */
[----:B--2---:R-:W-:-:S03]  /*e3f0*/  LEA R24, P5, R10, R244, 0x2 ;  /* 0x000000f40a187211 */ /* 0x004fc600078a10ff */
[----:B------:R2:W-:Y:S01]  /*e400*/  STL.64 [R1+0x1420], R8 ;  /* 0x0014200801007387 */ /* 0x0005e20000100a00 */
[-C--:B------:R-:W-:Y:S02]  /*e410*/  LEA.HI.X.SX32 R7, R20, R0.reuse, 0x2, P3 ;  /* 0x0000000014077211 */ /* 0x080fe400018f16ff */
[----:B------:R-:W-:Y:S02]  /*e420*/  LEA.HI.X.SX32 R25, R10, R0, 0x2, P5 ;  /* 0x000000000a197211 */ /* 0x000fe400028f16ff */
[----:B-1----:R-:W-:-:S03]  /*e430*/  LEA R4, P0, R19, R244, 0x2 ;  /* 0x000000f413047211 */ /* 0x002fc600078010ff */
[----:B------:R-:W-:Y:S01]  /*e440*/  STL.64 [R1+0x2e8], R24 ;  /* 0x0002e81801007387 */ /* 0x000fe20000100a00 */
[----:B------:R-:W-:Y:S02]  /*e450*/  LEA R10, P5, R11, R244, 0x2 ;  /* 0x000000f40b0a7211 */ /* 0x000fe400078a10ff */
[----:B------:R-:W-:Y:S02]  /*e460*/  LEA.HI.X.SX32 R5, R19, R0, 0x2, P0 ;  /* 0x0000000013057211 */ /* 0x000fe400000f16ff */
[C---:B--2---:R-:W-:Y:S01]  /*e470*/  LEA R8, P3, R12.reuse, R244, 0x2 ;  /* 0x000000f40c087211 */ /* 0x044fe200078610ff */
[----:B------:R1:W-:Y:S01]  /*e480*/  STL.64 [R1+0x2e0], R6 ;  /* 0x0002e00601007387 */ /* 0x0003e20000100a00 */
[-C--:B------:R-:W-:Y:S02]  /*e490*/  LEA.HI.X.SX32 R11, R11, R0.reuse, 0x2, P5 ;  /* 0x000000000b0b7211 */ /* 0x080fe400028f16ff */
[----:B------:R-:W-:Y:S01]  /*e4a0*/  LEA.HI.X.SX32 R9, R12, R0, 0x2, P3 ;  /* 0x000000000c097211 */ /* 0x000fe200018f16ff */
[----:B------:R2:W-:Y:S01]  /*e4b0*/  STL.64 [R1+0x2d8], R4 ;  /* 0x0002d80401007387 */ /* 0x0005e20000100a00 */
[----:B------:R-:W-:-:S02]  /*e4c0*/  LEA R12, P3, R13, R244, 0x2 ;  /* 0x000000f40d0c7211 */ /* 0x000fc400078610ff */
[CC--:B-1----:R-:W-:Y:S02]  /*e4d0*/  LEA R6, P0, R18.reuse, R244.reuse, 0x2 ;  /* 0x000000f412067211 */ /* 0x0c2fe400078010ff */
[----:B--2---:R-:W-:Y:S02]  /*e4e0*/  LEA R4, P5, R17, R244, 0x2 ;  /* 0x000000f411047211 */ /* 0x004fe400078a10ff */
[-C--:B------:R-:W-:Y:S01]  /*e4f0*/  LEA.HI.X.SX32 R7, R18, R0.reuse, 0x2, P0 ;  /* 0x0000000012077211 */ /* 0x080fe200000f16ff */
[----:B------:R-:W-:Y:S01]  /*e500*/  STL.64 [R1+0x1428], R10 ;  /* 0x0014280a01007387 */ /* 0x000fe20000100a00 */
[-C--:B------:R-:W-:Y:S02]  /*e510*/  LEA.HI.X.SX32 R13, R13, R0.reuse, 0x2, P3 ;  /* 0x000000000d0d7211 */ /* 0x080fe400018f16ff */
[----:B------:R-:W-:Y:S01]  /*e520*/  LEA.HI.X.SX32 R5, R17, R0, 0x2, P5 ;  /* 0x0000000011057211 */ /* 0x000fe200028f16ff */
[----:B------:R1:W-:Y:S04]  /*e530*/  STL.64 [R1+0x300], R8 ;  /* 0x0003000801007387 */ /* 0x0003e80000100a00 */
[----:B------:R2:W-:Y:S04]  /*e540*/  STL.64 [R1+0x2f8], R6 ;  /* 0x0002f80601007387 */ /* 0x0005e80000100a00 */
[----:B------:R-:W-:Y:S01]  /*e550*/  STL.64 [R1+0x1438], R12 ;  /* 0x0014380c01007387 */ /* 0x000fe20000100a00 */
[----:B-1----:R-:W-:-:S03]  /*e560*/  LEA R8, P0, R14, R244, 0x2 ;  /* 0x000000f40e087211 */ /* 0x002fc600078010ff */
[----:B------:R1:W-:Y:S01]  /*e570*/  STL.64 [R1+0x2f0], R4 ;  /* 0x0002f00401007387 */ /* 0x0003e20000100a00 */
[----:B--2---:R-:W-:Y:S02]  /*e580*/  LEA R6, P5, R16, R244, 0x2 ;  /* 0x000000f410067211 */ /* 0x004fe400078a10ff */
[----:B------:R-:W-:Y:S02]  /*e590*/  LEA.HI.X.SX32 R9, R14, R0, 0x2, P0 ;  /* 0x000000000e097211 */ /* 0x000fe400000f16ff */
[----:B------:R-:W-:Y:S02]  /*e5a0*/  LEA R14, P0, R47, R244, 0x2 ;  /* 0x000000f42f0e7211 */ /* 0x000fe400078010ff */
[----:B------:R-:W-:Y:S02]  /*e5b0*/  LEA.HI.X.SX32 R7, R16, R0, 0x2, P5 ;  /* 0x0000000010077211 */ /* 0x000fe400028f16ff */
[C---:B-1----:R-:W-:Y:S01]  /*e5c0*/  LEA R4, P3, R15.reuse, R244, 0x2 ;  /* 0x000000f40f047211 */ /* 0x042fe200078610ff */
[----:B------:R1:W-:Y:S03]  /*e5d0*/  STL.64 [R1+0x318], R8 ;  /* 0x0003180801007387 */ /* 0x0003e60000100a00 */
[----:B------:R-:W-:-:S02]  /*e5e0*/  LEA.HI.X.SX32 R5, R15, R0, 0x2, P3 ;  /* 0x000000000f057211 */ /* 0x000fc400018f16ff */
[----:B------:R-:W-:Y:S01]  /*e5f0*/  LEA.HI.X.SX32 R15, R47, R0, 0x2, P0 ;  /* 0x000000002f0f7211 */ /* 0x000fe200000f16ff */
[----:B------:R2:W-:Y:S04]  /*e600*/  STL.64 [R1+0x310], R6 ;  /* 0x0003100601007387 */ /* 0x0005e80000100a00 */
[----:B------:R-:W-:Y:S01]  /*e610*/  STL.64 [R1+0x1440], R14 ;  /* 0x0014400e01007387 */ /* 0x000fe20000100a00 */
[----:B-1----:R-:W-:-:S03]  /*e620*/  LEA R8, P5, R251, R244, 0x2 ;  /* 0x000000f4fb087211 */ /* 0x002fc600078a10ff */
[----:B------:R1:W-:Y:S01]  /*e630*/  STL.64 [R1+0x308], R4 ;  /* 0x0003080401007387 */ /* 0x0003e20000100a00 */
[----:B--2---:R-:W-:-:S04]  /*e640*/  LEA R6, P3, R44, R244, 0x2 ;  /* 0x000000f42c067211 */ /* 0x004fc800078610ff */
[----:B------:R-:W-:Y:S02]  /*e650*/  LEA.HI.X.SX32 R7, R44, R0, 0x2, P3 ;  /* 0x000000002c077211 */ /* 0x000fe400018f16ff */
[C---:B-1----:R-:W-:Y:S02]  /*e660*/  LEA R4, P0, R2.reuse, R244, 0x2 ;  /* 0x000000f402047211 */ /* 0x042fe400078010ff */
[-C--:B------:R-:W-:Y:S01]  /*e670*/  LEA.HI.X.SX32 R9, R251, R0.reuse, 0x2, P5 ;  /* 0x00000000fb097211 */ /* 0x080fe200028f16ff */
[----:B------:R1:W-:Y:S01]  /*e680*/  STL.64 [R1+0x328], R6 ;  /* 0x0003280601007387 */ /* 0x0003e20000100a00 */
[----:B------:R-:W-:Y:S02]  /*e690*/  LEA.HI.X.SX32 R5, R2, R0, 0x2, P0 ;  /* 0x0000000002057211 */ /* 0x000fe400000f16ff */
[C---:B------:R-:W-:Y:S01]  /*e6a0*/  LEA R16, P5, R3.reuse, R244, 0x2 ;  /* 0x000000f403107211 */ /* 0x040fe200078a10ff */
[----:B------:R-:W-:Y:S03]  /*e6b0*/  STL.64 [R1+0x330], R8 ;  /* 0x0003300801007387 */ /* 0x000fe60000100a00 */
[----:B------:R-:W-:Y:S01]  /*e6c0*/  LEA.HI.X.SX32 R17, R3, R0, 0x2, P5 ;  /* 0x0000000003117211 */ /* 0x000fe200028f16ff */
[----:B------:R2:W-:Y:S01]  /*e6d0*/  STL.64 [R1+0x320], R4 ;  /* 0x0003200401007387 */ /* 0x0005e20000100a00 */
[----:B-1----:R-:W-:-:S02]  /*e6e0*/  LEA R6, P3, R45, R244, 0x2 ;  /* 0x000000f42d067211 */ /* 0x002fc400078610ff */
[----:B------:R-:W-:Y:S02]  /*e6f0*/  LEA R2, P5, R252, R244, 0x2 ;  /* 0x000000f4fc027211 */ /* 0x000fe400078a10ff */
[----:B------:R-:W-:Y:S02]  /*e700*/  LEA.HI.X.SX32 R7, R45, R0, 0x2, P3 ;  /* 0x000000002d077211 */ /* 0x000fe400018f16ff */
[CC--:B------:R-:W-:Y:S02]  /*e710*/  LEA R18, P3, R231.reuse, R244.reuse, 0x2 ;  /* 0x000000f4e7127211 */ /* 0x0c0fe400078610ff */
[C---:B--2---:R-:W-:Y:S01]  /*e720*/  LEA R4, P0, R46.reuse, R244, 0x2 ;  /* 0x000000f42e047211 */ /* 0x044fe200078010ff */
[----:B------:R-:W-:Y:S01]  /*e730*/  STL.64 [R1+0x1448], R16 ;  /* 0x0014481001007387 */ /* 0x000fe20000100a00 */
[-C--:B------:R-:W-:Y:S02]  /*e740*/  LEA.HI.X.SX32 R19, R231, R0.reuse, 0x2, P3 ;  /* 0x00000000e7137211 */ /* 0x080fe400018f16ff */
[-C--:B------:R-:W-:Y:S01]  /*e750*/  LEA.HI.X.SX32 R5, R46, R0.reuse, 0x2, P0 ;  /* 0x000000002e057211 */ /* 0x080fe200000f16ff */
[----:B------:R1:W-:Y:S01]  /*e760*/  STL.64 [R1+0x348], R6 ;  /* 0x0003480601007387 */ /* 0x0003e20000100a00 */
[----:B------:R-:W-:-:S03]  /*e770*/  LEA.HI.X.SX32 R3, R252, R0, 0x2, P5 ;  /* 0x00000000fc037211 */ /* 0x000fc600028f16ff */
        /* <DEDUP_REMOVED lines=8> */
[----:B-1----:R-:W-:Y:S01]  /*e800*/  LEA R2, P3, R50, R244, 0x2 ;  /* 0x000000f432027211 */ /* 0x002fe200078610ff */
[----:B------:R1:W-:Y:S01]  /*e810*/  STL.64 [R1+0x360], R6 ;  /* 0x0003600601007387 */ /* 0x0003e20000100a00 */
[----:B------:R-:W-:-:S02]  /*e820*/  LEA.HI.X.SX32 R21, R51, R0, 0x2, P0 ;  /* 0x0000000033157211 */ /* 0x000fc400000f16ff */
[----:B------:R-:W-:Y:S01]  /*e830*/  LEA.HI.X.SX32 R3, R50, R0, 0x2, P3 ;  /* 0x0000000032037211 */ /* 0x000fe200018f16ff */
        /* <DEDUP_REMOVED lines=48> */
[----:B------:R2:W-:Y:S01]  /*eb40*/  STL.64 [R1+0x3b8], R4 ;  /* 0x0003b80401007387 */ /* 0x0005e20000100a00 */
[----:B------:R-:W-:-:S03]  /*eb50*/  IMAD R72, R72, c[0x0][0x190], RZ ;  /* 0x0000640048487a24 */ /* 0x000fc600078e02ff */
[----:B------:R-:W-:Y:S01]  /*eb60*/  STL.64 [R1+0x1478], R28 ;  /* 0x0014781c01007387 */ /* 0x000fe20000100a00 */
[----:B-1----:R-:W-:-:S03]  /*eb70*/  LEA R6, P3, R68, R244, 0x2 ;  /* 0x000000f444067211 */ /* 0x002fc600078610ff */
[----:B------:R1:W-:Y:S01]  /*eb80*/  STL.64 [R1+0x3b0], R2 ;  /* 0x0003b00201007387 */ /* 0x0003e20000100a00 */
[----:B--2---:R-:W-:Y:S02]  /*eb90*/  LEA R4, P0, R69, R244, 0x2 ;  /* 0x000000f445047211 */ /* 0x004fe400078010ff */
[----:B------:R-:W-:Y:S02]  /*eba0*/  LEA.HI.X.SX32 R7, R68, R0, 0x2, P3 ;  /* 0x0000000044077211 */ /* 0x000fe400018f16ff */
[----:B------:R-:W-:Y:S01]  /*ebb0*/  LEA R30, P3, R71, R244, 0x2 ;  /* 0x000000f4471e7211 */ /* 0x000fe200078610ff */
[----:B------:R-:W-:Y:S01]  /*ebc0*/  IMAD R73, R73, c[0x0][0x190], RZ ;  /* 0x0000640049497a24 */ /* 0x000fe200078e02ff */
[----:B------:R-:W-:Y:S02]  /*ebd0*/  LEA.HI.X.SX32 R5, R69, R0, 0x2, P0 ;  /* 0x0000000045057211 */ /* 0x000fe400000f16ff */
[C---:B-1----:R-:W-:Y:S01]  /*ebe0*/  LEA R2, P5, R70.reuse, R244, 0x2 ;  /* 0x000000f446027211 */ /* 0x042fe200078a10ff */
[----:B------:R1:W-:Y:S01]  /*ebf0*/  STL.64 [R1+0x3d8], R6 ;  /* 0x0003d80601007387 */ /* 0x0003e20000100a00 */
[-C--:B------:R-:W-:Y:S01]  /*ec00*/  LEA.HI.X.SX32 R31, R71, R0.reuse, 0x2, P3 ;  /* 0x00000000471f7211 */ /* 0x080fe200018f16ff */
[----:B------:R-:W-:Y:S01]  /*ec10*/  IMAD R75, R75, c[0x0][0x190], RZ ;  /* 0x000064004b4b7a24 */ /* 0x000fe200078e02ff */
[----:B------:R-:W-:Y:S01]  /*ec20*/  LEA.HI.X.SX32 R3, R70, R0, 0x2, P5 ;  /* 0x0000000046037211 */ /* 0x000fe200028f16ff */
[----:B------:R-:W-:Y:S01]  /*ec30*/  IMAD R74, R74, c[0x0][0x190], RZ ;  /* 0x000064004a4a7a24 */ /* 0x000fe200078e02ff */
[----:B------:R2:W-:Y:S01]  /*ec40*/  STL.64 [R1+0x3d0], R4 ;  /* 0x0003d00401007387 */ /* 0x0005e20000100a00 */
[----:B------:R-:W-:Y:S01]  /*ec50*/  IMAD R76, R76, c[0x0][0x190], RZ ;  /* 0x000064004c4c7a24 */ /* 0x000fe200078e02ff */
[----:B-1----:R-:W-:-:S02]  /*ec60*/  LEA R6, P0, R72, R244, 0x2 ;  /* 0x000000f448067211 */ /* 0x002fc400078010ff */
[----:B------:R-:W-:Y:S02]  /*ec70*/  STL.64 [R1+0x1480], R30 ;  /* 0x0014801e01007387 */ /* 0x000fe40000100a00 */
[----:B------:R-:W-:Y:S02]  /*ec80*/  LEA.HI.X.SX32 R7, R72, R0, 0x2, P0 ;  /* 0x0000000048077211 */ /* 0x000fe400000f16ff */
[----:B------:R1:W-:Y:S01]  /*ec90*/  STL.64 [R1+0x3c8], R2 ;  /* 0x0003c80201007387 */ /* 0x0003e20000100a00 */
[-C--:B--2---:R-:W-:Y:S02]  /*eca0*/  LEA R4, P5, R73, R244.reuse, 0x2 ;  /* 0x000000f449047211 */ /* 0x084fe400078a10ff */
[----:B------:R-:W-:Y:S01]  /*ecb0*/  LEA R32, P0, R75, R244, 0x2 ;  /* 0x000000f44b207211 */ /* 0x000fe200078010ff */
[----:B------:R-:W-:Y:S01]  /*ecc0*/  IMAD R77, R77, c[0x0][0x190], RZ ;  /* 0x000064004d4d7a24 */ /* 0x000fe200078e02ff */
[-C--:B------:R-:W-:Y:S01]  /*ecd0*/  LEA.HI.X.SX32 R5, R73, R0.reuse, 0x2, P5 ;  /* 0x0000000049057211 */ /* 0x080fe200028f16ff */
[----:B------:R2:W-:Y:S01]  /*ece0*/  STL.64 [R1+0x3f0], R6 ;  /* 0x0003f00601007387 */ /* 0x0005e20000100a00 */
[----:B------:R-:W-:Y:S01]  /*ecf0*/  LEA.HI.X.SX32 R33, R75, R0, 0x2, P0 ;  /* 0x000000004b217211 */ /* 0x000fe200000f16ff */
[----:B------:R-:W-:Y:S01]  /*ed00*/  IMAD R79, R79, c[0x0][0x190], RZ ;  /* 0x000064004f4f7a24 */ /* 0x000fe200078e02ff */
[----:B-1----:R-:W-:Y:S01]  /*ed10*/  LEA R2, P3, R74, R244, 0x2 ;  /* 0x000000f44a027211 */ /* 0x002fe200078610ff */
[----:B------:R-:W-:-:S03]  /*ed20*/  IMAD R78, R78, c[0x0][0x190], RZ ;  /* 0x000064004e4e7a24 */ /* 0x000fc600078e02ff */
[----:B------:R-:W-:Y:S02]  /*ed30*/  LEA.HI.X.SX32 R3, R74, R0, 0x2, P3 ;  /* 0x000000004a037211 */ /* 0x000fe400018f16ff */
[----:B--2---:R-:W-:Y:S01]  /*ed40*/  LEA R6, P5, R76, R244, 0x2 ;  /* 0x000000f44c067211 */ /* 0x004fe200078a10ff */
[----:B------:R1:W-:Y:S01]  /*ed50*/  STL.64 [R1+0x3e8], R4 ;  /* 0x0003e80401007387 */ /* 0x0003e20000100a00 */
[----:B------:R-:W-:Y:S02]  /*ed60*/  IMAD R80, R80, c[0x0][0x190], RZ ;  /* 0x0000640050507a24 */ /* 0x000fe400078e02ff */
[----:B------:R-:W-:Y:S01]  /*ed70*/  LEA.HI.X.SX32 R7, R76, R0, 0x2, P5 ;  /* 0x000000004c077211 */ /* 0x000fe200028f16ff */
[----:B------:R-:W-:Y:S01]  /*ed80*/  STL.64 [R1+0x1488], R32 ;  /* 0x0014882001007387 */ /* 0x000fe20000100a00 */
[----:B------:R-:W-:-:S03]  /*ed90*/  LEA R34, P5, R79, R244, 0x2 ;  /* 0x000000f44f227211 */ /* 0x000fc600078a10ff */
[----:B------:R2:W-:Y:S01]  /*eda0*/  STL.64 [R1+0x3e0], R2 ;  /* 0x0003e00201007387 */ /* 0x0005e20000100a00 */
[----:B-1----:R-:W-:Y:S01]  /*edb0*/  LEA R4, P3, R77, R244, 0x2 ;  /* 0x000000f44d047211 */ /* 0x002fe200078610ff */
[----:B------:R-:W-:Y:S02]  /*edc0*/  IMAD R81, R81, c[0x0][0x190], RZ ;  /* 0x0000640051517a24 */ /* 0x000fe400078e02ff */
[----:B------:R1:W-:Y:S01]  /*edd0*/  STL.64 [R1+0x408], R6 ;  /* 0x0004080601007387 */ /* 0x0003e20000100a00 */
[-C--:B------:R-:W-:Y:S02]  /*ede0*/  LEA.HI.X.SX32 R35, R79, R0.reuse, 0x2, P5 ;  /* 0x000000004f237211 */ /* 0x080fe400028f16ff */
[----:B------:R-:W-:Y:S02]  /*edf0*/  LEA.HI.X.SX32 R5, R77, R0, 0x2, P3 ;  /* 0x000000004d057211 */ /* 0x000fe400018f16ff */
[----:B--2---:R-:W-:Y:S01]  /*ee00*/  LEA R2, P0, R78, R244, 0x2 ;  /* 0x000000f44e027211 */ /* 0x004fe200078010ff */
[----:B------:R-:W-:-:S02]  /*ee10*/  IMAD R83, R83, c[0x0][0x190], RZ ;  /* 0x0000640053537a24 */ /* 0x000fc400078e02ff */
[----:B------:R-:W-:Y:S01]  /*ee20*/  IMAD R82, R82, c[0x0][0x190], RZ ;  /* 0x0000640052527a24 */ /* 0x000fe200078e02ff */
[----:B------:R-:W-:Y:S02]  /*ee30*/  LEA.HI.X.SX32 R3, R78, R0, 0x2, P0 ;  /* 0x000000004e037211 */ /* 0x000fe400000f16ff */
[----:B-1----:R-:W-:Y:S01]  /*ee40*/  LEA R6, P3, R80, R244, 0x2 ;  /* 0x000000f450067211 */ /* 0x002fe200078610ff */
        /* <DEDUP_REMOVED lines=303> */
[C---:B-1----:R-:W-:Y:S01]  /*10140*/  LEA R6, P0, R156.reuse, R244, 0x2 ;  /* 0x000000f49c067211 */ /* 0x042fe200078010ff */
[----:B------:R1:W-:Y:S03]  /*10150*/  STL.64 [R1+0x5c8], R4 ;  /* 0x0005c80401007387 */ /* 0x0003e60000100a00 */
[----:B------:R-:W-:Y:S01]  /*10160*/  LEA.HI.X.SX32 R7, R156, R0, 0x2, P0 ;  /* 0x000000009c077211 */ /* 0x000fe200000f16ff */
[----:B------:R-:W-:Y:S01]  /*10170*/  STL.64 [R1+0x1528], R72 ;  /* 0x0015284801007387 */ /* 0x000fe20000100a00 */
[----:B------:R-:W-:Y:S01]  /*10180*/  LEA R74, P0, R159, R244, 0x2 ;  /* 0x000000f49f4a7211 */ /* 0x000fe200078010ff */
[----:B------:R-:W-:-:S02]  /*10190*/  IMAD R160, R160, c[0x0][0x190], RZ ;  /* 0x00006400a0a07a24 */ /* 0x000fc400078e02ff */
[----:B------:R2:W-:Y:S01]  /*101a0*/  STL.64 [R1+0x5c0], R2 ;  /* 0x0005c00201007387 */ /* 0x0005e20000100a00 */
[----:B-1----:R-:W-:Y:S01]  /*101b0*/  LEA R4, P5, R157, R244, 0x2 ;  /* 0x000000f49d047211 */ /* 0x002fe200078a10ff */
[----:B------:R-:W-:Y:S01]  /*101c0*/  IMAD R161, R161, c[0x0][0x190], RZ ;  /* 0x00006400a1a17a24 */ /* 0x000fe200078e02ff */
[-C--:B------:R-:W-:Y:S02]  /*101d0*/  LEA.HI.X.SX32 R75, R159, R0.reuse, 0x2, P0 ;  /* 0x000000009f4b7211 */ /* 0x080fe400000f16ff */
[----:B------:R-:W-:Y:S02]  /*101e0*/  LEA.HI.X.SX32 R5, R157, R0, 0x2, P5 ;  /* 0x000000009d057211 */ /* 0x000fe400028f16ff */
[----:B--2---:R-:W-:Y:S01]  /*101f0*/  LEA R2, P3, R158, R244, 0x2 ;  /* 0x000000f49e027211 */ /* 0x004fe200078610ff */
[----:B------:R-:W-:Y:S01]  /*10200*/  IMAD R162, R162, c[0x0][0x190], RZ ;  /* 0x00006400a2a27a24 */ /* 0x000fe200078e02ff */
[----:B------:R1:W-:Y:S02]  /*10210*/  STL.64 [R1+0x5e8], R6 ;  /* 0x0005e80601007387 */ /* 0x0003e40000100a00 */
[----:B------:R-:W-:Y:S01]  /*10220*/  LEA.HI.X.SX32 R3, R158, R0, 0x2, P3 ;  /* 0x000000009e037211 */ /* 0x000fe200018f16ff */
[----:B------:R-:W-:Y:S01]  /*10230*/  IMAD R163, R163, c[0x0][0x190], RZ ;  /* 0x00006400a3a37a24 */ /* 0x000fe200078e02ff */
        /* <DEDUP_REMOVED lines=8> */
[----:B-1----:R-:W-:Y:S02]  /*102c0*/  LEA R2, P0, R162, R244, 0x2 ;  /* 0x000000f4a2027211 */ /* 0x002fe400078010ff */
[----:B------:R-:W-:-:S02]  /*102d0*/  LEA.HI.X.SX32 R77, R163, R0, 0x2, P5 ;  /* 0x00000000a34d7211 */ /* 0x000fc400028f16ff */
[----:B------:R-:W-:Y:S01]  /*102e0*/  LEA.HI.X.SX32 R3, R162, R0, 0x2, P0 ;  /* 0x00000000a2037211 */ /* 0x000fe200000f16ff */
[----:B------:R1:W-:Y:S04]  /*102f0*/  STL.64 [R1+0x5f8], R4 ;  /* 0x0005f80401007387 */ /* 0x0003e80000100a00 */
[----:B------:R-:W-:Y:S04]  /*10300*/  STL.64 [R1+0x600], R6 ;  /* 0x0006000601007387 */ /* 0x000fe80000100a00 */
[----:B------:R2:W-:Y:S04]  /*10310*/  STL.64 [R1+0x5f0], R2 ;  /* 0x0005f00201007387 */ /* 0x0005e80000100a00 */
[----:B------:R-:W-:Y:S04]  /*10320*/  STL.64 [R1+0x1538], R76 ;  /* 0x0015384c01007387 */ /* 0x000fe80000100a00 */
[----:B------:R-:W3:Y:S01]  /*10330*/  LDL.LU R231, [R1+0x1c] ;  /* 0x00001c0001e77983 */ /* 0x000ee20000300800 */
[----:B------:R-:W-:-:S02]  /*10340*/  IMAD R164, R164, c[0x0][0x190], RZ ;  /* 0x00006400a4a47a24 */ /* 0x000fc400078e02ff */
[----:B------:R-:W-:-:S03]  /*10350*/  IMAD R165, R165, c[0x0][0x190], RZ ;  /* 0x00006400a5a57a24 */ /* 0x000fc600078e02ff */
[CC--:B-1----:R-:W-:Y:S02]  /*10360*/  LEA R4, P3, R164.reuse, R244.reuse, 0x2 ;  /* 0x000000f4a4047211 */ /* 0x0c2fe400078610ff */
[C---:B--2---:R-:W-:Y:S02]  /*10370*/  LEA R2, P0, R165.reuse, R244, 0x2 ;  /* 0x000000f4a5027211 */ /* 0x044fe400078010ff */
[-C--:B------:R-:W-:Y:S02]  /*10380*/  LEA.HI.X.SX32 R5, R164, R0.reuse, 0x2, P3 ;  /* 0x00000000a4057211 */ /* 0x080fe400018f16ff */
[----:B------:R-:W-:-:S03]  /*10390*/  LEA.HI.X.SX32 R3, R165, R0, 0x2, P0 ;  /* 0x00000000a5037211 */ /* 0x000fc600000f16ff */
[----:B------:R-:W-:Y:S04]  /*103a0*/  STL.64 [R1+0x610], R4 ;  /* 0x0006100401007387 */ /* 0x000fe80000100a00 */
[----:B------:R1:W-:Y:S04]  /*103b0*/  STL.64 [R1+0x608], R2 ;  /* 0x0006080201007387 */ /* 0x0003e80000100a00 */
[----:B-1----:R-:W2:Y:S04]  /*103c0*/  LDL.LU R2, [R1+0x24] ;  /* 0x0000240001027983 */ /* 0x002ea80000300800 */
[----:B------:R-:W4:Y:S01]  /*103d0*/  LDL.LU R3, [R1+0x20] ;  /* 0x0000200001037983 */ /* 0x000f220000300800 */
[----:B------:R-:W-:-:S02]  /*103e0*/  IMAD R166, R166, c[0x0][0x190], RZ ;  /* 0x00006400a6a67a24 */ /* 0x000fc400078e02ff */
[----:B------:R-:W-:Y:S02]  /*103f0*/  IMAD R167, R167, c[0x0][0x190], RZ ;  /* 0x00006400a7a77a24 */ /* 0x000fe400078e02ff */
[----:B------:R-:W-:Y:S01]  /*10400*/  IMAD R168, R168, c[0x0][0x190], RZ ;  /* 0x00006400a8a87a24 */ /* 0x000fe200078e02ff */
[-C--:B------:R-:W-:Y:S01]  /*10410*/  LEA R78, P5, R166, R244.reuse, 0x2 ;  /* 0x000000f4a64e7211 */ /* 0x080fe200078a10ff */
[----:B------:R-:W-:Y:S01]  /*10420*/  IMAD R169, R169, c[0x0][0x190], RZ ;  /* 0x00006400a9a97a24 */ /* 0x000fe200078e02ff */
[-C--:B------:R-:W-:Y:S01]  /*10430*/  LEA R80, P3, R167, R244.reuse, 0x2 ;  /* 0x000000f4a7507211 */ /* 0x080fe200078610ff */
[----:B------:R-:W-:Y:S01]  /*10440*/  IMAD R170, R170, c[0x0][0x190], RZ ;  /* 0x00006400aaaa7a24 */ /* 0x000fe200078e02ff */
[----:B------:R-:W-:Y:S01]  /*10450*/  LEA R82, P0, R168, R244, 0x2 ;  /* 0x000000f4a8527211 */ /* 0x000fe200078010ff */
[----:B------:R-:W-:Y:S01]  /*10460*/  IMAD R171, R171, c[0x0][0x190], RZ ;  /* 0x00006400abab7a24 */ /* 0x000fe200078e02ff */
[-C--:B------:R-:W-:Y:S01]  /*10470*/  LEA.HI.X.SX32 R79, R166, R0.reuse, 0x2, P5 ;  /* 0x00000000a64f7211 */ /* 0x080fe200028f16ff */
[----:B------:R-:W-:Y:S01]  /*10480*/  IMAD R172, R172, c[0x0][0x190], RZ ;  /* 0x00006400acac7a24 */ /* 0x000fe200078e02ff */
[----:B------:R-:W-:Y:S01]  /*10490*/  LEA.HI.X.SX32 R81, R167, R0, 0x2, P3 ;  /* 0x00000000a7517211 */ /* 0x000fe200018f16ff */
[----:B------:R-:W-:Y:S01]  /*104a0*/  IMAD R173, R173, c[0x0][0x190], RZ ;  /* 0x00006400adad7a24 */ /* 0x000fe200078e02ff */
[-C--:B------:R-:W-:Y:S01]  /*104b0*/  LEA R84, P5, R169, R244.reuse, 0x2 ;  /* 0x000000f4a9547211 */ /* 0x080fe200078a10ff */
[----:B------:R-:W-:Y:S01]  /*104c0*/  IMAD R174, R174, c[0x0][0x190], RZ ;  /* 0x00006400aeae7a24 */ /* 0x000fe200078e02ff */
[----:B------:R-:W-:-:S02]  /*104d0*/  LEA R86, P3, R170, R244, 0x2 ;  /* 0x000000f4aa567211 */ /* 0x000fc400078610ff */
[----:B------:R-:W-:Y:S02]  /*104e0*/  LEA.HI.X.SX32 R83, R168, R0, 0x2, P0 ;  /* 0x00000000a8537211 */ /* 0x000fe400000f16ff */
[----:B------:R-:W-:Y:S01]  /*104f0*/  LEA R88, P0, R171, R244, 0x2 ;  /* 0x000000f4ab587211 */ /* 0x000fe200078010ff */
[----:B------:R-:W-:Y:S01]  /*10500*/  IMAD R175, R175, c[0x0][0x190], RZ ;  /* 0x00006400afaf7a24 */ /* 0x000fe200078e02ff */
[-C--:B------:R-:W-:Y:S01]  /*10510*/  LEA.HI.X.SX32 R85, R169, R0.reuse, 0x2, P5 ;  /* 0x00000000a9557211 */ /* 0x080fe200028f16ff */
[----:B------:R-:W-:Y:S01]  /*10520*/  IMAD R176, R176, c[0x0][0x190], RZ ;  /* 0x00006400b0b07a24 */ /* 0x000fe200078e02ff */
[----:B------:R-:W-:Y:S01]  /*10530*/  LEA.HI.X.SX32 R87, R170, R0, 0x2, P3 ;  /* 0x00000000aa577211 */ /* 0x000fe200018f16ff */
[----:B------:R-:W-:Y:S01]  /*10540*/  IMAD R177, R177, c[0x0][0x190], RZ ;  /* 0x00006400b1b17a24 */ /* 0x000fe200078e02ff */
[-C--:B------:R-:W-:Y:S02]  /*10550*/  LEA R90, P5, R172, R244.reuse, 0x2 ;  /* 0x000000f4ac5a7211 */ /* 0x080fe400078a10ff */
        /* <DEDUP_REMOVED lines=159> */
[----:B------:R-:W-:Y:S02]  /*10f50*/  LEA.HI.X.SX32 R195, R224, R0, 0x2, P3 ;  /* 0x00000000e0c37211 */ /* 0x000fe400018f16ff */
[-C--:B------:R-:W-:Y:S02]  /*10f60*/  LEA R198, P5, R226, R244.reuse, 0x2 ;  /* 0x000000f4e2c67211 */ /* 0x080fe400078a10ff */
[----:B------:R-:W-:-:S02]  /*10f70*/  LEA R200, P3, R227, R244, 0x2 ;  /* 0x000000f4e3c87211 */ /* 0x000fc400078610ff */
[----:B------:R-:W-:Y:S02]  /*10f80*/  LEA.HI.X.SX32 R197, R225, R0, 0x2, P0 ;  /* 0x00000000e1c57211 */ /* 0x000fe400000f16ff */
[----:B------:R-:W-:Y:S01]  /*10f90*/  LEA R202, P0, R228, R244, 0x2 ;  /* 0x000000f4e4ca7211 */ /* 0x000fe200078010ff */
[----:B------:R-:W-:Y:S01]  /*10fa0*/  STL.64 [R1+0x1540], R78 ;  /* 0x0015404e01007387 */ /* 0x000fe20000100a00 */
[-C--:B------:R-:W-:Y:S01]  /*10fb0*/  LEA.HI.X.SX32 R199, R226, R0.reuse, 0x2, P5 ;  /* 0x00000000e2c77211 */ /* 0x080fe200028f16ff */
[----:B------:R-:W-:Y:S01]  /*10fc0*/  IMAD R232, R232, c[0x0][0x190], RZ ;  /* 0x00006400e8e87a24 */ /* 0x000fe200078e02ff */
[----:B------:R-:W-:Y:S01]  /*10fd0*/  LEA.HI.X.SX32 R201, R227, R0, 0x2, P3 ;  /* 0x00000000e3c97211 */ /* 0x000fe200018f16ff */
[----:B------:R-:W-:Y:S01]  /*10fe0*/  IMAD R233, R233, c[0x0][0x190], RZ ;  /* 0x00006400e9e97a24 */ /* 0x000fe200078e02ff */
[----:B------:R-:W-:Y:S01]  /*10ff0*/  STL.64 [R1+0x1548], R80 ;  /* 0x0015485001007387 */ /* 0x000fe20000100a00 */
[-C--:B------:R-:W-:Y:S01]  /*11000*/  LEA R204, P5, R229, R244.reuse, 0x2 ;  /* 0x000000f4e5cc7211 */ /* 0x080fe200078a10ff */
[----:B------:R-:W-:Y:S01]  /*11010*/  IMAD R234, R234, c[0x0][0x190], RZ ;  /* 0x00006400eaea7a24 */ /* 0x000fe200078e02ff */
[----:B------:R-:W-:Y:S01]  /*11020*/  LEA R206, P3, R230, R244, 0x2 ;  /* 0x000000f4e6ce7211 */ /* 0x000fe200078610ff */
[----:B------:R-:W-:Y:S01]  /*11030*/  STL.64 [R1+0x1550], R82 ;  /* 0x0015505201007387 */ /* 0x000fe20000100a00 */
[----:B------:R-:W-:-:S03]  /*11040*/  LEA.HI.X.SX32 R203, R228, R0, 0x2, P0 ;  /* 0x00000000e4cb7211 */ /* 0x000fc600000f16ff */
[----:B------:R-:W-:Y:S01]  /*11050*/  STL.64 [R1+0x1558], R84 ;  /* 0x0015585401007387 */ /* 0x000fe20000100a00 */
[----:B---3--:R-:W-:Y:S01]  /*11060*/  LEA R208, P0, R231, R244, 0x2 ;  /* 0x000000f4e7d07211 */ /* 0x008fe200078010ff */
[----:B------:R-:W-:Y:S01]  /*11070*/  IMAD R235, R235, c[0x0][0x190], RZ ;  /* 0x00006400ebeb7a24 */ /* 0x000fe200078e02ff */
[-C--:B------:R-:W-:Y:S01]  /*11080*/  LEA.HI.X.SX32 R205, R229, R0.reuse, 0x2, P5 ;  /* 0x00000000e5cd7211 */ /* 0x080fe200028f16ff */
[----:B------:R-:W-:Y:S01]  /*11090*/  STL.64 [R1+0x1560], R86 ;  /* 0x0015605601007387 */ /* 0x000fe20000100a00 */
[----:B------:R-:W-:Y:S01]  /*110a0*/  LEA.HI.X.SX32 R207, R230, R0, 0x2, P3 ;  /* 0x00000000e6cf7211 */ /* 0x000fe200018f16ff */
[----:B------:R-:W-:Y:S01]  /*110b0*/  IMAD R236, R236, c[0x0][0x190], RZ ;  /* 0x00006400ecec7a24 */ /* 0x000fe200078e02ff */
[-C--:B------:R-:W-:Y:S01]  /*110c0*/  LEA R210, P5, R232, R244.reuse, 0x2 ;  /* 0x000000f4e8d27211 */ /* 0x080fe200078a10ff */
[----:B------:R-:W-:Y:S01]  /*110d0*/  STL.64 [R1+0x1568], R88 ;  /* 0x0015685801007387 */ /* 0x000fe20000100a00 */
[----:B------:R-:W-:Y:S01]  /*110e0*/  LEA R212, P3, R233, R244, 0x2 ;  /* 0x000000f4e9d47211 */ /* 0x000fe200078610ff */
[----:B------:R-:W-:Y:S01]  /*110f0*/  IMAD R237, R237, c[0x0][0x190], RZ ;  /* 0x00006400eded7a24 */ /* 0x000fe200078e02ff */
[----:B------:R-:W-:Y:S01]  /*11100*/  LEA.HI.X.SX32 R209, R231, R0, 0x2, P0 ;  /* 0x00000000e7d17211 */ /* 0x000fe200000f16ff */
[----:B------:R-:W-:Y:S01]  /*11110*/  STL.64 [R1+0x1570], R90 ;  /* 0x0015705a01007387 */ /* 0x000fe20000100a00 */
[----:B------:R-:W-:-:S03]  /*11120*/  LEA R214, P0, R234, R244, 0x2 ;  /* 0x000000f4ead67211 */ /* 0x000fc600078010ff */
[----:B------:R1:W-:Y:S01]  /*11130*/  STL.64 [R1+0x1578], R92 ;  /* 0x0015785c01007387 */ /* 0x0003e20000100a00 */
[----:B------:R-:W-:-:S03]  /*11140*/  LEA.HI.X.SX32 R211, R232, R0, 0x2, P5 ;  /* 0x00000000e8d37211 */ /* 0x000fc600028f16ff */
[----:B------:R-:W-:Y:S01]  /*11150*/  STL.64 [R1+0x1580], R94 ;  /* 0x0015805e01007387 */ /* 0x000fe20000100a00 */
[----:B------:R-:W-:Y:S01]  /*11160*/  LEA.HI.X.SX32 R213, R233, R0, 0x2, P3 ;  /* 0x00000000e9d57211 */ /* 0x000fe200018f16ff */
[----:B------:R-:W-:Y:S02]  /*11170*/  IMAD R238, R238, c[0x0][0x190], RZ ;  /* 0x00006400eeee7a24 */ /* 0x000fe400078e02ff */
[----:B------:R-:W-:Y:S01]  /*11180*/  STL.64 [R1+0x1588], R96 ;  /* 0x0015886001007387 */ /* 0x000fe20000100a00 */
[----:B------:R-:W-:Y:S01]  /*11190*/  IMAD R239, R239, c[0x0][0x190], RZ ;  /* 0x00006400efef7a24 */ /* 0x000fe200078e02ff */
[-C--:B------:R-:W-:Y:S02]  /*111a0*/  LEA R216, P5, R235, R244.reuse, 0x2 ;  /* 0x000000f4ebd87211 */ /* 0x080fe400078a10ff */
[----:B------:R-:W-:Y:S01]  /*111b0*/  STL.64 [R1+0x1590], R98 ;  /* 0x0015906201007387 */ /* 0x000fe20000100a00 */
[----:B------:R-:W-:Y:S01]  /*111c0*/  LEA R218, P3, R236, R244, 0x2 ;  /* 0x000000f4ecda7211 */ /* 0x000fe200078610ff */
[----:B------:R-:W-:Y:S01]  /*111d0*/  IMAD R240, R240, c[0x0][0x190], RZ ;  /* 0x00006400f0f07a24 */ /* 0x000fe200078e02ff */
[----:B------:R-:W-:Y:S01]  /*111e0*/  LEA.HI.X.SX32 R215, R234, R0, 0x2, P0 ;  /* 0x00000000ead77211 */ /* 0x000fe200000f16ff */
[----:B------:R-:W-:Y:S01]  /*111f0*/  STL.64 [R1+0x1598], R100 ;  /* 0x0015986401007387 */ /* 0x000fe20000100a00 */
[----:B------:R-:W-:-:S03]  /*11200*/  LEA R220, P0, R237, R244, 0x2 ;  /* 0x000000f4eddc7211 */ /* 0x000fc600078010ff */
[----:B------:R-:W-:Y:S01]  /*11210*/  STL.64 [R1+0x15a0], R102 ;  /* 0x0015a06601007387 */ /* 0x000fe20000100a00 */
        /* <DEDUP_REMOVED lines=29> */
[----:B------:R5:W-:Y:S01]  /*113f0*/  STL.64 [R1+0x15f8], R124 ;  /* 0x0015f87c01007387 */ /* 0x000be20000100a00 */
[----:B------:R-:W-:-:S03]  /*11400*/  LEA.HI.X.SX32 R231, R242, R0, 0x2, P3 ;  /* 0x00000000f2e77211 */ /* 0x000fc600018f16ff */
[----:B------:R-:W3:Y:S01]  /*11410*/  LDL R248, [R1+0x13e4] ;  /* 0x0013e40001f87983 */ /* 0x000ee20000100800 */
[-C--:B------:R-:W-:Y:S01]  /*11420*/  LEA R234, P5, R245, R244.reuse, 0x2 ;  /* 0x000000f4f5ea7211 */ /* 0x080fe200078a10ff */
[----:B------:R-:W-:Y:S01]  /*11430*/  IMAD R250, R250, c[0x0][0x190], RZ ;  /* 0x00006400fafa7a24 */ /* 0x000fe200078e02ff */
[C---:B------:R-:W-:Y:S02]  /*11440*/  LEA R236, P3, R246.reuse, R244, 0x2 ;  /* 0x000000f4f6ec7211 */ /* 0x040fe400078610ff */
[----:B------:R-:W-:Y:S02]  /*11450*/  LEA.HI.X.SX32 R233, R243, R0, 0x2, P0 ;  /* 0x00000000f3e97211 */ /* 0x000fe400000f16ff */
[----:B------:R-:W-:Y:S02]  /*11460*/  LEA R238, P0, R247, R244, 0x2 ;  /* 0x000000f4f7ee7211 */ /* 0x000fe400078010ff */
[-C--:B------:R-:W-:Y:S02]  /*11470*/  LEA.HI.X.SX32 R235, R245, R0.reuse, 0x2, P5 ;  /* 0x00000000f5eb7211 */ /* 0x080fe400028f16ff */
[----:B------:R-:W-:-:S02]  /*11480*/  LEA.HI.X.SX32 R237, R246, R0, 0x2, P3 ;  /* 0x00000000f6ed7211 */ /* 0x000fc400018f16ff */
[-C--:B--2---:R-:W-:Y:S02]  /*11490*/  LEA R240, P5, R2, R244.reuse, 0x2 ;  /* 0x000000f402f07211 */ /* 0x084fe400078a10ff */
[----:B----4-:R-:W-:Y:S02]  /*114a0*/  LEA R242, P3, R3, R244, 0x2 ;  /* 0x000000f403f27211 */ /* 0x010fe400078610ff */
[----:B------:R-:W-:Y:S02]  /*114b0*/  LEA.HI.X.SX32 R239, R247, R0, 0x2, P0 ;  /* 0x00000000f7ef7211 */ /* 0x000fe400000f16ff */
[----:B------:R-:W-:Y:S02]  /*114c0*/  LEA R244, P0, R250, R244, 0x2 ;  /* 0x000000f4faf47211 */ /* 0x000fe400078010ff */
[-C--:B------:R-:W-:Y:S02]  /*114d0*/  LEA.HI.X.SX32 R241, R2, R0.reuse, 0x2, P5 ;  /* 0x0000000002f17211 */ /* 0x080fe400028f16ff */
[----:B------:R-:W-:-:S02]  /*114e0*/  LEA.HI.X.SX32 R243, R3, R0, 0x2, P3 ;  /* 0x0000000003f37211 */ /* 0x000fc400018f16ff */
[----:B------:R-:W-:Y:S02]  /*114f0*/  LEA.HI.X.SX32 R245, R250, R0, 0x2, P0 ;  /* 0x00000000faf57211 */ /* 0x000fe400000f16ff */
[----:B------:R-:W2:Y:S01]  /*11500*/  LDL.LU R0, [R1+0x18] ;  /* 0x0000180001007983 */ /* 0x000ea20000300800 */
[----:B------:R-:W-:Y:S01]  /*11510*/  ISETP.NE.AND P0, PT, RZ, c[0x0][0x178], PT ;  /* 0x00005e00ff007a0c */ /* 0x000fe20003f05270 */
[----:B------:R-:W-:-:S04]  /*11520*/  IMAD.MOV.U32 R252, RZ, RZ, c[0x0][0x188] ;  /* 0x00006200fffc7624 */ /* 0x000fc800078e00ff */
[C---:B------:R-:W-:Y:S02]  /*11530*/  IMAD.SHL.U32 R34, R252.reuse, 0x2, RZ ;  /* 0x00000002fc227824 */ /* 0x040fe400078e00ff */
[C---:B------:R-:W-:Y:S02]  /*11540*/  IMAD R250, R252.reuse, 0xc, RZ ;  /* 0x0000000cfcfa7824 */ /* 0x040fe400078e02ff */
[C---:B------:R-:W-:Y:S02]  /*11550*/  IMAD R251, R252.reuse, 0x14, RZ ;  /* 0x00000014fcfb7824 */ /* 0x040fe400078e02ff */
[C---:B------:R-:W-:Y:S02]  /*11560*/  IMAD R29, R252.reuse, 0x3, RZ ;  /* 0x00000003fc1d7824 */ /* 0x040fe400078e02ff */
[C---:B------:R-:W-:Y:S02]  /*11570*/  IMAD R28, R252.reuse, 0x5, RZ ;  /* 0x00000005fc1c7824 */ /* 0x040fe400078e02ff */
[----:B------:R-:W-:-:S02]  /*11580*/  IMAD R50, R252, 0x18, RZ ;  /* 0x00000018fc327824 */ /* 0x000fc400078e02ff */
[C---:B------:R-:W-:Y:S02]  /*11590*/  IMAD R48, R252.reuse, 0x1c, RZ ;  /* 0x0000001cfc307824 */ /* 0x040fe400078e02ff */
[C---:B------:R-:W-:Y:S02]  /*115a0*/  IMAD R27, R252.reuse, 0x6, RZ ;  /* 0x00000006fc1b7824 */ /* 0x040fe400078e02ff */
[C---:B------:R-:W-:Y:S02]  /*115b0*/  IMAD R12, R252.reuse, 0x7, RZ ;  /* 0x00000007fc0c7824 */ /* 0x040fe400078e02ff */
[C---:B------:R-:W-:Y:S02]  /*115c0*/  IMAD R42, R252.reuse, 0x24, RZ ;  /* 0x00000024fc2a7824 */ /* 0x040fe400078e02ff */
[C---:B------:R-:W-:Y:S02]  /*115d0*/  IMAD.SHL.U32 R26, R252.reuse, 0x8, RZ ;  /* 0x00000008fc1a7824 */ /* 0x040fe400078e00ff */
[----:B------:R-:W-:-:S02]  /*115e0*/  IMAD R25, R252, 0x9, RZ ;  /* 0x00000009fc197824 */ /* 0x000fc400078e02ff */
[C---:B------:R-:W-:Y:S02]  /*115f0*/  IMAD R38, R252.reuse, 0x28, RZ ;  /* 0x00000028fc267824 */ /* 0x040fe400078e02ff */
        /* <DEDUP_REMOVED lines=9> */
[C---:B------:R-:W-:Y:S02]  /*11690*/  IMAD R55, R252.reuse, 0xf, RZ ;  /* 0x0000000ffc377824 */ /* 0x040fe400078e02ff */
[----:B------:R-:W-:-:S02]  /*116a0*/  IMAD R37, R252, 0x44, RZ ;  /* 0x00000044fc257824 */ /* 0x000fc400078e02ff */
        /* <DEDUP_REMOVED lines=39> */
[----:B------:R-:W-:Y:S01]  /*11920*/  IMAD R40, R252, 0xa0, RZ ;  /* 0x000000a0fc287824 */ /* 0x000fe200078e02ff */
[----:B---3--:R-:W-:-:S13]  /*11930*/  ISETP.GE.AND P3, PT, R248, RZ, PT ;  /* 0x000000fff800720c */ /* 0x008fda0003f66270 */
[----:B--2---:R-:W-:Y:S01]  /*11940*/  @!P3 IMAD.MOV R0, RZ, RZ, -R0 ;  /* 0x000000ffff00b224 */ /* 0x004fe200078e0a00 */
[----:B------:R-:W-:-:S05]  /*11950*/  @!P0 LOP3.LUT R0, RZ, c[0x0][0x178], RZ, 0x33, !PT ;  /* 0x00005e00ff008a12 */ /* 0x000fca00078e33ff */
[----:B------:R-:W-:-:S05]  /*11960*/  IMAD R0, R0, c[0x0][0x184], RZ ;  /* 0x0000610000007a24 */ /* 0x000fca00078e02ff */
[----:B------:R-:W-:-:S04]  /*11970*/  LEA R246, P0, R0, c[0x0][0x160], 0x2 ;  /* 0x0000580000f67a11 */ /* 0x000fc800078010ff */
[----:B------:R-:W-:Y:S02]  /*11980*/  LEA.HI.X.SX32 R247, R0, c[0x0][0x164], 0x2, P0 ;  /* 0x0000590000f77a11 */ /* 0x000fe400000f16ff */
[-C--:B------:R-:W-:Y:S02]  /*11990*/  LEA R62, P0, R252, R246.reuse, 0x3 ;  /* 0x000000f6fc3e7211 */ /* 0x080fe400078018ff */
[-C--:B------:R-:W-:Y:S02]  /*119a0*/  IADD3 R30, P3, R250, R246.reuse, RZ ;  /* 0x000000f6fa1e7210 */ /* 0x080fe40007f7e0ff */
[-C--:B------:R-:W-:Y:S02]  /*119b0*/  LEA.HI.X.SX32 R63, R34, R247.reuse, 0x2, P0 ;  /* 0x000000f7223f7211 */ /* 0x080fe400000f16ff */
[----:B-1----:R-:W-:Y:S02]  /*119c0*/  IADD3 R92, P0, R251, R246, RZ ;  /* 0x000000f6fb5c7210 */ /* 0x002fe40007f1e0ff */
[----:B------:R-:W-:-:S02]  /*119d0*/  LEA.HI.X.SX32 R31, R29, R247, 0x2, P3 ;  /* 0x000000f71d1f7211 */ /* 0x000fc400018f16ff */
[-C--:B------:R-:W-:Y:S02]  /*119e0*/  IADD3 R60, P3, R50, R246.reuse, RZ ;  /* 0x000000f6323c7210 */ /* 0x080fe40007f7e0ff */
[-C--:B------:R-:W-:Y:S02]  /*119f0*/  LEA.HI.X.SX32 R93, R28, R247.reuse, 0x2, P0 ;  /* 0x000000f71c5d7211 */ /* 0x080fe400000f16ff */
[-C--:B------:R-:W-:Y:S02]  /*11a00*/  IADD3 R28, P0, R48, R246.reuse, RZ ;  /* 0x000000f6301c7210 */ /* 0x080fe40007f1e0ff */
[-C--:B------:R-:W-:Y:S02]  /*11a10*/  LEA.HI.X.SX32 R61, R27, R247.reuse, 0x2, P3 ;  /* 0x000000f71b3d7211 */ /* 0x080fe400018f16ff */
[----:B------:R-:W-:Y:S02]  /*11a20*/  LEA R122, P3, R252, R246, 0x5 ;  /* 0x000000f6fc7a7211 */ /* 0x000fe400078628ff */
[----:B------:R-:W-:-:S02]  /*11a30*/  LEA.HI.X.SX32 R29, R12, R247, 0x2, P0 ;  /* 0x000000f70c1d7211 */ /* 0x000fc400000f16ff */
[-C--:B------:R-:W-:Y:S02]  /*11a40*/  IADD3 R90, P0, R42, R246.reuse, RZ ;  /* 0x000000f62a5a7210 */ /* 0x080fe40007f1e0ff */
[-C--:B------:R-:W-:Y:S02]  /*11a50*/  LEA.HI.X.SX32 R123, R26, R247.reuse, 0x2, P3 ;  /* 0x000000f71a7b7211 */ /* 0x080fe400018f16ff */
[-C--:B------:R-:W-:Y:S02]  /*11a60*/  IADD3 R58, P3, R38, R246.reuse, RZ ;  /* 0x000000f6263a7210 */ /* 0x080fe40007f7e0ff */
[-C--:B------:R-:W-:Y:S02]  /*11a70*/  LEA.HI.X.SX32 R91, R25, R247.reuse, 0x2, P0 ;  /* 0x000000f7195b7211 */ /* 0x080fe400000f16ff */
[----:B------:R-:W-:Y:S02]  /*11a80*/  IADD3 R26, P0, R11, R246, RZ ;  /* 0x000000f60b1a7210 */ /* 0x000fe40007f1e0ff */
        /* <DEDUP_REMOVED lines=9> */
[-C--:B------:R-:W-:Y:S02]  /*11b20*/  LEA R118, P3, R252, R246.reuse, 0x6 ;  /* 0x000000f6fc767211 */ /* 0x080fe400078630ff */
        /* <DEDUP_REMOVED lines=37> */
[-C--:B------:R-:W-:Y:S01]  /*11d80*/  IADD3 R14, P0, R14, R246.reuse, RZ ;  /* 0x000000f60e0e7210 */ /* 0x080fe20007f1e0ff */
[----:B------:R-:W-:Y:S01]  /*11d90*/  IMAD R34, R252, 0x98, RZ ;  /* 0x00000098fc227824 */ /* 0x000fe200078e02ff */
[----:B------:R-:W-:Y:S01]  /*11da0*/  LEA.HI.X.SX32 R47, R64, R247, 0x2, P3 ;  /* 0x000000f7402f7211 */ /* 0x000fe200018f16ff */
[----:B------:R-:W-:Y:S01]  /*11db0*/  IMAD R12, R252, 0x9c, RZ ;  /* 0x0000009cfc0c7824 */ /* 0x000fe200078e02ff */
[----:B------:R-:W-:-:S02]  /*11dc0*/  IADD3 R108, P3, R45, R246, RZ ;  /* 0x000000f62d6c7210 */ /* 0x000fc40007f7e0ff */
[-C--:B------:R-:W-:Y:S02]  /*11dd0*/  LEA.HI.X.SX32 R15, R44, R247.reuse, 0x2, P0 ;  /* 0x000000f72c0f7211 */ /* 0x080fe400000f16ff */
[-C--:B------:R-:W-:Y:S02]  /*11de0*/  IADD3 R76, P0, R43, R246.reuse, RZ ;  /* 0x000000f62b4c7210 */ /* 0x080fe40007f1e0ff */
[-C--:B------:R-:W-:Y:S01]  /*11df0*/  LEA.HI.X.SX32 R109, R42, R247.reuse, 0x2, P3 ;  /* 0x000000f72a6d7211 */ /* 0x080fe200018f16ff */
[----:B------:R-:W-:Y:S01]  /*11e00*/  IMAD R5, R252, 0xa4, RZ ;  /* 0x000000a4fc057824 */ /* 0x000fe200078e02ff */
[-C--:B------:R-:W-:Y:S02]  /*11e10*/  IADD3 R44, P3, R34, R246.reuse, RZ ;  /* 0x000000f6222c7210 */ /* 0x080fe40007f7e0ff */
[-C--:B------:R-:W-:Y:S02]  /*11e20*/  LEA.HI.X.SX32 R77, R13, R247.reuse, 0x2, P0 ;  /* 0x000000f70d4d7211 */ /* 0x080fe400000f16ff */
[-C--:B------:R-:W-:Y:S01]  /*11e30*/  IADD3 R12, P0, R12, R246.reuse, RZ ;  /* 0x000000f60c0c7210 */ /* 0x080fe20007f1e0ff */
[C---:B------:R-:W-:Y:S01]  /*11e40*/  IMAD R6, R252.reuse, 0x29, RZ ;  /* 0x00000029fc067824 */ /* 0x040fe200078e02ff */
[-C--:B------:R-:W-:Y:S01]  /*11e50*/  LEA.HI.X.SX32 R45, R41, R247.reuse, 0x2, P3 ;  /* 0x000000f7292d7211 */ /* 0x080fe200018f16ff */
[----:B------:R-:W-:Y:S01]  /*11e60*/  IMAD R7, R252, 0xa8, RZ ;  /* 0x000000a8fc077824 */ /* 0x000fe200078e02ff */
[----:B------:R-:W-:Y:S01]  /*11e70*/  IADD3 R106, P3, R40, R246, RZ ;  /* 0x000000f6286a7210 */ /* 0x000fe20007f7e0ff */
[----:B------:R-:W-:Y:S01]  /*11e80*/  IMAD R4, R252, 0xac, RZ ;  /* 0x000000acfc047824 */ /* 0x000fe200078e02ff */
[----:B------:R-:W-:-:S02]  /*11e90*/  LEA.HI.X.SX32 R13, R39, R247, 0x2, P0 ;  /* 0x000000f7270d7211 */ /* 0x000fc400000f16ff */
[-C--:B------:R-:W-:Y:S01]  /*11ea0*/  IADD3 R74, P0, R5, R246.reuse, RZ ;  /* 0x000000f6054a7210 */ /* 0x080fe20007f1e0ff */
[----:B------:R-:W-:Y:S01]  /*11eb0*/  IMAD R37, R252, 0x2a, RZ ;  /* 0x0000002afc257824 */ /* 0x000fe200078e02ff */
[-C--:B------:R-:W-:Y:S01]  /*11ec0*/  LEA.HI.X.SX32 R107, R38, R247.reuse, 0x2, P3 ;  /* 0x000000f7266b7211 */ /* 0x080fe200018f16ff */
[C---:B------:R-:W-:Y:S01]  /*11ed0*/  IMAD R8, R252.reuse, 0x2b, RZ ;  /* 0x0000002bfc087824 */ /* 0x040fe200078e02ff */
[-C--:B------:R-:W-:Y:S01]  /*11ee0*/  IADD3 R42, P3, R7, R246.reuse, RZ ;  /* 0x000000f6072a7210 */ /* 0x080fe20007f7e0ff */
[----:B------:R-:W-:Y:S01]  /*11ef0*/  IMAD R36, R252, 0xb0, RZ ;  /* 0x000000b0fc247824 */ /* 0x000fe200078e02ff */
[-C--:B------:R-:W-:Y:S01]  /*11f00*/  LEA.HI.X.SX32 R75, R6, R247.reuse, 0x2, P0 ;  /* 0x000000f7064b7211 */ /* 0x080fe200000f16ff */
[----:B------:R-:W-:Y:S01]  /*11f10*/  IMAD R0, R252, 0xb4, RZ ;  /* 0x000000b4fc007824 */ /* 0x000fe200078e02ff */
        /* <DEDUP_REMOVED lines=8> */
[C---:B------:R-:W-:Y:S01]  /*11fa0*/  IMAD R35, R252.reuse, 0x2e, RZ ;  /* 0x0000002efc237824 */ /* 0x040fe200078e02ff */
[-C--:B------:R-:W-:Y:S01]  /*11fb0*/  LEA.HI.X.SX32 R105, R11, R247.reuse, 0x2, P3 ;  /* 0x000000f70b697211 */ /* 0x080fe200018f16ff */
[----:B------:R-:W-:Y:S01]  /*11fc0*/  IMAD R33, R252, 0x2f, RZ ;  /* 0x0000002ffc217824 */ /* 0x000fe200078e02ff */
[-C--:B------:R-:W-:Y:S01]  /*11fd0*/  IADD3 R40, P3, R250, R246.reuse, RZ ;  /* 0x000000f6fa287210 */ /* 0x080fe20007f7e0ff */
[----:B------:R-:W-:Y:S01]  /*11fe0*/  IMAD R34, R252, 0xc0, RZ ;  /* 0x000000c0fc227824 */ /* 0x000fe200078e02ff */
[-C--:B------:R-:W-:Y:S01]  /*11ff0*/  LEA.HI.X.SX32 R73, R10, R247.reuse, 0x2, P0 ;  /* 0x000000f70a497211 */ /* 0x080fe200000f16ff */
[C---:B------:R-:W-:Y:S01]  /*12000*/  IMAD R4, R252.reuse, 0xc4, RZ ;  /* 0x000000c4fc047824 */ /* 0x040fe200078e02ff */
[-C--:B------:R-:W-:Y:S01]  /*12010*/  IADD3 R10, P0, R251, R246.reuse, RZ ;  /* 0x000000f6fb0a7210 */ /* 0x080fe20007f1e0ff */
[C---:B------:R-:W-:Y:S01]  /*12020*/  IMAD R5, R252.reuse, 0x31, RZ ;  /* 0x00000031fc057824 */ /* 0x040fe200078e02ff */
[-C--:B------:R-:W-:Y:S01]  /*12030*/  LEA.HI.X.SX32 R41, R35, R247.reuse, 0x2, P3 ;  /* 0x000000f723297211 */ /* 0x080fe200018f16ff */
[----:B------:R-:W-:Y:S01]  /*12040*/  IMAD R8, R252, 0xc8, RZ ;  /* 0x000000c8fc087824 */ /* 0x000fe200078e02ff */
[----:B------:R-:W-:Y:S01]  /*12050*/  IADD3 R102, P3, R34, R246, RZ ;  /* 0x000000f622667210 */ /* 0x000fe20007f7e0ff */
[----:B------:R-:W-:Y:S01]  /*12060*/  IMAD R0, R252, 0xcc, RZ ;  /* 0x000000ccfc007824 */ /* 0x000fe200078e02ff */
[----:B------:R-:W-:-:S02]  /*12070*/  LEA.HI.X.SX32 R11, R33, R247, 0x2, P0 ;  /* 0x000000f7210b7211 */ /* 0x000fc400000f16ff */
[-C--:B------:R-:W-:Y:S02]  /*12080*/  IADD3 R70, P0, R4, R246.reuse, RZ ;  /* 0x000000f604467210 */ /* 0x080fe40007f1e0ff */
        /* <DEDUP_REMOVED lines=9> */
[-C--:B------:R-:W-:Y:S01]  /*12120*/  LEA.HI.X.SX32 R9, R251, R247.reuse, 0x2, P0 ;  /* 0x000000f7fb097211 */ /* 0x080fe200000f16ff */
[----:B------:R-:W-:Y:S01]  /*12130*/  IMAD R251, R252, 0x35, RZ ;  /* 0x00000035fcfb7824 */ /* 0x000fe200078e02ff */
[-C--:B------:R-:W-:Y:S02]  /*12140*/  IADD3 R100, P3, R0, R246.reuse, RZ ;  /* 0x000000f600647210 */ /* 0x080fe40007f7e0ff */
[-C--:B------:R-:W-:Y:S01]  /*12150*/  IADD3 R68, P0, R250, R246.reuse, RZ ;  /* 0x000000f6fa447210 */ /* 0x080fe20007f1e0ff */
[C---:B------:R-:W-:Y:S02]  /*12160*/  IMAD R250, R252.reuse, 0xdc, RZ ;  /* 0x000000dcfcfa7824 */ /* 0x040fe400078e02ff */
[C---:B------:R-:W-:Y:S01]  /*12170*/  IMAD R0, R252.reuse, 0xd8, RZ ;  /* 0x000000d8fc007824 */ /* 0x040fe200078e02ff */
[-C--:B------:R-:W-:Y:S01]  /*12180*/  LEA.HI.X.SX32 R101, R3, R247.reuse, 0x2, P3 ;  /* 0x000000f703657211 */ /* 0x080fe200018f16ff */
[C---:B------:R-:W-:Y:S01]  /*12190*/  IMAD R3, R252.reuse, 0x37, RZ ;  /* 0x00000037fc037824 */ /* 0x040fe200078e02ff */
[-C--:B------:R-:W-:Y:S01]  /*121a0*/  LEA.HI.X.SX32 R69, R251, R247.reuse, 0x2, P0 ;  /* 0x000000f7fb457211 */ /* 0x080fe200000f16ff */
[----:B------:R-:W-:Y:S01]  /*121b0*/  IMAD R251, R252, 0xe4, RZ ;  /* 0x000000e4fcfb7824 */ /* 0x000fe200078e02ff */
[-C--:B------:R-:W-:Y:S01]  /*121c0*/  IADD3 R4, P0, R250, R246.reuse, RZ ;  /* 0x000000f6fa047210 */ /* 0x080fe20007f1e0ff */
[----:B------:R-:W-:Y:S01]  /*121d0*/  IMAD R250, R252, 0x36, RZ ;  /* 0x00000036fcfa7824 */ /* 0x000fe200078e02ff */
[----:B------:R-:W-:Y:S01]  /*121e0*/  IADD3 R36, P3, R0, R246, RZ ;  /* 0x000000f600247210 */ /* 0x000fe20007f7e0ff */
[----:B------:R-:W-:Y:S01]  /*121f0*/  IMAD R0, R252, 0xe0, RZ ;  /* 0x000000e0fc007824 */ /* 0x000fe200078e02ff */
[----:B------:R-:W-:-:S02]  /*12200*/  LEA.HI.X.SX32 R5, R3, R247, 0x2, P0 ;  /* 0x000000f703057211 */ /* 0x000fc400000f16ff */
[-C--:B------:R-:W-:Y:S01]  /*12210*/  IADD3 R66, P0, R251, R246.reuse, RZ ;  /* 0x000000f6fb427210 */ /* 0x080fe20007f1e0ff */
[----:B------:R-:W-:Y:S01]  /*12220*/  IMAD R251, R252, 0x39, RZ ;  /* 0x00000039fcfb7824 */ /* 0x000fe200078e02ff */
[-C--:B------:R-:W-:Y:S01]  /*12230*/  LEA.HI.X.SX32 R37, R250, R247.reuse, 0x2, P3 ;  /* 0x000000f7fa257211 */ /* 0x080fe200018f16ff */
[----:B------:R-:W-:Y:S01]  /*12240*/  IMAD R250, R252, 0xec, RZ ;  /* 0x000000ecfcfa7824 */ /* 0x000fe200078e02ff */
[-C--:B------:R-:W-:Y:S01]  /*12250*/  IADD3 R98, P3, R0, R246.reuse, RZ ;  /* 0x000000f600627210 */ /* 0x080fe20007f7e0ff */
[----:B------:R-:W-:Y:S01]  /*12260*/  IMAD R0, R252, 0xe8, RZ ;  /* 0x000000e8fc007824 */ /* 0x000fe200078e02ff */
[-C--:B------:R-:W-:Y:S02]  /*12270*/  LEA.HI.X.SX32 R67, R251, R247.reuse, 0x2, P0 ;  /* 0x000000f7fb437211 */ /* 0x080fe400000f16ff */
[----:B------:R-:W-:Y:S01]  /*12280*/  LEA.HI.X.SX32 R99, R2, R247, 0x2, P3 ;  /* 0x000000f702637211 */ /* 0x000fe200018f16ff */
[----:B------:R-:W-:Y:S01]  /*12290*/  IMAD R33, R252, 0x3b, RZ ;  /* 0x0000003bfc217824 */ /* 0x000fe200078e02ff */
[-C--:B------:R-:W-:Y:S01]  /*122a0*/  IADD3 R2, P0, R250, R246.reuse, RZ ;  /* 0x000000f6fa027210 */ /* 0x080fe20007f1e0ff */
[----:B------:R-:W-:Y:S01]  /*122b0*/  IMAD R250, R252, 0x3a, RZ ;  /* 0x0000003afcfa7824 */ /* 0x000fe200078e02ff */
[----:B------:R-:W-:Y:S01]  /*122c0*/  IADD3 R34, P3, R0, R246, RZ ;  /* 0x000000f600227210 */ /* 0x000fe20007f7e0ff */
[----:B------:R-:W-:-:S02]  /*122d0*/  IMAD R0, R252, 0xf0, RZ ;  /* 0x000000f0fc007824 */ /* 0x000fc400078e02ff */
[----:B------:R-:W-:Y:S01]  /*122e0*/  IMAD R251, R252, 0xf4, RZ ;  /* 0x000000f4fcfb7824 */ /* 0x000fe200078e02ff */
[----:B------:R-:W1:Y:S01]  /*122f0*/  S2R R248, SR_TID.X ;  /* 0x0000000000f87919 */ /* 0x000e620000002100 */
[-C--:B------:R-:W-:Y:S02]  /*12300*/  LEA.HI.X.SX32 R35, R250, R247.reuse, 0x2, P3 ;  /* 0x000000f7fa237211 */ /* 0x080fe400018f16ff */
[----:B------:R-:W-:Y:S02]  /*12310*/  LEA.HI.X.SX32 R3, R33, R247, 0x2, P0 ;  /* 0x000000f721037211 */ /* 0x000fe400000f16ff */
[-C--:B------:R-:W-:Y:S01]  /*12320*/  IADD3 R96, P3, R0, R246.reuse, RZ ;  /* 0x000000f600607210 */ /* 0x080fe20007f7e0ff */
[C---:B------:R-:W-:Y:S01]  /*12330*/  IMAD R0, R252.reuse, 0xf8, RZ ;  /* 0x000000f8fc007824 */ /* 0x040fe200078e02ff */
[----:B------:R-:W-:Y:S01]  /*12340*/  IADD3 R64, P0, R251, R246, RZ ;  /* 0x000000f6fb407210 */ /* 0x000fe20007f1e0ff */
[----:B------:R-:W-:Y:S02]  /*12350*/  IMAD R251, R252, 0x3d, RZ ;  /* 0x0000003dfcfb7824 */ /* 0x000fe400078e02ff */
[----:B------:R-:W-:-:S02]  /*12360*/  IMAD.MOV.U32 R249, RZ, RZ, c[0x0][0x180] ;  /* 0x00006000fff97624 */ /* 0x000fc400078e00ff */
[----:B------:R-:W-:Y:S01]  /*12370*/  IMAD R250, R252, 0xfc, RZ ;  /* 0x000000fcfcfa7824 */ /* 0x000fe200078e02ff */
[-C--:B------:R-:W-:Y:S02]  /*12380*/  LEA.HI.X.SX32 R97, R32, R247.reuse, 0x2, P3 ;  /* 0x000000f720617211 */ /* 0x080fe400018f16ff */
[-C--:B------:R-:W-:Y:S02]  /*12390*/  IADD3 R32, P3, R0, R246.reuse, RZ ;  /* 0x000000f600207210 */ /* 0x080fe40007f7e0ff */
[-C--:B------:R-:W-:Y:S01]  /*123a0*/  LEA.HI.X.SX32 R65, R251, R247.reuse, 0x2, P0 ;  /* 0x000000f7fb417211 */ /* 0x080fe200000f16ff */
[----:B------:R-:W-:Y:S01]  /*123b0*/  IMAD R251, R252, 0x3f, RZ ;  /* 0x0000003ffcfb7824 */ /* 0x000fe200078e02ff */
[----:B------:R-:W-:Y:S02]  /*123c0*/  IADD3 R0, R249, -0x1, RZ ;  /* 0xfffffffff9007810 */ /* 0x000fe40007ffe0ff */
[----:B------:R-:W-:Y:S01]  /*123d0*/  IADD3 R250, P0, R250, R246, RZ ;  /* 0x000000f6fafa7210 */ /* 0x000fe20007f1e0ff */
[----:B------:R-:W-:Y:S01]  /*123e0*/  IMAD R94, R252, 0x3e, RZ ;  /* 0x0000003efc5e7824 */ /* 0x000fe200078e02ff */
[----:B------:R-:W-:Y:S01]  /*123f0*/  ISETP.GE.U32.AND P5, PT, R0, 0x7fffffc0, PT ;  /* 0x7fffffc00000780c */ /* 0x000fe20003fa6070 */
[----:B------:R-:W-:Y:S01]  /*12400*/  IMAD.SHL.U32 R0, R252, 0x4, RZ ;  /* 0x00000004fc007824 */ /* 0x000fe200078e00ff */
[----:B------:R-:W-:-:S02]  /*12410*/  LEA.HI.X.SX32 R251, R251, R247, 0x2, P0 ;  /* 0x000000f7fbfb7211 */ /* 0x000fc400000f16ff */
[-C--:B-----5:R-:W-:Y:S02]  /*12420*/  LEA R124, P0, R252, R246.reuse, 0x4 ;  /* 0x000000f6fc7c7211 */ /* 0x0a0fe400078020ff */
[-C--:B------:R-:W-:Y:S02]  /*12430*/  LEA.HI.X.SX32 R33, R94, R247.reuse, 0x2, P3 ;  /* 0x000000f75e217211 */ /* 0x080fe400018f16ff */
[C---:B------:R-:W-:Y:S02]  /*12440*/  LEA.HI.X.SX32 R125, R0.reuse, R247, 0x2, P0 ;  /* 0x000000f7007d7211 */ /* 0x040fe400000f16ff */
[----:B------:R-:W-:Y:S02]  /*12450*/  IADD3 R94, P0, R0, R246, RZ ;  /* 0x000000f6005e7210 */ /* 0x000fe40007f1e0ff */
[----:B------:R-:W-:Y:S02]  /*12460*/  IADD3 R0, R249, -0x5, RZ ;  /* 0xfffffffbf9007810 */ /* 0x000fe40007ffe0ff */
[----:B-1----:R-:W-:-:S02]  /*12470*/  LOP3.LUT R248, R248, 0x7f, RZ, 0xc0, !PT ;  /* 0x0000007ff8f87812 */ /* 0x002fc400078ec0ff */
[----:B------:R-:W-:Y:S02]  /*12480*/  ISETP.GE.U32.AND P3, PT, R0, 0x7fffffbc, PT ;  /* 0x7fffffbc0000780c */ /* 0x000fe40003f66070 */
[C---:B------:R-:W-:Y:S02]  /*12490*/  IADD3 R0, R249.reuse, -0x9, RZ ;  /* 0xfffffff7f9007810 */ /* 0x040fe40007ffe0ff */
[----:B------:R-:W-:Y:S01]  /*124a0*/  LEA.HI.X.SX32 R95, R252, R247, 0x2, P0 ;  /* 0x000000f7fc5f7211 */ /* 0x000fe200000f16ff */
[----:B------:R-:W-:Y:S01]  /*124b0*/  IMAD.SHL.U32 R252, R248, 0x4, RZ ;  /* 0x00000004f8fc7824 */ /* 0x000fe200078e00ff */
[----:B------:R-:W-:Y:S01]  /*124c0*/  ISETP.GE.U32.AND P0, PT, R0, 0x7fffffb8, PT ;  /* 0x7fffffb80000780c */ /* 0x000fe20003f06070 */
[----:B------:R-:W-:Y:S01]  /*124d0*/  ULDC.64 UR4, c[0x0][0x118] ;  /* 0x0000460000047ab9 */ /* 0x000fe20000000a00 */
[----:B------:R-:W-:Y:S02]  /*124e0*/  IADD3 R0, R249, -0xd, RZ ;  /* 0xfffffff3f9007810 */ /* 0x000fe40007ffe0ff */
[----:B------:R1:W-:Y:S02]  /*124f0*/  LDGSTS.E [R252+0x60000], [R246.64], !P5 ;  /* 0x60000000f6fc7fae */ /* 0x0003e4000e921844 */
[----:B------:R-:W-:-:S02]  /*12500*/  ISETP.GE.U32.AND P5, PT, R0, 0x7fffffb4, PT ;  /* 0x7fffffb40000780c */ /* 0x000fc40003fa6070 */
[C---:B------:R-:W-:Y:S01]  /*12510*/  IADD3 R0, R249.reuse, -0x11, RZ ;  /* 0xffffffeff9007810 */ /* 0x040fe20007ffe0ff */
[----:B------:R2:W-:Y:S03]  /*12520*/  LDGSTS.E [R252+0x60800], [R124.64], !P3 ;  /* 0x608000007cfc7fae */ /* 0x0005e6000d921844 */
[----:B------:R-:W-:Y:S01]  /*12530*/  ISETP.GE.U32.AND P3, PT, R0, 0x7fffffb0, PT ;  /* 0x7fffffb00000780c */ /* 0x000fe20003f66070 */
[----:B------:R3:W-:Y:S01]  /*12540*/  LDGSTS.E [R252+0x61000], [R122.64], !P0 ;  /* 0x610000007afc7fae */ /* 0x0007e2000c121844 */
[----:B------:R-:W-:-:S04]  /*12550*/  IADD3 R0, R249, -0x15, RZ ;  /* 0xffffffebf9007810 */ /* 0x000fc80007ffe0ff */
        /* <DEDUP_REMOVED lines=38> */
[C---:B------:R-:W-:Y:S02]  /*127c0*/  IADD3 R0, R249.reuse, -0xa, RZ ;  /* 0xfffffff6f9007810 */ /* 0x040fe40007ffe0ff */
[----:B------:R-:W-:Y:S02]  /*127d0*/  LOP3.LUT R248, R252, 0x20, RZ, 0x3c, !PT ;  /* 0x00000020fcf87812 */ /* 0x000fe400078e3cff */
[----:B------:R-:W-:Y:S02]  /*127e0*/  ISETP.GE.U32.AND P5, PT, R0, 0x7fffffb7, PT ;  /* 0x7fffffb70000780c */ /* 0x000fe40003fa6070 */
        /* <DEDUP_REMOVED lines=47> */
[----:B------:R-:W-:Y:S02]  /*12ae0*/  ISETP.GE.U32.AND P3, PT, R0, 0x7fffffb6, PT ;  /* 0x7fffffb60000780c */ /* 0x000fe40003f66070 */
[----:B------:R-:W-:Y:S02]  /*12af0*/  IADD3 R0, R249, -0xf, RZ ;  /* 0xfffffff1f9007810 */ /* 0x000fe40007ffe0ff */
[----:B-1----:R-:W-:-:S05]  /*12b00*/  LOP3.LUT R248, R252, 0x40, RZ, 0x3c, !PT ;  /* 0x00000040fcf87812 */ /* 0x002fca00078e3cff */
[----:B------:R1:W-:Y:S01]  /*12b10*/  LDGSTS.E [R248+0x60400], [R62.64], !P0 ;  /* 0x604000003ef87fae */ /* 0x0003e2000c121844 */
        /* <DEDUP_REMOVED lines=44> */
[----:B------:R-:W-:-:S03]  /*12de0*/  IADD3 R0, R249, -0xc, RZ ;  /* 0xfffffff4f9007810 */ /* 0x000fc60007ffe0ff */
[----:B------:R-:W-:Y:S01]  /*12df0*/  STL.64 [R1+0x1e0], R62 ;  /* 0x0001e03e01007387 */ /* 0x000fe20000100a00 */
[----:B------:R-:W-:Y:S02]  /*12e00*/  ISETP.GE.U32.AND P0, PT, R0, 0x7fffffb5, PT ;  /* 0x7fffffb50000780c */ /* 0x000fe40003f06070 */
[----:B------:R-:W-:Y:S01]  /*12e10*/  IADD3 R0, R249, -0x10, RZ ;  /* 0xfffffff0f9007810 */ /* 0x000fe20007ffe0ff */
[----:B------:R-:W-:Y:S01]  /*12e20*/  STL.64 [R1+0x1d8], R30 ;  /* 0x0001d81e01007387 */ /* 0x000fe20000100a00 */
[----:B-1----:R-:W-:-:S03]  /*12e30*/  LOP3.LUT R248, R252, 0x60, RZ, 0x3c, !PT ;  /* 0x00000060fcf87812 */ /* 0x002fc600078e3cff */
[----:B------:R-:W-:Y:S04]  /*12e40*/  STL.64 [R1+0x1c8], R92 ;  /* 0x0001c85c01007387 */ /* 0x000fe80000100a00 */
[----:B------:R-:W-:Y:S04]  /*12e50*/  STL.64 [R1+0x1c0], R60 ;  /* 0x0001c03c01007387 */ /* 0x000fe80000100a00 */
[----:B------:R-:W-:Y:S04]  /*12e60*/  STL.64 [R1+0x1b8], R28 ;  /* 0x0001b81c01007387 */ /* 0x000fe80000100a00 */
[----:B------:R-:W-:Y:S04]  /*12e70*/  STL.64 [R1+0x1b0], R122 ;  /* 0x0001b07a01007387 */ /* 0x000fe80000100a00 */
[----:B------:R1:W-:Y:S01]  /*12e80*/  LDGSTS.E [R248+0x60600], [R30.64], !P5 ;  /* 0x606000001ef87fae */ /* 0x0003e2000e921844 */
[----:B------:R-:W-:-:S02]  /*12e90*/  ISETP.GE.U32.AND P5, PT, R0, 0x7fffffb1, PT ;  /* 0x7fffffb10000780c */ /* 0x000fc40003fa6070 */
[----:B------:R-:W-:Y:S01]  /*12ea0*/  IADD3 R0, R249, -0x14, RZ ;  /* 0xffffffecf9007810 */ /* 0x000fe20007ffe0ff */
[----:B------:R-:W-:Y:S04]  /*12eb0*/  STL.64 [R1+0x1a8], R90 ;  /* 0x0001a85a01007387 */ /* 0x000fe80000100a00 */
        /* <DEDUP_REMOVED lines=51> */
[----:B------:R1:W-:Y:S04]  /*131f0*/  STL.64 [R1+0x98], R6 ;  /* 0x0000980601007387 */ /* 0x0003e80000100a00 */
        /* <DEDUP_REMOVED lines=25> */
[----:B------:R-:W-:Y:S01]  /*13390*/  ISETP.GE.U32.AND P3, PT, R0, 0x7fffff89, PT ;  /* 0x7fffff890000780c */ /* 0x000fe20003f66070 */
[----:B------:R-:W-:-:S02]  /*133a0*/  IMAD.MOV.U32 R0, RZ, RZ, 0x3f ;  /* 0x0000003fff007424 */ /* 0x000fc400078e00ff */
[----:B------:R-:W-:Y:S04]  /*133b0*/  STL.64 [R1+0x18], R2 ;  /* 0x0000180201007387 */ /* 0x000fe80000100a00 */
[----:B------:R-:W-:Y:S04]  /*133c0*/  STL.64 [R1+0x10], R96 ;  /* 0x0000106001007387 */ /* 0x000fe80000100a00 */
[----:B------:R-:W-:Y:S01]  /*133d0*/  STL.64 [R1+0x8], R64 ;  /* 0x0000084001007387 */ /* 0x000fe20000100a00 */
[----:B-1----:R-:W-:-:S03]  /*133e0*/  IADD3 R7, R0, c[0x0][0x180], RZ ;  /* 0x0000600000077a10 */ /* 0x002fc60007ffe0ff */
[----:B------:R-:W-:Y:S04]  /*133f0*/  STL.64 [R1], R32 ;  /* 0x0000002001007387 */ /* 0x000fe80000100a00 */
[----:B------:R2:W-:Y:S04]  /*13400*/  STL.64 [R1+0x1d0], R124 ;  /* 0x0001d07c01007387 */ /* 0x0005e80000100a00 */
[----:B------:R1:W-:Y:S04]  /*13410*/  STL.64 [R1+0x1e8], R94 ;  /* 0x0001e85e01007387 */ /* 0x0003e80000100a00 */
[----:B------:R-:W1:Y:S04]  /*13420*/  S2R R0, SR_TID.X ;  /* 0x0000000000007919 */ /* 0x000e680000002100 */
[----:B--2---:R-:W2:Y:S04]  /*13430*/  LDL.LU.64 R124, [R1+0x15f8] ;  /* 0x0015f800017c7983 */ /* 0x004ea80000300a00 */
[----:B---3--:R-:W3:Y:S04]  /*13440*/  LDL.LU.64 R122, [R1+0x15f0] ;  /* 0x0015f000017a7983 */ /* 0x008ee80000300a00 */
[----:B----4-:R-:W4:Y:S04]  /*13450*/  LDL.LU.64 R120, [R1+0x15e8] ;  /* 0x0015e80001787983 */ /* 0x010f280000300a00 */
[----:B-----5:R-:W5:Y:S04]  /*13460*/  LDL.LU.64 R118, [R1+0x15e0] ;  /* 0x0015e00001767983 */ /* 0x020f680000300a00 */
[----:B------:R-:W2:Y:S04]  /*13470*/  LDL.LU.64 R116, [R1+0x15d8] ;  /* 0x0015d80001747983 */ /* 0x000ea80000300a00 */
        /* <DEDUP_REMOVED lines=10> */
[----:B-1----:R-:W2:Y:S04]  /*13520*/  LDL.LU.64 R94, [R1+0x1580] ;  /* 0x00158000015e7983 */ /* 0x002ea80000300a00 */
[----:B------:R-:W2:Y:S04]  /*13530*/  LDL.LU.64 R92, [R1+0x1578] ;  /* 0x00157800015c7983 */ /* 0x000ea80000300a00 */
[----:B------:R-:W2:Y:S04]  /*13540*/  LDL.LU.64 R90, [R1+0x1570] ;  /* 0x00157000015a7983 */ /* 0x000ea80000300a00 */
[----:B------:R-:W2:Y:S04]  /*13550*/  LDL.LU.64 R88, [R1+0x1568] ;  /* 0x0015680001587983 */ /* 0x000ea80000300a00 */
[----:B------:R-:W2:Y:S04]  /*13560*/  LDL.LU.64 R86, [R1+0x1560] ;  /* 0x0015600001567983 */ /* 0x000ea80000300a00 */
[----:B------:R-:W2:Y:S04]  /*13570*/  LDL.LU.64 R84, [R1+0x1558] ;  /* 0x0015580001547983 */ /* 0x000ea80000300a00 */
[----:B------:R-:W2:Y:S01]  /*13580*/  LDL.LU.64 R82, [R1+0x1550] ;  /* 0x0015500001527983 */ /* 0x000ea20000300a00 */
[----:B------:R-:W-:-:S03]  /*13590*/  LOP3.LUT R0, R0, 0x3f, RZ, 0xc0, !PT ;  /* 0x0000003f00007812 */ /* 0x000fc600078ec0ff */
[----:B------:R-:W2:Y:S04]  /*135a0*/  LDL.LU.64 R80, [R1+0x1548] ;  /* 0x0015480001507983 */ /* 0x000ea80000300a00 */
[----:B------:R-:W2:Y:S04]  /*135b0*/  LDL.LU.64 R78, [R1+0x1540] ;  /* 0x00154000014e7983 */ /* 0x000ea80000300a00 */
[----:B------:R-:W2:Y:S04]  /*135c0*/  LDL.LU.64 R76, [R1+0x1538] ;  /* 0x00153800014c7983 */ /* 0x000ea80000300a00 */
[----:B------:R-:W2:Y:S04]  /*135d0*/  LDL.LU.64 R74, [R1+0x1530] ;  /* 0x00153000014a7983 */ /* 0x000ea80000300a00 */
[----:B------:R-:W2:Y:S04]  /*135e0*/  LDL.LU.64 R72, [R1+0x1528] ;  /* 0x0015280001487983 */ /* 0x000ea80000300a00 */
[----:B------:R-:W2:Y:S04]  /*135f0*/  LDL.LU.64 R70, [R1+0x1520] ;  /* 0x0015200001467983 */ /* 0x000ea80000300a00 */
[----:B------:R1:W-:Y:S01]  /*13600*/  LDGSTS.E [R248+0x65e00], [R10.64], !P0 ;  /* 0x65e000000af87fae */ /* 0x0003e2000c121844 */
[----:B------:R-:W-:-:S03]  /*13610*/  ISETP.GT.AND P0, PT, R7, 0x3f, PT ;  /* 0x0000003f0700780c */ /* 0x000fc60003f04270 */
[----:B------:R-:W2:Y:S04]  /*13620*/  LDL.LU.64 R68, [R1+0x1518] ;  /* 0x0015180001447983 */ /* 0x000ea80000300a00 */
[----:B------:R1:W-:Y:S01]  /*13630*/  LDGSTS.E [R248+0x66600], [R8.64], !P5 ;  /* 0x6660000008f87fae */ /* 0x0003e2000e921844 */
[----:B------:R-:W-:Y:S02]  /*13640*/  ISETP.GE.AND P5, PT, R0, c[0x0][0x180], PT ;  /* 0x0000600000007a0c */ /* 0x000fe40003fa6270 */
[----:B------:R-:W-:Y:S01]  /*13650*/  SEL R0, RZ, 0x4, P2 ;  /* 0x00000004ff007807 */ /* 0x000fe20001000000 */
[----:B------:R-:W2:Y:S01]  /*13660*/  LDL.LU.64 R66, [R1+0x1510] ;  /* 0x0015100001427983 */ /* 0x000ea20000300a00 */
[----:B------:R-:W-:-:S03]  /*13670*/  ISETP.GT.AND P2, PT, R7, 0x7f, PT ;  /* 0x0000007f0700780c */ /* 0x000fc60003f44270 */
[----:B------:R-:W2:Y:S01]  /*13680*/  LDL.LU.64 R64, [R1+0x1508] ;  /* 0x0015080001407983 */ /* 0x000ea20000300a00 */
[----:B------:R-:W-:-:S03]  /*13690*/  SEL R7, RZ, 0x4, !P0 ;  /* 0x00000004ff077807 */ /* 0x000fc60004000000 */
[----:B------:R-:W2:Y:S01]  /*136a0*/  LDL.LU.64 R62, [R1+0x1500] ;  /* 0x00150000013e7983 */ /* 0x000ea20000300a00 */
[----:B------:R-:W-:-:S03]  /*136b0*/  IADD3 R249, R249, -0x3c, RZ ;  /* 0xffffffc4f9f97810 */ /* 0x000fc60007ffe0ff */
[----:B------:R-:W2:Y:S01]  /*136c0*/  LDL.LU.64 R60, [R1+0x14f8] ;  /* 0x0014f800013c7983 */ /* 0x000ea20000300a00 */
[----:B------:R-:W-:-:S03]  /*136d0*/  SEL R7, R7, RZ, !P5 ;  /* 0x000000ff07077207 */ /* 0x000fc60006800000 */
[----:B------:R-:W2:Y:S01]  /*136e0*/  LDL.LU.64 R58, [R1+0x14f0] ;  /* 0x0014f000013a7983 */ /* 0x000ea20000300a00 */
[----:B------:R-:W-:-:S03]  /*136f0*/  ISETP.GE.U32.AND P5, PT, R249, 0x7fffff85, PT ;  /* 0x7fffff85f900780c */ /* 0x000fc60003fa6070 */
[----:B------:R-:W2:Y:S01]  /*13700*/  LDL.LU.64 R56, [R1+0x14e8] ;  /* 0x0014e80001387983 */ /* 0x000ea20000300a00 */
[----:B------:R-:W-:-:S03]  /*13710*/  SEL R249, R0, RZ, P2 ;  /* 0x000000ff00f97207 */ /* 0x000fc60001000000 */
[----:B------:R-:W2:Y:S01]  /*13720*/  LDL.LU.64 R54, [R1+0x14e0] ;  /* 0x0014e00001367983 */ /* 0x000ea20000300a00 */
[----:B------:R-:W-:-:S03]  /*13730*/  IMAD.MOV.U32 R0, RZ, RZ, 0x3f ;  /* 0x0000003fff007424 */ /* 0x000fc600078e00ff */
[----:B------:R-:W2:Y:S04]  /*13740*/  LDL.LU.64 R52, [R1+0x14d8] ;  /* 0x0014d80001347983 */ /* 0x000ea80000300a00 */
[----:B------:R-:W2:Y:S04]  /*13750*/  LDL.LU.64 R50, [R1+0x14d0] ;  /* 0x0014d00001327983 */ /* 0x000ea80000300a00 */
[----:B------:R-:W2:Y:S04]  /*13760*/  LDL.LU.64 R48, [R1+0x14c8] ;  /* 0x0014c80001307983 */ /* 0x000ea80000300a00 */
[----:B------:R-:W2:Y:S04]  /*13770*/  LDL.LU.64 R46, [R1+0x14c0] ;  /* 0x0014c000012e7983 */ /* 0x000ea80000300a00 */
[----:B------:R-:W2:Y:S01]  /*13780*/  LDL.LU.64 R44, [R1+0x14b8] ;  /* 0x0014b800012c7983 */ /* 0x000ea20000300a00 */
[----:B------:R-:W-:-:S03]  /*13790*/  IADD3 R0, R0, c[0x0][0x180], RZ ;  /* 0x0000600000007a10 */ /* 0x000fc60007ffe0ff */
[----:B------:R-:W2:Y:S04]  /*137a0*/  LDL.LU.64 R42, [R1+0x14b0] ;  /* 0x0014b000012a7983 */ /* 0x000ea80000300a00 */
[----:B------:R-:W2:Y:S04]  /*137b0*/  LDL.LU.64 R40, [R1+0x14a8] ;  /* 0x0014a80001287983 */ /* 0x000ea80000300a00 */
[----:B------:R-:W2:Y:S04]  /*137c0*/  LDL.LU.64 R38, [R1+0x14a0] ;  /* 0x0014a00001267983 */ /* 0x000ea80000300a00 */
[----:B------:R-:W2:Y:S01]  /*137d0*/  LDL.LU.64 R36, [R1+0x1498] ;  /* 0x0014980001247983 */ /* 0x000ea20000300a00 */
[----:B------:R-:W-:-:S03]  /*137e0*/  ISETP.GT.AND P2, PT, R0, 0xbf, PT ;  /* 0x000000bf0000780c */ /* 0x000fc60003f44270 */
[----:B------:R-:W2:Y:S01]  /*137f0*/  LDL.LU.64 R34, [R1+0x1490] ;  /* 0x0014900001227983 */ /* 0x000ea20000300a00 */
[----:B------:R-:W-:-:S03]  /*13800*/  SEL R0, RZ, 0x4, P4 ;  /* 0x00000004ff007807 */ /* 0x000fc60002000000 */
[----:B------:R-:W2:Y:S04]  /*13810*/  LDL.LU.64 R32, [R1+0x1488] ;  /* 0x0014880001207983 */ /* 0x000ea80000300a00 */
[----:B------:R-:W2:Y:S04]  /*13820*/  LDL.LU.64 R30, [R1+0x1480] ;  /* 0x00148000011e7983 */ /* 0x000ea80000300a00 */
[----:B------:R-:W2:Y:S04]  /*13830*/  LDL.LU.64 R28, [R1+0x1478] ;  /* 0x00147800011c7983 */ /* 0x000ea80000300a00 */
[----:B------:R-:W2:Y:S01]  /*13840*/  LDL.LU.64 R26, [R1+0x1470] ;  /* 0x00147000011a7983 */ /* 0x000ea20000300a00 */
[----:B------:R-:W-:-:S03]  /*13850*/  SEL R0, R0, RZ, P2 ;  /* 0x000000ff00007207 */ /* 0x000fc60001000000 */
[----:B------:R-:W2:Y:S04]  /*13860*/  LDL.LU.64 R24, [R1+0x1468] ;  /* 0x0014680001187983 */ /* 0x000ea80000300a00 */
[----:B------:R-:W2:Y:S04]  /*13870*/  LDL.LU.64 R22, [R1+0x1460] ;  /* 0x0014600001167983 */ /* 0x000ea80000300a00 */
[----:B------:R-:W2:Y:S04]  /*13880*/  LDL.LU.64 R20, [R1+0x1458] ;  /* 0x0014580001147983 */ /* 0x000ea80000300a00 */
[----:B------:R-:W2:Y:S01]  /*13890*/  LDL.LU.64 R18, [R1+0x1450] ;  /* 0x0014500001127983 */ /* 0x000ea20000300a00 */
[----:B------:R-:W-:-:S03]  /*138a0*/  ISETP.NE.U32.AND P2, PT, R0, RZ, PT ;  /* 0x000000ff0000720c */ /* 0x000fc60003f45070 */
[----:B------:R-:W2:Y:S01]  /*138b0*/  LDL.LU.64 R16, [R1+0x1448] ;  /* 0x0014480001107983 */ /* 0x000ea20000300a00 */
[----:B------:R-:W-:-:S03]  /*138c0*/  LOP3.LUT R0, R252, 0x60, RZ, 0x3c, !PT ;  /* 0x00000060fc007812 */ /* 0x000fc600078e3cff */
[----:B------:R-:W2:Y:S01]  /*138d0*/  LDL.LU.64 R14, [R1+0x1440] ;  /* 0x00144000010e7983 */ /* 0x000ea20000300a00 */
[----:B------:R-:W-:-:S03]  /*138e0*/  ISETP.NE.U32.AND P4, PT, R7, RZ, PT ;  /* 0x000000ff0700720c */ /* 0x000fc60003f85070 */
[----:B------:R-:W2:Y:S04]  /*138f0*/  LDL.LU.64 R12, [R1+0x1438] ;  /* 0x00143800010c7983 */ /* 0x000ea80000300a00 */
[----:B------:R-:W2:Y:S04]  /*13900*/  LDL.LU R6, [R1+0x1430] ;  /* 0x0014300001067983 */ /* 0x000ea80000300800 */
[----:B-1----:R-:W2:Y:S04]  /*13910*/  LDL.LU.64 R10, [R1+0x1428] ;  /* 0x00142800010a7983 */ /* 0x002ea80000300a00 */
[----:B------:R-:W2:Y:S04]  /*13920*/  LDL.LU.64 R8, [R1+0x1420] ;  /* 0x0014200001087983 */ /* 0x000ea80000300a00 */
[----:B------:R-:W2:Y:S04]  /*13930*/  LDL.LU R7, [R1+0x1418] ;  /* 0x0014180001077983 */ /* 0x000ea80000300800 */
[----:B------:R1:W-:Y:S01]  /*13940*/  LDGSTS.E [R248+0x66e00], [R4.64], !P3 ;  /* 0x66e0000004f87fae */ /* 0x0003e2000d921844 */
[----:B------:R-:W-:-:S03]  /*13950*/  ISETP.NE.U32.AND P3, PT, R249, RZ, PT ;  /* 0x000000fff900720c */ /* 0x000fc60003f65070 */
[----:B------:R1:W-:Y:S04]  /*13960*/  LDGSTS.E [R0+0x67600], [R2.64], !P5 ;  /* 0x6760000002007fae */ /* 0x0003e8000e921844 */
[----:B-1----:R-:W2:Y:S04]  /*13970*/  LDL.LU.64 R4, [R1+0x1410] ;  /* 0x0014100001047983 */ /* 0x002ea80000300a00 */
[----:B------:R-:W2:Y:S04]  /*13980*/  LDL.LU R248, [R1+0x140c] ;  /* 0x00140c0001f87983 */ /* 0x000ea80000300800 */
[----:B------:R-:W2:Y:S04]  /*13990*/  LDL.LU R249, [R1+0x1408] ;  /* 0x0014080001f97983 */ /* 0x000ea80000300800 */
[----:B------:R-:W2:Y:S01]  /*139a0*/  LDL.LU.64 R2, [R1+0x1400] ;  /* 0x0014000001027983 */ /* 0x000ea20000300a00 */
[----:B------:R-:W-:-:S03]  /*139b0*/  IMAD.MOV.U32 R0, RZ, RZ, c[0x0][0x180] ;  /* 0x00006000ff007624 */ /* 0x000fc600078e00ff */
[----:B------:R1:W-:Y:S02]  /*139c0*/  STL.64 [R1+0x1850], R222 ;  /* 0x001850de01007387 */ /* 0x0003e40000100a00 */
[----:B------:R-:W-:-:S04]  /*139d0*/  IADD3 R0, R0, -0x41, RZ ;  /* 0xffffffbf00007810 */ /* 0x000fc80007ffe0ff */
[----:B------:R-:W-:Y:S02]  /*139e0*/  ISETP.GE.U32.AND P5, PT, R0, 0x7fffff80, PT ;  /* 0x7fffff800000780c */ /* 0x000fe40003fa6070 */
[----:B------:R-:W-:Y:S01]  /*139f0*/  LOP3.LUT R0, R252, 0x60, RZ, 0x3c, !PT ;  /* 0x00000060fc007812 */ /* 0x000fe200078e3cff */
[----:B-1----:R-:W3:Y:S04]  /*13a00*/  LDL.64 R222, [R1+0x2a0] ;  /* 0x0002a00001de7983 */ /* 0x002ee80000100a00 */
[----:B------:R1:W-:Y:S04]  /*13a10*/  STL.64 [R1+0x1848], R230 ;  /* 0x001848e601007387 */ /* 0x0003e80000100a00 */
[----:B------:R4:W-:Y:S04]  /*13a20*/  LDGSTS.E [R0+0x67e00], [R250.64], !P1 ;  /* 0x67e00000fa007fae */ /* 0x0009e8000c921844 */
[----:B------:R-:W5:Y:S04]  /*13a30*/  S2R R252, SR_TID.X ;  /* 0x0000000000fc7919 */ /* 0x000f680000002100 */
[----:B-1----:R-:W3:Y:S04]  /*13a40*/  LDL.64 R230, [R1+0x280] ;  /* 0x0002800001e67983 */ /* 0x002ee80000100a00 */
[----:B------:R1:W-:Y:S01]  /*13a50*/  STL.64 [R1+0x1840], R238 ;  /* 0x001840ee01007387 */ /* 0x0003e20000100a00 */
[----:B----4-:R-:W-:-:S03]  /*13a60*/  IMAD.MOV.U32 R0, RZ, RZ, c[0x0][0x180] ;  /* 0x00006000ff007624 */ /* 0x010fc600078e00ff */
[----:B------:R-:W0:Y:S04]  /*13a70*/  LDGDEPBAR ;  /* 0x00000000000079af */ /* 0x000e280000000000 */
[----:B-1----:R-:W4:Y:S01]  /*13a80*/  LDL.64 R238, [R1+0x260] ;  /* 0x0002600001ee7983 */ /* 0x002f220000100a00 */
[----:B------:R-:W-:-:S04]  /*13a90*/  IADD3 R0, R0, -0x45, RZ ;  /* 0xffffffbb00007810 */ /* 0x000fc80007ffe0ff */
[----:B------:R-:W-:Y:S02]  /*13aa0*/  ISETP.GE.U32.AND P1, PT, R0, 0x7fffff7c, PT ;  /* 0x7fffff7c0000780c */ /* 0x000fe40003f26070 */
[----:B-----5:R-:W-:-:S04]  /*13ab0*/  SHF.R.S32.HI R0, RZ, 0x6, R252 ;  /* 0x00000006ff007819 */ /* 0x020fc800000114fc */
[----:B------:R-:W-:Y:S02]  /*13ac0*/  SGXT R252, R0, 0x1 ;  /* 0x0000000100fc781a */ /* 0x000fe40000000200 */
[----:B------:R-:W1:Y:S04]  /*13ad0*/  S2R R0, SR_TID.X ;  /* 0x0000000000007919 */ /* 0x000e680000002100 */
[----:B--2---:R2:W-:Y:S04]  /*13ae0*/  STL.64 [R1+0x1838], R2 ;  /* 0x0018380201007387 */ /* 0x0045e80000100a00 */
[----:B--2---:R-:W2:Y:S04]  /*13af0*/  LDL.64 R2, [R1+0x240] ;  /* 0x0002400001027983 */ /* 0x004ea80000100a00 */
[----:B------:R5:W-:Y:S04]  /*13b00*/  STL.64 [R1+0x1830], R246 ;  /* 0x001830f601007387 */ /* 0x000be80000100a00 */
[----:B-----5:R-:W5:Y:S04]  /*13b10*/  LDL.64 R246, [R1+0x220] ;  /* 0x0002200001f67983 */ /* 0x020f680000100a00 */
[----:B------:R1:W-:Y:S04]  /*13b20*/  STL.64 [R1+0x1828], R250 ;  /* 0x001828fa01007387 */ /* 0x0003e80000100a00 */
[----:B-1----:R-:W5:Y:S01]  /*13b30*/  LDL.64 R250, [R1+0x200] ;  /* 0x0002000001fa7983 */ /* 0x002f620000100a00 */
[----:B------:R-:W-:-:S05]  /*13b40*/  LOP3.LUT R0, R0, 0x3f, RZ, 0xc0, !PT ;  /* 0x0000003f00007812 */ /* 0x000fca00078ec0ff */
[----:B------:R-:W-:-:S05]  /*13b50*/  IMAD.SHL.U32 R0, R0, 0x4, RZ ;  /* 0x0000000400007824 */ /* 0x000fca00078e00ff */
[----:B------:R-:W-:Y:S01]  /*13b60*/  LOP3.LUT R0, R0, 0x110, R252, 0x78, !PT ;  /* 0x0000011000007812 */ /* 0x000fe200078e78fc */
[----:B------:R-:W-:-:S04]  /*13b70*/  IMAD.MOV.U32 R252, RZ, RZ, c[0x0][0x188] ;  /* 0x00006200fffc7624 */ /* 0x000fc800078e00ff */
[----:B------:R-:W-:-:S06]  /*13b80*/  IMAD.SHL.U32 R252, R252, 0x40, RZ ;  /* 0x00000040fcfc7824 */ /* 0x000fcc00078e00ff */
[----:B------:R-:W1:Y:S02]  /*13b90*/  S2R R252, SR_TID.X ;  /* 0x0000000000fc7919 */ /* 0x000e640000002100 */
[----:B-1----:R-:W-:Y:S02]  /*13ba0*/  SHF.R.S32.HI R0, RZ, 0x6, R252 ;  /* 0x00000006ff007819 */ /* 0x002fe400000114fc */
[----:B------:R-:W-:Y:S02]  /*13bb0*/  LOP3.LUT R252, R252, 0x3f, RZ, 0xc0, !PT ;  /* 0x0000003ffcfc7812 */ /* 0x000fe400078ec0ff */
[----:B------:R-:W-:-:S03]  /*13bc0*/  SGXT R0, R0, 0x1 ;  /* 0x000000010000781a */ /* 0x000fc60000000200 */
[----:B------:R-:W-:-:S05]  /*13bd0*/  IMAD.SHL.U32 R252, R252, 0x4, RZ ;  /* 0x00000004fcfc7824 */ /* 0x000fca00078e00ff */
[----:B------:R-:W-:-:S05]  /*13be0*/  LOP3.LUT R252, R252, 0x110, R0, 0x78, !PT ;  /* 0x00000110fcfc7812 */ /* 0x000fca00078e7800 */
[----:B---3--:R1:W-:Y:S04]  /*13bf0*/  LDGSTS.E [R252], [R222.64], P4 ;  /* 0x00000000defc7fae */ /* 0x0083e8000a121844 */
[----:B------:R3:W-:Y:S04]  /*13c00*/  LDGSTS.E [R252+0x800], [R230.64], P4 ;  /* 0x00800000e6fc7fae */ /* 0x0007e8000a121844 */
[----:B----4-:R4:W-:Y:S04]  /*13c10*/  LDGSTS.E [R252+0x1000], [R238.64], P4 ;  /* 0x01000000eefc7fae */ /* 0x0109e8000a121844 */
[----:B-1----:R-:W5:Y:S04]  /*13c20*/  LDL.LU.64 R222, [R1+0x1850] ;  /* 0x0018500001de7983 */ /* 0x002f680000300a00 */
[----:B---3--:R-:W3:Y:S04]  /*13c30*/  LDL.LU.64 R230, [R1+0x1848] ;  /* 0x0018480001e67983 */ /* 0x008ee80000300a00 */
[----:B----4-:R-:W4:Y:S04]  /*13c40*/  LDL.LU.64 R238, [R1+0x1840] ;  /* 0x0018400001ee7983 */ /* 0x010f280000300a00 */
[----:B------:R-:W1:Y:S02]  /*13c50*/  S2R R0, SR_TID.X ;  /* 0x0000000000007919 */ /* 0x000e640000002100 */
[----:B-1----:R-:W-:-:S04]  /*13c60*/  SHF.R.S32.HI R0, RZ, 0x6, R0 ;  /* 0x00000006ff007819 */ /* 0x002fc80000011400 */
[----:B------:R-:W-:Y:S01]  /*13c70*/  SGXT R0, R0, 0x1 ;  /* 0x000000010000781a */ /* 0x000fe20000000200 */
[----:B--2---:R1:W-:Y:S04]  /*13c80*/  LDGSTS.E [R252+0x1800], [R2.64], P4 ;  /* 0x0180000002fc7fae */ /* 0x0043e8000a121844 */
[----:B-1----:R-:W2:Y:S04]  /*13c90*/  LDL.LU.64 R2, [R1+0x1838] ;  /* 0x0018380001027983 */ /* 0x002ea80000300a00 */
[----:B-----5:R1:W-:Y:S04]  /*13ca0*/  LDGSTS.E [R252+0x2000], [R246.64], P4 ;  /* 0x02000000f6fc7fae */ /* 0x0203e8000a121844 */
[----:B-1----:R-:W5:Y:S04]  /*13cb0*/  LDL.LU.64 R246, [R1+0x1830] ;  /* 0x0018300001f67983 */ /* 0x002f680000300a00 */
[----:B------:R1:W-:Y:S04]  /*13cc0*/  LDGSTS.E [R252+0x2800], [R250.64], P4 ;  /* 0x02800000fafc7fae */ /* 0x0003e8000a121844 */
[----:B------:R1:W-:Y:S04]  /*13cd0*/  LDGSTS.E [R252+0x3000], [R4.64], P4 ;  /* 0x0300000004fc7fae */ /* 0x0003e8000a121844 */
[----:B------:R1:W-:Y:S04]  /*13ce0*/  LDGSTS.E [R252+0x3800], [R6.64], P4 ;  /* 0x0380000006fc7fae */ /* 0x0003e8000a121844 */
[----:B-1----:R-:W2:Y:S04]  /*13cf0*/  LDL.LU.64 R250, [R1+0x1828] ;  /* 0x0018280001fa7983 */ /* 0x002ea80000300a00 */
[----:B------:R1:W-:Y:S04]  /*13d00*/  STL.64 [R1+0x1790], R4 ;  /* 0x0017900401007387 */ /* 0x0003e80000100a00 */
[----:B-1----:R-:W2:Y:S04]  /*13d10*/  LDL.LU.64 R4, [R1+0x1f8] ;  /* 0x0001f80001047983 */ /* 0x002ea80000300a00 */
[----:B------:R1:W-:Y:S04]  /*13d20*/  STL.64 [R1+0x1780], R6 ;  /* 0x0017800601007387 */ /* 0x0003e80000100a00 */
[----:B-1----:R-:W1:Y:S04]  /*13d30*/  S2R R7, SR_TID.X ;  /* 0x0000000000077919 */ /* 0x002e680000002100 */
[----:B------:R-:W-:Y:S04]  /*13d40*/  STL.64 [R1+0x1770], R8 ;  /* 0x0017700801007387 */ /* 0x000fe80000100a00 */
[----:B------:R-:W-:Y:S01]  /*13d50*/  STL.64 [R1+0x1760], R10 ;  /* 0x0017600a01007387 */ /* 0x000fe20000100a00 */
[----:B-1----:R-:W-:-:S05]  /*13d60*/  LOP3.LUT R7, R7, 0x3f, RZ, 0xc0, !PT ;  /* 0x0000003f07077812 */ /* 0x002fca00078ec0ff */
[----:B------:R-:W-:-:S05]  /*13d70*/  IMAD.SHL.U32 R6, R7, 0x4, RZ ;  /* 0x0000000407067824 */ /* 0x000fca00078e00ff */
[----:B------:R-:W-:Y:S01]  /*13d80*/  LOP3.LUT R6, R6, 0x110, R0, 0x78, !PT ;  /* 0x0000011006067812 */ /* 0x000fe200078e7800 */
[----:B------:R-:W-:Y:S04]  /*13d90*/  STL.64 [R1+0x1750], R12 ;  /* 0x0017500c01007387 */ /* 0x000fe80000100a00 */
[----:B------:R1:W-:Y:S04]  /*13da0*/  LDGSTS.E [R6+0x4000], [R8.64], P4 ;  /* 0x0400000008067fae */ /* 0x0003e8000a121844 */
[----:B------:R1:W-:Y:S04]  /*13db0*/  LDGSTS.E [R6+0x4800], [R10.64], P4 ;  /* 0x048000000a067fae */ /* 0x0003e8000a121844 */
[----:B------:R1:W-:Y:S04]  /*13dc0*/  LDGSTS.E [R6+0x5000], [R12.64], P4 ;  /* 0x050000000c067fae */ /* 0x0003e8000a121844 */
[----:B------:R1:W-:Y:S04]  /*13dd0*/  LDGSTS.E [R6+0x5800], [R14.64], P4 ;  /* 0x058000000e067fae */ /* 0x0003e8000a121844 */
[----:B------:R-:W-:Y:S04]  /*13de0*/  STL.64 [R1+0x1740], R14 ;  /* 0x0017400e01007387 */ /* 0x000fe80000100a00 */
[----:B------:R1:W-:Y:S04]  /*13df0*/  LDGSTS.E [R6+0x6000], [R16.64], P4 ;  /* 0x0600000010067fae */ /* 0x0003e8000a121844 */
[----:B------:R1:W-:Y:S04]  /*13e00*/  STL.64 [R1+0x1748], R16 ;  /* 0x0017481001007387 */ /* 0x0003e80000100a00 */
[----:B------:R-:W3:Y:S04]  /*13e10*/  S2R R7, SR_TID.X ;  /* 0x0000000000077919 */ /* 0x000ee80000002100 */
[----:B------:R2:W-:Y:S04]  /*13e20*/  LDGSTS.E [R6+0x6800], [R18.64], P4 ;  /* 0x0680000012067fae */ /* 0x0005e8000a121844 */
[----:B-1----:R-:W2:Y:S04]  /*13e30*/  LDL.LU.64 R16, [R1+0x318] ;  /* 0x0003180001107983 */ /* 0x002ea80000300a00 */
[----:B------:R-:W-:Y:S04]  /*13e40*/  STL.64 [R1+0x1720], R18 ;  /* 0x0017201201007387 */ /* 0x000fe80000100a00 */
[----:B------:R-:W-:Y:S04]  /*13e50*/  STL.64 [R1+0x1710], R20 ;  /* 0x0017101401007387 */ /* 0x000fe80000100a00 */
[----:B------:R-:W-:Y:S04]  /*13e60*/  STL.64 [R1+0x1700], R22 ;  /* 0x0017001601007387 */ /* 0x000fe80000100a00 */
[----:B------:R-:W-:Y:S04]  /*13e70*/  STL.64 [R1+0x16f0], R24 ;  /* 0x0016f01801007387 */ /* 0x000fe80000100a00 */
[----:B------:R1:W-:Y:S04]  /*13e80*/  STL.64 [R1+0x16d8], R26 ;  /* 0x0016d81a01007387 */ /* 0x0003e80000100a00 */
[----:B------:R-:W2:Y:S04]  /*13e90*/  LDL.64 R14, [R1+0x298] ;  /* 0x00029800010e7983 */ /* 0x000ea80000100a00 */
[----:B------:R-:W2:Y:S04]  /*13ea0*/  LDL.64 R12, [R1+0x278] ;  /* 0x00027800010c7983 */ /* 0x000ea80000100a00 */
[----:B------:R-:W2:Y:S04]  /*13eb0*/  LDL.64 R10, [R1+0x258] ;  /* 0x00025800010a7983 */ /* 0x000ea80000100a00 */
[----:B------:R-:W2:Y:S01]  /*13ec0*/  LDL.64 R8, [R1+0x238] ;  /* 0x0002380001087983 */ /* 0x000ea20000100a00 */
[----:B---3--:R-:W-:-:S02]  /*13ed0*/  SHF.R.S32.HI R0, RZ, 0x6, R7 ;  /* 0x00000006ff007819 */ /* 0x008fc40000011407 */
[----:B------:R-:W-:Y:S01]  /*13ee0*/  LOP3.LUT R7, R7, 0x3f, RZ, 0xc0, !PT ;  /* 0x0000003f07077812 */ /* 0x000fe200078ec0ff */
[----:B------:R2:W-:Y:S04]  /*13ef0*/  LDGSTS.E [R6+0x7000], [R20.64], P4 ;  /* 0x0700000014067fae */ /* 0x0005e8000a121844 */
[----:B------:R2:W-:Y:S01]  /*13f00*/  LDGSTS.E [R6+0x7800], [R22.64], P4 ;  /* 0x0780000016067fae */ /* 0x0005e2000a121844 */
[----:B------:R-:W-:-:S03]  /*13f10*/  SGXT R0, R0, 0x1 ;  /* 0x000000010000781a */ /* 0x000fc60000000200 */
[----:B------:R2:W-:Y:S04]  /*13f20*/  LDGSTS.E [R6+0x8000], [R24.64], P4 ;  /* 0x0800000018067fae */ /* 0x0005e8000a121844 */
[----:B------:R1:W-:Y:S02]  /*13f30*/  LDGSTS.E [R6+0x8800], [R26.64], P4 ;  /* 0x088000001a067fae */ /* 0x0003e4000a121844 */
[----:B-1----:R-:W-:-:S05]  /*13f40*/  IMAD.SHL.U32 R27, R7, 0x4, RZ ;  /* 0x00000004071b7824 */ /* 0x002fca00078e00ff */
[----:B------:R-:W-:Y:S01]  /*13f50*/  LOP3.LUT R27, R27, 0x110, R0, 0x78, !PT ;  /* 0x000001101b1b7812 */ /* 0x000fe200078e7800 */
[----:B------:R-:W-:Y:S04]  /*13f60*/  STL.64 [R1+0x16c8], R28 ;  /* 0x0016c81c01007387 */ /* 0x000fe80000100a00 */
[----:B------:R1:W-:Y:S04]  /*13f70*/  LDGSTS.E [R27+0x9000], [R28.64], P4 ;  /* 0x090000001c1b7fae */ /* 0x0003e8000a121844 */
[----:B------:R3:W-:Y:S04]  /*13f80*/  LDGSTS.E [R27+0x9800], [R30.64], P4 ;  /* 0x098000001e1b7fae */ /* 0x0007e8000a121844 */
[----:B------:R-:W-:Y:S04]  /*13f90*/  STL.64 [R1+0x16b8], R30 ;  /* 0x0016b81e01007387 */ /* 0x000fe80000100a00 */
        /* <DEDUP_REMOVED lines=33> */
[----:B------:R1:W-:Y:S04]  /*141b0*/  STL.64 [R1+0x1580], R64 ;  /* 0x0015804001007387 */ /* 0x0003e80000100a00 */
[----:B------:R2:W-:Y:S04]  /*141c0*/  LDGSTS.E [R27+0x12800], [R66.64], P4 ;  /* 0x12800000421b7fae */ /* 0x0005e8000a121844 */
[----:B------:R2:W-:Y:S04]  /*141d0*/  LDGSTS.E [R27+0x13000], [R68.64], P4 ;  /* 0x13000000441b7fae */ /* 0x0005e8000a121844 */
[----:B-1----:R-:W2:Y:S04]  /*141e0*/  LDL.64 R64, [R1+0x218] ;  /* 0x0002180001407983 */ /* 0x002ea80000100a00 */
[----:B------:R-:W-:Y:S04]  /*141f0*/  STL.64 [R1+0x1568], R66 ;  /* 0x0015684201007387 */ /* 0x000fe80000100a00 */
        /* <DEDUP_REMOVED lines=15> */
[----:B-1----:R-:W4:Y:S04]  /*142f0*/  LDL.LU.64 R88, [R1+0x610] ;  /* 0x0006100001587983 */ /* 0x002f280000300a00 */
[----:B------:R-:W-:Y:S04]  /*14300*/  STL.64 [R1+0x14c8], R96 ;  /* 0x0014c86001007387 */ /* 0x000fe80000100a00 */
[----:B------:R-:W-:Y:S04]  /*14310*/  STL.64 [R1+0x14e0], R104 ;  /* 0x0014e06801007387 */ /* 0x000fe80000100a00 */
[----:B------:R1:W-:Y:S04]  /*14320*/  LDGSTS.E [R27+0x17800], [R112.64], P4 ;  /* 0x17800000701b7fae */ /* 0x0003e8000a121844 */
[----:B------:R1:W-:Y:S04]  /*14330*/  STL.64 [R1+0x14e8], R112 ;  /* 0x0014e87001007387 */ /* 0x0003e80000100a00 */
[----:B------:R2:W-:Y:S04]  /*14340*/  LDGSTS.E [R27+0x18000], [R120.64], P4 ;  /* 0x18000000781b7fae */ /* 0x0005e8000a121844 */
[----:B------:R3:W-:Y:S04]  /*14350*/  LDGSTS.E [R27+0x18800], [R128.64], P4 ;  /* 0x18800000801b7fae */ /* 0x0007e8000a121844 */
[----:B-1----:R-:W4:Y:S04]  /*14360*/  LDL.LU.64 R112, [R1+0x600] ;  /* 0x0006000001707983 */ /* 0x002f280000300a00 */
[----:B------:R-:W-:Y:S04]  /*14370*/  STL.64 [R1+0x14f8], R120 ;  /* 0x0014f87801007387 */ /* 0x000fe80000100a00 */
[----:B------:R3:W-:Y:S04]  /*14380*/  STL.64 [R1+0x1500], R128 ;  /* 0x0015008001007387 */ /* 0x0007e80000100a00 */
[----:B------:R1:W-:Y:S04]  /*14390*/  LDGSTS.E [R27+0x19000], [R136.64], P4 ;  /* 0x19000000881b7fae */ /* 0x0003e8000a121844 */
[----:B------:R1:W-:Y:S04]  /*143a0*/  LDGSTS.E [R27+0x19800], [R144.64], P4 ;  /* 0x19800000901b7fae */ /* 0x0003e8000a121844 */
[----:B---3--:R-:W3:Y:S04]  /*143b0*/  LDL.LU.64 R128, [R1+0x5e8] ;  /* 0x0005e80001807983 */ /* 0x008ee80000300a00 */
[----:B------:R-:W-:Y:S04]  /*143c0*/  STL.64 [R1+0x1510], R136 ;  /* 0x0015108801007387 */ /* 0x000fe80000100a00 */
[----:B------:R1:W-:Y:S04]  /*143d0*/  STL.64 [R1+0x1518], R144 ;  /* 0x0015189001007387 */ /* 0x0003e80000100a00 */
[----:B------:R2:W-:Y:S04]  /*143e0*/  LDGSTS.E [R27+0x1a000], [R152.64], P4 ;  /* 0x1a000000981b7fae */ /* 0x0005e8000a121844 */
[----:B------:R5:W-:Y:S04]  /*143f0*/  LDGSTS.E [R27+0x1a800], [R160.64], P4 ;  /* 0x1a800000a01b7fae */ /* 0x000be8000a121844 */
[----:B-1----:R-:W3:Y:S04]  /*14400*/  LDL.LU.64 R144, [R1+0x5d0] ;  /* 0x0005d00001907983 */ /* 0x002ee80000300a00 */
[----:B------:R-:W-:Y:S04]  /*14410*/  STL.64 [R1+0x1528], R152 ;  /* 0x0015289801007387 */ /* 0x000fe80000100a00 */
[----:B------:R5:W-:Y:S04]  /*14420*/  STL.64 [R1+0x1530], R160 ;  /* 0x001530a001007387 */ /* 0x000be80000100a00 */
[----:B------:R1:W-:Y:S04]  /*14430*/  LDGSTS.E [R27+0x1b000], [R168.64], P4 ;  /* 0x1b000000a81b7fae */ /* 0x0003e8000a121844 */
[----:B------:R1:W-:Y:S04]  /*14440*/  LDGSTS.E [R27+0x1b800], [R176.64], P4 ;  /* 0x1b800000b01b7fae */ /* 0x0003e8000a121844 */
[----:B-----5:R-:W5:Y:S04]  /*14450*/  LDL.LU.64 R160, [R1+0x5b8] ;  /* 0x0005b80001a07983 */ /* 0x020f680000300a00 */
        /* <DEDUP_REMOVED lines=22> */
[----:B-1----:R-:W3:Y:S04]  /*145c0*/  LDL.LU.64 R240, [R1+0x540] ;  /* 0x0005400001f07983 */ /* 0x002ee80000300a00 */
[----:B------:R-:W3:Y:S04]  /*145d0*/  LDL.64 R62, [R1+0x2b8] ;  /* 0x0002b800013e7983 */ /* 0x000ee80000100a00 */
[----:B------:R-:W4:Y:S04]  /*145e0*/  LDL.64 R60, [R1+0x2d0] ;  /* 0x0002d000013c7983 */ /* 0x000f280000100a00 */
[----:B------:R-:W5:Y:S04]  /*145f0*/  LDL.64 R58, [R1+0x2e8] ;  /* 0x0002e800013a7983 */ /* 0x000f680000100a00 */
        /* <DEDUP_REMOVED lines=9> */
[----:B------:R-:W5:Y:S01]  /*14690*/  LDL.64 R38, [R1+0x3f0] ;  /* 0x0003f00001267983 */ /* 0x000f620000100a00 */
[----:B--2---:R-:W-:-:S03]  /*146a0*/  LOP3.LUT R6, R27, 0x20, RZ, 0x3c, !PT ;  /* 0x000000201b067812 */ /* 0x004fc600078e3cff */
[----:B------:R-:W2:Y:S04]  /*146b0*/  LDL.64 R36, [R1+0x408] ;  /* 0x0004080001247983 */ /* 0x000ea80000100a00 */
[----:B------:R-:W2:Y:S04]  /*146c0*/  LDL.64 R34, [R1+0x420] ;  /* 0x0004200001227983 */ /* 0x000ea80000100a00 */
[----:B------:R-:W2:Y:S04]  /*146d0*/  LDL.64 R32, [R1+0x438] ;  /* 0x0004380001207983 */ /* 0x000ea80000100a00 */
[----:B------:R-:W2:Y:S04]  /*146e0*/  LDL.64 R30, [R1+0x450] ;  /* 0x00045000011e7983 */ /* 0x000ea80000100a00 */
[----:B------:R-:W2:Y:S04]  /*146f0*/  LDL.64 R28, [R1+0x468] ;  /* 0x00046800011c7983 */ /* 0x000ea80000100a00 */
[----:B------:R-:W2:Y:S04]  /*14700*/  LDL.64 R24, [R1+0x480] ;  /* 0x0004800001187983 */ /* 0x000ea80000100a00 */
[----:B------:R-:W2:Y:S04]  /*14710*/  LDL.64 R22, [R1+0x498] ;  /* 0x0004980001167983 */ /* 0x000ea80000100a00 */
[----:B------:R-:W2:Y:S04]  /*14720*/  LDL.64 R20, [R1+0x4b0] ;  /* 0x0004b00001147983 */ /* 0x000ea80000100a00 */
[----:B------:R1:W-:Y:S04]  /*14730*/  LDGSTS.E [R6+0x200], [R14.64], P4 ;  /* 0x002000000e067fae */ /* 0x0003e8000a121844 */
[----:B------:R-:W2:Y:S04]  /*14740*/  LDL.64 R18, [R1+0x4c8] ;  /* 0x0004c80001127983 */ /* 0x000ea80000100a00 */
[----:B------:R1:W-:Y:S04]  /*14750*/  LDGSTS.E [R6+0xa00], [R12.64], P4 ;  /* 0x00a000000c067fae */ /* 0x0003e8000a121844 */
[----:B-1----:R-:W2:Y:S04]  /*14760*/  LDL.64 R14, [R1+0x4e0] ;  /* 0x0004e000010e7983 */ /* 0x002ea80000100a00 */
[----:B------:R1:W-:Y:S04]  /*14770*/  LDGSTS.E [R6+0x1200], [R10.64], P4 ;  /* 0x012000000a067fae */ /* 0x0003e8000a121844 */
[----:B------:R-:W2:Y:S04]  /*14780*/  LDL.64 R12, [R1+0x4f8] ;  /* 0x0004f800010c7983 */ /* 0x000ea80000100a00 */
[----:B------:R1:W-:Y:S04]  /*14790*/  LDGSTS.E [R6+0x1a00], [R8.64], P4 ;  /* 0x01a0000008067fae */ /* 0x0003e8000a121844 */
[----:B-1----:R-:W2:Y:S04]  /*147a0*/  LDL.64 R10, [R1+0x510] ;  /* 0x00051000010a7983 */ /* 0x002ea80000100a00 */
[----:B------:R1:W-:Y:S04]  /*147b0*/  LDGSTS.E [R6+0x2200], [R64.64], P4 ;  /* 0x0220000040067fae */ /* 0x0003e8000a121844 */
[----:B------:R-:W2:Y:S04]  /*147c0*/  LDL.64 R8, [R1+0x528] ;  /* 0x0005280001087983 */ /* 0x000ea80000100a00 */
[----:B------:R1:W-:Y:S04]  /*147d0*/  LDGSTS.E [R6+0x2a00], [R4.64], P4 ;  /* 0x02a0000004067fae */ /* 0x0003e8000a121844 */
[----:B------:R-:W-:Y:S04]  /*147e0*/  STL.64 [R1+0x1798], R4 ;  /* 0x0017980401007387 */ /* 0x000fe80000100a00 */
[----:B------:R-:W-:Y:S04]  /*147f0*/  STL.64 [R1+0x1758], R16 ;  /* 0x0017581001007387 */ /* 0x000fe80000100a00 */
[----:B---3--:R1:W-:Y:S04]  /*14800*/  LDGSTS.E [R6+0x3200], [R62.64], P4 ;  /* 0x032000003e067fae */ /* 0x0083e8000a121844 */
[----:B----4-:R1:W-:Y:S04]  /*14810*/  LDGSTS.E [R6+0x3a00], [R60.64], P4 ;  /* 0x03a000003c067fae */ /* 0x0103e8000a121844 */
[----:B-----5:R1:W-:Y:S04]  /*14820*/  LDGSTS.E [R6+0x4200], [R58.64], P4 ;  /* 0x042000003a067fae */ /* 0x0203e8000a121844 */
[----:B------:R1:W-:Y:S04]  /*14830*/  LDGSTS.E [R6+0x4a00], [R56.64], P4 ;  /* 0x04a0000038067fae */ /* 0x0003e8000a121844 */
        /* <DEDUP_REMOVED lines=10> */
[----:B--2---:R2:W-:Y:S04]  /*148e0*/  LDGSTS.E [R6+0xa200], [R36.64], P4 ;  /* 0x0a20000024067fae */ /* 0x0045e8000a121844 */
        /* <DEDUP_REMOVED lines=63> */
[----:B------:R-:W-:Y:S04]  /*14ce0*/  STL.64 [R1+0x1730], R210 ;  /* 0x001730d201007387 */ /* 0x000fe80000100a00 */
[----:B------:R1:W-:Y:S04]  /*14cf0*/  LDGSTS.E [R6+0x1d200], [R202.64], P4 ;  /* 0x1d200000ca067fae */ /* 0x0003e8000a121844 */
[----:B------:R1:W-:Y:S04]  /*14d00*/  STL.64 [R1+0x1738], R218 ;  /* 0x001738da01007387 */ /* 0x0003e80000100a00 */
[----:B------:R1:W-:Y:S04]  /*14d10*/  LDGSTS.E [R6+0x1da00], [R210.64], P4 ;  /* 0x1da00000d2067fae */ /* 0x0003e8000a121844 */
[----:B------:R-:W-:Y:S04]  /*14d20*/  STL.64 [R1+0x1768], R226 ;  /* 0x001768e201007387 */ /* 0x000fe80000100a00 */
[----:B------:R1:W-:Y:S04]  /*14d30*/  LDGSTS.E [R6+0x1e200], [R218.64], P4 ;  /* 0x1e200000da067fae */ /* 0x0003e8000a121844 */
[----:B------:R-:W-:Y:S04]  /*14d40*/  STL.64 [R1+0x1778], R234 ;  /* 0x001778ea01007387 */ /* 0x000fe80000100a00 */
[----:B------:R1:W-:Y:S04]  /*14d50*/  LDGSTS.E [R6+0x1ea00], [R226.64], P4 ;  /* 0x1ea00000e2067fae */ /* 0x0003e8000a121844 */
[----:B---3--:R-:W3:Y:S04]  /*14d60*/  LDL.64 R44, [R1+0x290] ;  /* 0x00029000012c7983 */ /* 0x008ee80000100a00 */
[----:B----4-:R-:W4:Y:S04]  /*14d70*/  LDL.64 R42, [R1+0x270] ;  /* 0x00027000012a7983 */ /* 0x010f280000100a00 */
[----:B--2---:R-:W2:Y:S04]  /*14d80*/  LDL.64 R36, [R1+0x250] ;  /* 0x0002500001247983 */ /* 0x004ea80000100a00 */
[----:B-----5:R-:W5:Y:S04]  /*14d90*/  LDL.64 R30, [R1+0x230] ;  /* 0x00023000011e7983 */ /* 0x020f680000100a00 */
[----:B-1----:R-:W5:Y:S04]  /*14da0*/  LDL.64 R28, [R1+0x210] ;  /* 0x00021000011c7983 */ /* 0x002f680000100a00 */
[----:B------:R1:W-:Y:S04]  /*14db0*/  LDGSTS.E [R6+0x1f200], [R234.64], P4 ;  /* 0x1f200000ea067fae */ /* 0x0003e8000a121844 */
[----:B------:R-:W5:Y:S04]  /*14dc0*/  LDL.LU.64 R202, [R1+0x1f0] ;  /* 0x0001f00001ca7983 */ /* 0x000f680000300a00 */
[----:B------:R1:W-:Y:S04]  /*14dd0*/  LDGSTS.E [R6+0x1fa00], [R242.64], P4 ;  /* 0x1fa00000f2067fae */ /* 0x0003e8000a121844 */
[----:B------:R1:W-:Y:S04]  /*14de0*/  STL.64 [R1+0x1788], R242 ;  /* 0x001788f201007387 */ /* 0x0003e80000100a00 */
[----:B-1----:R-:W5:Y:S04]  /*14df0*/  LDL.LU.64 R6, [R1+0x2b0] ;  /* 0x0002b00001067983 */ /* 0x002f680000300a00 */
[----:B------:R-:W5:Y:S04]  /*14e00*/  LDL.LU.64 R8, [R1+0x2c8] ;  /* 0x0002c80001087983 */ /* 0x000f680000300a00 */
        /* <DEDUP_REMOVED lines=30> */
[----:B------:R-:W5:Y:S01]  /*14ff0*/  LDL.LU.64 R152, [R1+0x5b0] ;  /* 0x0005b00001987983 */ /* 0x000f620000300a00 */
[----:B------:R-:W-:-:S03]  /*15000*/  LOP3.LUT R0, R27, 0x40, RZ, 0x3c, !PT ;  /* 0x000000401b007812 */ /* 0x000fc600078e3cff */
[----:B------:R-:W5:Y:S04]  /*15010*/  LDL.LU.64 R136, [R1+0x5c8] ;  /* 0x0005c80001887983 */ /* 0x000f680000300a00 */
[----:B------:R-:W5:Y:S04]  /*15020*/  LDL.LU.64 R120, [R1+0x5e0] ;  /* 0x0005e00001787983 */ /* 0x000f680000300a00 */
[----:B------:R-:W5:Y:S04]  /*15030*/  LDL.LU.64 R104, [R1+0x5f8] ;  /* 0x0005f80001687983 */ /* 0x000f680000300a00 */
[----:B------:R-:W5:Y:S01]  /*15040*/  LDL.LU.64 R96, [R1+0x608] ;  /* 0x0006080001607983 */ /* 0x000f620000300a00 */
[----:B------:R-:W-:-:S03]  /*15050*/  LOP3.LUT R243, R27, 0x60, RZ, 0x3c, !PT ;  /* 0x000000601bf37812 */ /* 0x000fc600078e3cff */
[----:B---3--:R1:W-:Y:S04]  /*15060*/  LDGSTS.E [R0+0x400], [R44.64], P4 ;  /* 0x004000002c007fae */ /* 0x0083e8000a121844 */
[----:B----4-:R2:W-:Y:S04]  /*15070*/  LDGSTS.E [R0+0xc00], [R42.64], P4 ;  /* 0x00c000002a007fae */ /* 0x0105e8000a121844 */
[----:B--2---:R2:W-:Y:S04]  /*15080*/  LDGSTS.E [R0+0x1400], [R36.64], P4 ;  /* 0x0140000024007fae */ /* 0x0045e8000a121844 */
[----:B-----5:R4:W-:Y:S04]  /*15090*/  LDGSTS.E [R0+0x1c00], [R30.64], P4 ;  /* 0x01c000001e007fae */ /* 0x0209e8000a121844 */
[----:B------:R5:W-:Y:S04]  /*150a0*/  LDGSTS.E [R0+0x2400], [R28.64], P4 ;  /* 0x024000001c007fae */ /* 0x000be8000a121844 */
[----:B------:R-:W-:Y:S04]  /*150b0*/  STL.64 [R1+0x17a0], R202 ;  /* 0x0017a0ca01007387 */ /* 0x000fe80000100a00 */
[----:B------:R1:W-:Y:S04]  /*150c0*/  LDGSTS.E [R0+0x2c00], [R202.64], P4 ;  /* 0x02c00000ca007fae */ /* 0x0003e8000a121844 */
[----:B------:R-:W-:Y:S04]  /*150d0*/  STL.64 [R1+0x17a8], R6 ;  /* 0x0017a80601007387 */ /* 0x000fe80000100a00 */
[----:B------:R-:W-:Y:S04]  /*150e0*/  STL.64 [R1+0x17b0], R8 ;  /* 0x0017b00801007387 */ /* 0x000fe80000100a00 */
[----:B------:R-:W-:Y:S04]  /*150f0*/  STL.64 [R1+0x17b8], R10 ;  /* 0x0017b80a01007387 */ /* 0x000fe80000100a00 */
[----:B------:R-:W-:Y:S04]  /*15100*/  STL.64 [R1+0x17c0], R12 ;  /* 0x0017c00c01007387 */ /* 0x000fe80000100a00 */
[----:B------:R1:W-:Y:S04]  /*15110*/  STL.64 [R1+0x17c8], R14 ;  /* 0x0017c80e01007387 */ /* 0x0003e80000100a00 */
[----:B------:R-:W-:Y:S04]  /*15120*/  STL.64 [R1+0x17d0], R218 ;  /* 0x0017d0da01007387 */ /* 0x000fe80000100a00 */
[----:B------:R-:W-:Y:S04]  /*15130*/  STL.64 [R1+0x17d8], R18 ;  /* 0x0017d81201007387 */ /* 0x000fe80000100a00 */
[----:B------:R1:W-:Y:S04]  /*15140*/  STL.64 [R1+0x17e0], R20 ;  /* 0x0017e01401007387 */ /* 0x0003e80000100a00 */
[----:B------:R1:W-:Y:S04]  /*15150*/  STL.64 [R1+0x17e8], R22 ;  /* 0x0017e81601007387 */ /* 0x0003e80000100a00 */
        /* <DEDUP_REMOVED lines=15> */
[----:B-1----:R-:W3:Y:S04]  /*15250*/  LDL.LU.64 R14, [R1+0x1d0] ;  /* 0x0001d000010e7983 */ /* 0x002ee80000300a00 */
[----:B------:R1:W-:Y:S04]  /*15260*/  LDGSTS.E [R0+0x7400], [R22.64], P4 ;  /* 0x0740000016007fae */ /* 0x0003e8000a121844 */
[----:B--2---:R-:W2:Y:S04]  /*15270*/  LDL.LU.64 R20, [R1+0x1b0] ;  /* 0x0001b00001147983 */ /* 0x004ea80000300a00 */
        /* <DEDUP_REMOVED lines=18> */
[----:B-----5:R-:W5:Y:S04]  /*153a0*/  LDL.LU.64 R28, [R1+0x3b0] ;  /* 0x0003b000011c7983 */ /* 0x020f680000300a00 */
[----:B----4-:R-:W4:Y:S04]  /*153b0*/  LDL.LU.64 R30, [R1+0x3c8] ;  /* 0x0003c800011e7983 */ /* 0x010f280000300a00 */
[----:B------:R-:W3:Y:S04]  /*153c0*/  LDL.LU.64 R90, [R1+0x3e0] ;  /* 0x0003e000015a7983 */ /* 0x000ee80000300a00 */
        /* <DEDUP_REMOVED lines=88> */
[----:B-----5:R2:W-:Y:S04]  /*15950*/  LDGSTS.E [R243+0x8e00], [R28.64], P4 ;  /* 0x08e000001cf37fae */ /* 0x0205e8000a121844 */
[----:B----4-:R2:W-:Y:S04]  /*15960*/  LDGSTS.E [R243+0x9600], [R30.64], P4 ;  /* 0x096000001ef37fae */ /* 0x0105e8000a121844 */
[----:B---3--:R2:W-:Y:S04]  /*15970*/  LDGSTS.E [R243+0x9e00], [R90.64], P4 ;  /* 0x09e000005af37fae */ /* 0x0085e8000a121844 */
        /* <DEDUP_REMOVED lines=36> */
[----:B------:R-:W3:Y:S04]  /*15bc0*/  S2R R6, SR_TID.X ;  /* 0x0000000000067919 */ /* 0x000ee80000002100 */
        /* <DEDUP_REMOVED lines=8> */
[----:B------:R-:W4:Y:S04]  /*15c50*/  LDL.LU.64 R18, [R1+0x150] ;  /* 0x0001500001127983 */ /* 0x000f280000300a00 */
[----:B------:R-:W0:Y:S01]  /*15c60*/  LDGDEPBAR ;  /* 0x00000000000079af */ /* 0x000e220000000000 */
[----:B------:R-:W-:-:S03]  /*15c70*/  IMAD.MOV.U32 R252, RZ, RZ, c[0x0][0x188] ;  /* 0x00006200fffc7624 */ /* 0x000fc600078e00ff */
[----:B------:R-:W5:Y:S01]  /*15c80*/  LDL.LU.64 R8, [R1+0x130] ;  /* 0x0001300001087983 */ /* 0x000f620000300a00 */
[----:B------:R-:W-:Y:S02]  /*15c90*/  IMAD.MOV.U32 R242, RZ, RZ, c[0x0][0x180] ;  /* 0x00006000fff27624 */ /* 0x000fe400078e00ff */
[----:B------:R-:W-:Y:S01]  /*15ca0*/  IMAD.SHL.U32 R252, R252, 0x40, RZ ;  /* 0x00000040fcfc7824 */ /* 0x000fe200078e00ff */
[----:B---3--:R-:W-:Y:S02]  /*15cb0*/  LOP3.LUT R7, R6, 0x7f, RZ, 0xc0, !PT ;  /* 0x0000007f06077812 */ /* 0x008fe400078ec0ff */
[----:B-1----:R-:W-:Y:S01]  /*15cc0*/  IADD3 R0, R242, -0x49, RZ ;  /* 0xffffffb7f2007810 */ /* 0x002fe20007ffe0ff */
[----:B------:R-:W-:-:S03]  /*15cd0*/  IMAD.WIDE R22, R252, 0x4, R246 ;  /* 0x00000004fc167825 */ /* 0x000fc600078e02f6 */
[----:B------:R-:W-:Y:S01]  /*15ce0*/  ISETP.GE.U32.AND P4, PT, R0, 0x7fffff78, PT ;  /* 0x7fffff780000780c */ /* 0x000fe20003f86070 */
[----:B--2---:R-:W-:Y:S01]  /*15cf0*/  IMAD.SHL.U32 R243, R7, 0x4, RZ ;  /* 0x0000000407f37824 */ /* 0x004fe200078e00ff */
[----:B------:R-:W-:Y:S01]  /*15d00*/  BAR.SYNC.DEFER_BLOCKING 0x0 ;  /* 0x0000000000007b1d */ /* 0x000fe20000010000 */
[----:B------:R-:W-:-:S05]  /*15d10*/  IMAD.WIDE R14, R252, 0x4, R14 ;  /* 0x00000004fc0e7825 */ /* 0x000fca00078e020e */
[----:B------:R-:W-:Y:S04]  /*15d20*/  STL.64 [R1+0x6e0], R22 ;  /* 0x0006e01601007387 */ /* 0x000fe80000100a00 */
[----:B------:R-:W2:Y:S01]  /*15d30*/  LDL.LU.64 R218, [R1+0x110] ;  /* 0x0001100001da7983 */ /* 0x000ea20000300a00 */
[----:B------:R-:W-:-:S03]  /*15d40*/  IMAD.WIDE R20, R252, 0x4, R20 ;  /* 0x00000004fc147825 */ /* 0x000fc600078e0214 */
[----:B------:R1:W-:Y:S04]  /*15d50*/  STL.64 [R1+0x6d8], R14 ;  /* 0x0006d80e01007387 */ /* 0x0003e80000100a00 */
[----:B------:R-:W-:Y:S01]  /*15d60*/  @!PT LDS RZ, [RZ] ;  /* 0x00000000fffff984 */ /* 0x000fe20000000800 */
[----:B------:R-:W-:Y:S01]  /*15d70*/  @!PT LDS RZ, [RZ] ;  /* 0x00000000fffff984 */ /* 0x000fe20000000800 */
[----:B------:R-:W-:Y:S01]  /*15d80*/  @!PT LDS RZ, [RZ] ;  /* 0x00000000fffff984 */ /* 0x000fe20000000800 */
[----:B------:R3:W-:Y:S04]  /*15d90*/  LDGSTS.E [R243+0x68000], [R22.64], !P5 ;  /* 0x6800000016f37fae */ /* 0x0007e8000e921844 */
[----:B------:R1:W-:Y:S04]  /*15da0*/  LDGSTS.E [R243+0x68800], [R14.64], !P1 ;  /* 0x688000000ef37fae */ /* 0x0003e8000c921844 */
[----:B------:R3:W-:Y:S04]  /*15db0*/  LDGSTS.E [R243+0x69000], [R20.64], !P4 ;  /* 0x6900000014f37fae */ /* 0x0007e8000e121844 */
[----:B-1----:R-:W2:Y:S01]  /*15dc0*/  LDL.LU.64 R14, [R1+0xf0] ;  /* 0x0000f000010e7983 */ /* 0x002ea20000300a00 */
[----:B---3--:R-:W-:-:S03]  /*15dd0*/  IMAD.WIDE R22, R252, 0x4, R202 ;  /* 0x00000004fc167825 */ /* 0x008fc600078e02ca */
[----:B------:R1:W-:Y:S04]  /*15de0*/  STL.64 [R1+0x6d0], R20 ;  /* 0x0006d01401007387 */ /* 0x0003e80000100a00 */
[----:B-1----:R-:W3:Y:S04]  /*15df0*/  LDL.LU.64 R20, [R1+0xd0] ;  /* 0x0000d00001147983 */ /* 0x002ee80000300a00 */
[----:B------:R-:W-:Y:S04]  /*15e00*/  STL.64 [R1+0x6c8], R22 ;  /* 0x0006c81601007387 */ /* 0x000fe80000100a00 */
[----:B------:R-:W3:Y:S01]  /*15e10*/  LDL.LU.64 R202, [R1+0xb0] ;  /* 0x0000b00001ca7983 */ /* 0x000ee20000300a00 */
[----:B------:R-:W-:-:S04]  /*15e20*/  IADD3 R0, R242, -0x4d, RZ ;  /* 0xffffffb3f2007810 */ /* 0x000fc80007ffe0ff */
[----:B------:R-:W-:Y:S02]  /*15e30*/  ISETP.GE.U32.AND P5, PT, R0, 0x7fffff74, PT ;  /* 0x7fffff740000780c */ /* 0x000fe40003fa6070 */
[----:B------:R-:W-:-:S04]  /*15e40*/  IADD3 R0, R242, -0x51, RZ ;  /* 0xffffffaff2007810 */ /* 0x000fc80007ffe0ff */
[----:B------:R-:W-:Y:S02]  /*15e50*/  ISETP.GE.U32.AND P1, PT, R0, 0x7fffff70, PT ;  /* 0x7fffff700000780c */ /* 0x000fe40003f26070 */
[----:B------:R-:W-:Y:S01]  /*15e60*/  IADD3 R0, R242, -0x55, RZ ;  /* 0xffffffabf2007810 */ /* 0x000fe20007ffe0ff */
[----:B------:R-:W-:-:S03]  /*15e70*/  IMAD.WIDE R12, R252, 0x4, R12 ;  /* 0x00000004fc0c7825 */ /* 0x000fc600078e020c */
[----:B------:R-:W-:Y:S01]  /*15e80*/  ISETP.GE.U32.AND P4, PT, R0, 0x7fffff6c, PT ;  /* 0x7fffff6c0000780c */ /* 0x000fe20003f86070 */
[----:B------:R2:W-:Y:S01]  /*15e90*/  LDGSTS.E [R243+0x69800], [R22.64], !P5 ;  /* 0x6980000016f37fae */ /* 0x0005e2000e921844 */
[----:B------:R-:W-:-:S04]  /*15ea0*/  IADD3 R0, R242, -0x59, RZ ;  /* 0xffffffa7f2007810 */ /* 0x000fc80007ffe0ff */
[----:B------:R-:W-:Y:S01]  /*15eb0*/  ISETP.GE.U32.AND P5, PT, R0, 0x7fffff68, PT ;  /* 0x7fffff680000780c */ /* 0x000fe20003fa6070 */
[----:B------:R1:W-:Y:S04]  /*15ec0*/  STL.64 [R1+0x6c0], R12 ;  /* 0x0006c00c01007387 */ /* 0x0003e80000100a00 */
[----:B------:R1:W-:Y:S01]  /*15ed0*/  LDGSTS.E [R243+0x6a000], [R12.64], !P1 ;  /* 0x6a0000000cf37fae */ /* 0x0003e2000c921844 */
[----:B------:R-:W-:-:S03]  /*15ee0*/  IADD3 R0, R242, -0x5d, RZ ;  /* 0xffffffa3f2007810 */ /* 0x000fc60007ffe0ff */
[----:B-1----:R-:W3:Y:S01]  /*15ef0*/  LDL.LU.64 R12, [R1+0x90] ;  /* 0x00009000010c7983 */ /* 0x002ee20000300a00 */
[----:B------:R-:W-:Y:S02]  /*15f00*/  ISETP.GE.U32.AND P1, PT, R0, 0x7fffff64, PT ;  /* 0x7fffff640000780c */ /* 0x000fe40003f26070 */
[----:B------:R-:W-:Y:S01]  /*15f10*/  IADD3 R0, R242, -0x61, RZ ;  /* 0xffffff9ff2007810 */ /* 0x000fe20007ffe0ff */
[----:B----4-:R-:W-:-:S05]  /*15f20*/  IMAD.WIDE R18, R252, 0x4, R18 ;  /* 0x00000004fc127825 */ /* 0x010fca00078e0212 */
[----:B------:R1:W-:Y:S01]  /*15f30*/  STL.64 [R1+0x6b8], R18 ;  /* 0x0006b81201007387 */ /* 0x0003e20000100a00 */
[----:B-----5:R-:W-:-:S03]  /*15f40*/  IMAD.WIDE R8, R252, 0x4, R8 ;  /* 0x00000004fc087825 */ /* 0x020fc600078e0208 */
[----:B------:R1:W-:Y:S04]  /*15f50*/  LDGSTS.E [R243+0x6a800], [R18.64], !P4 ;  /* 0x6a80000012f37fae */ /* 0x0003e8000e121844 */
[----:B------:R4:W-:Y:S04]  /*15f60*/  LDGSTS.E [R243+0x6b000], [R8.64], !P5 ;  /* 0x6b00000008f37fae */ /* 0x0009e8000e921844 */
[----:B-1----:R-:W5:Y:S04]  /*15f70*/  LDL.LU.64 R18, [R1+0x70] ;  /* 0x0000700001127983 */ /* 0x002f680000300a00 */
[----:B------:R4:W-:Y:S01]  /*15f80*/  STL.64 [R1+0x6b0], R8 ;  /* 0x0006b00801007387 */ /* 0x0009e20000100a00 */
[----:B------:R-:W-:-:S02]  /*15f90*/  ISETP.GE.U32.AND P4, PT, R0, 0x7fffff60, PT ;  /* 0x7fffff600000780c */ /* 0x000fc40003f86070 */
[----:B------:R-:W-:Y:S01]  /*15fa0*/  IADD3 R0, R242, -0x65, RZ ;  /* 0xffffff9bf2007810 */ /* 0x000fe20007ffe0ff */
[----:B----4-:R-:W4:Y:S01]  /*15fb0*/  LDL.LU.64 R8, [R1+0x50] ;  /* 0x0000500001087983 */ /* 0x010f220000300a00 */
[----:B--2---:R-:W-:Y:S02]  /*15fc0*/  IMAD.WIDE R22, R252, 0x4, R218 ;  /* 0x00000004fc167825 */ /* 0x004fe400078e02da */
[----:B------:R-:W-:-:S03]  /*15fd0*/  ISETP.GE.U32.AND P5, PT, R0, 0x7fffff5c, PT ;  /* 0x7fffff5c0000780c */ /* 0x000fc60003fa6070 */
[----:B------:R-:W-:Y:S04]  /*15fe0*/  STL.64 [R1+0x6a8], R22 ;  /* 0x0006a81601007387 */ /* 0x000fe80000100a00 */
[----:B------:R-:W2:Y:S04]  /*15ff0*/  LDL.LU.64 R218, [R1+0x30] ;  /* 0x0000300001da7983 */ /* 0x000ea80000300a00 */
[----:B------:R2:W-:Y:S01]  /*16000*/  LDGSTS.E [R243+0x6b800], [R22.64], !P1 ;  /* 0x6b80000016f37fae */ /* 0x0005e2000c921844 */
[----:B------:R-:W-:-:S05]  /*16010*/  IMAD.WIDE R14, R252, 0x4, R14 ;  /* 0x00000004fc0e7825 */ /* 0x000fca00078e020e */
[----:B------:R1:W-:Y:S04]  /*16020*/  STL.64 [R1+0x6a0], R14 ;  /* 0x0006a00e01007387 */ /* 0x0003e80000100a00 */
[----:B------:R1:W-:Y:S01]  /*16030*/  LDGSTS.E [R243+0x6c000], [R14.64], !P4 ;  /* 0x6c0000000ef37fae */ /* 0x0003e2000e121844 */
[----:B---3--:R-:W-:-:S03]  /*16040*/  IMAD.WIDE R20, R252, 0x4, R20 ;  /* 0x00000004fc147825 */ /* 0x008fc600078e0214 */
[----:B-1----:R-:W3:Y:S04]  /*16050*/  LDL.LU.64 R14, [R1+0x10] ;  /* 0x00001000010e7983 */ /* 0x002ee80000300a00 */
[----:B------:R1:W-:Y:S04]  /*16060*/  STL.64 [R1+0x698], R20 ;  /* 0x0006981401007387 */ /* 0x0003e80000100a00 */
[----:B------:R1:W-:Y:S02]  /*16070*/  LDGSTS.E [R243+0x6c800], [R20.64], !P5 ;  /* 0x6c80000014f37fae */ /* 0x0003e4000e921844 */
[----:B-1----:R-:W-:-:S02]  /*16080*/  IMAD.WIDE R20, R252, 0x4, R202 ;  /* 0x00000004fc147825 */ /* 0x002fc400078e02ca */
[----:B------:R-:W3:Y:S01]  /*16090*/  LDL.LU.64 R202, [R1+0x1e8] ;  /* 0x0001e80001ca7983 */ /* 0x000ee20000300a00 */
[----:B------:R-:W-:-:S04]  /*160a0*/  IADD3 R0, R242, -0x69, RZ ;  /* 0xffffff97f2007810 */ /* 0x000fc80007ffe0ff */
[----:B------:R-:W-:Y:S02]  /*160b0*/  ISETP.GE.U32.AND P1, PT, R0, 0x7fffff58, PT ;  /* 0x7fffff580000780c */ /* 0x000fe40003f26070 */
[----:B------:R-:W-:-:S04]  /*160c0*/  IADD3 R0, R242, -0x6d, RZ ;  /* 0xffffff93f2007810 */ /* 0x000fc80007ffe0ff */
[----:B------:R-:W-:Y:S02]  /*160d0*/  ISETP.GE.U32.AND P4, PT, R0, 0x7fffff54, PT ;  /* 0x7fffff540000780c */ /* 0x000fe40003f86070 */
[----:B------:R-:W-:Y:S01]  /*160e0*/  IADD3 R0, R242, -0x71, RZ ;  /* 0xffffff8ff2007810 */ /* 0x000fe20007ffe0ff */
[----:B------:R1:W-:Y:S03]  /*160f0*/  STL.64 [R1+0x690], R20 ;  /* 0x0006901401007387 */ /* 0x0003e60000100a00 */
[----:B------:R-:W-:Y:S01]  /*16100*/  ISETP.GE.U32.AND P5, PT, R0, 0x7fffff50, PT ;  /* 0x7fffff500000780c */ /* 0x000fe20003fa6070 */
[----:B------:R1:W-:Y:S01]  /*16110*/  LDGSTS.E [R243+0x6d000], [R20.64], !P1 ;  /* 0x6d00000014f37fae */ /* 0x0003e2000c921844 */
[----:B------:R-:W-:Y:S01]  /*16120*/  IADD3 R0, R242, -0x75, RZ ;  /* 0xffffff8bf2007810 */ /* 0x000fe20007ffe0ff */
[----:B-1----:R-:W-:Y:S02]  /*16130*/  IMAD.WIDE R20, R252, 0x4, R12 ;  /* 0x00000004fc147825 */ /* 0x002fe400078e020c */
[----:B------:R-:W3:Y:S04]  /*16140*/  LDL.LU.64 R12, [R1+0x1c8] ;  /* 0x0001c800010c7983 */ /* 0x000ee80000300a00 */
[----:B------:R1:W-:Y:S04]  /*16150*/  STL.64 [R1+0x688], R20 ;  /* 0x0006881401007387 */ /* 0x0003e80000100a00 */
[----:B------:R1:W-:Y:S01]  /*16160*/  LDGSTS.E [R243+0x6d800], [R20.64], !P4 ;  /* 0x6d80000014f37fae */ /* 0x0003e2000e121844 */
[----:B------:R-:W-:-:S02]  /*16170*/  ISETP.GE.U32.AND P1, PT, R0, 0x7fffff4c, PT ;  /* 0x7fffff4c0000780c */ /* 0x000fc40003f26070 */
[----:B------:R-:W-:Y:S01]  /*16180*/  IADD3 R0, R242, -0x79, RZ ;  /* 0xffffff87f2007810 */ /* 0x000fe20007ffe0ff */
[----:B-1----:R-:W3:Y:S03]  /*16190*/  LDL.LU.64 R20, [R1+0x1a8] ;  /* 0x0001a80001147983 */ /* 0x002ee60000300a00 */
[----:B------:R-:W-:Y:S02]  /*161a0*/  ISETP.GE.U32.AND P4, PT, R0, 0x7fffff48, PT ;  /* 0x7fffff480000780c */ /* 0x000fe40003f86070 */
[----:B------:R-:W-:Y:S01]  /*161b0*/  IADD3 R0, R242, -0x7d, RZ ;  /* 0xffffff83f2007810 */ /* 0x000fe20007ffe0ff */
[----:B-----5:R-:W-:-:S05]  /*161c0*/  IMAD.WIDE R18, R252, 0x4, R18 ;  /* 0x00000004fc127825 */ /* 0x020fca00078e0212 */
[----:B------:R4:W-:Y:S04]  /*161d0*/  STL.64 [R1+0x680], R18 ;  /* 0x0006801201007387 */ /* 0x0009e80000100a00 */
[----:B------:R4:W-:Y:S02]  /*161e0*/  LDGSTS.E [R243+0x6e000], [R18.64], !P5 ;  /* 0x6e00000012f37fae */ /* 0x0009e4000e921844 */
[----:B----4-:R-:W-:Y:S02]  /*161f0*/  IMAD.WIDE R18, R252, 0x4, R8 ;  /* 0x00000004fc127825 */ /* 0x010fe400078e0208 */
[----:B------:R-:W4:Y:S01]  /*16200*/  LDL.LU.64 R8, [R1+0x188] ;  /* 0x0001880001087983 */ /* 0x000f220000300a00 */
[----:B------:R-:W-:Y:S01]  /*16210*/  ISETP.GE.U32.AND P5, PT, R0, 0x7fffff44, PT ;  /* 0x7fffff440000780c */ /* 0x000fe20003fa6070 */
[----:B--2---:R-:W-:-:S02]  /*16220*/  IMAD.WIDE R22, R252, 0x4, R218 ;  /* 0x00000004fc167825 */ /* 0x004fc400078e02da */
[----:B------:R1:W-:Y:S04]  /*16230*/  STL.64 [R1+0x678], R18 ;  /* 0x0006781201007387 */ /* 0x0003e80000100a00 */
[----:B------:R1:W-:Y:S04]  /*16240*/  LDGSTS.E [R243+0x6e800], [R18.64], !P1 ;  /* 0x6e80000012f37fae */ /* 0x0003e8000c921844 */
[----:B------:R2:W-:Y:S04]  /*16250*/  LDGSTS.E [R243+0x6f000], [R22.64], !P4 ;  /* 0x6f00000016f37fae */ /* 0x0005e8000e121844 */
[----:B-1----:R-:W5:Y:S04]  /*16260*/  LDL.LU.64 R18, [R1+0x168] ;  /* 0x0001680001127983 */ /* 0x002f680000300a00 */
[----:B------:R-:W-:Y:S04]  /*16270*/  STL.64 [R1+0x670], R22 ;  /* 0x0006701601007387 */ /* 0x000fe80000100a00 */
[----:B------:R-:W5:Y:S01]  /*16280*/  LDL.LU.64 R218, [R1+0x148] ;  /* 0x0001480001da7983 */ /* 0x000f620000300a00 */
[----:B---3--:R-:W-:-:S05]  /*16290*/  IMAD.WIDE R14, R252, 0x4, R14 ;  /* 0x00000004fc0e7825 */ /* 0x008fca00078e020e */
[----:B------:R1:W-:Y:S04]  /*162a0*/  STL.64 [R1+0x668], R14 ;  /* 0x0006680e01007387 */ /* 0x0003e80000100a00 */
[----:B------:R1:W-:Y:S04]  /*162b0*/  LDGSTS.E [R243+0x6f800], [R14.64], !P5 ;  /* 0x6f8000000ef37fae */ /* 0x0003e8000e921844 */
[----:B-1----:R-:W3:Y:S01]  /*162c0*/  LDL.LU.64 R14, [R1+0x128] ;  /* 0x00012800010e7983 */ /* 0x002ee20000300a00 */
[----:B--2---:R-:W-:-:S05]  /*162d0*/  IMAD.WIDE R22, R252, 0x4, R202 ;  /* 0x00000004fc167825 */ /* 0x004fca00078e02ca */
[----:B------:R-:W-:Y:S04]  /*162e0*/  STL.64 [R1+0x660], R22 ;  /* 0x0006601601007387 */ /* 0x000fe80000100a00 */
[----:B------:R-:W2:Y:S01]  /*162f0*/  LDL.LU.64 R202, [R1+0x108] ;  /* 0x0001080001ca7983 */ /* 0x000ea20000300a00 */
[----:B------:R-:W-:Y:S02]  /*16300*/  IADD3 R0, R242, -0x42, RZ ;  /* 0xffffffbef2007810 */ /* 0x000fe40007ffe0ff */
[----:B------:R-:W-:Y:S02]  /*16310*/  LOP3.LUT R6, R6, 0x7f, RZ, 0xc0, !PT ;  /* 0x0000007f06067812 */ /* 0x000fe400078ec0ff */
[----:B------:R-:W-:Y:S02]  /*16320*/  ISETP.GE.U32.AND P1, PT, R0, 0x7fffff7f, PT ;  /* 0x7fffff7f0000780c */ /* 0x000fe40003f26070 */
[----:B------:R-:W-:Y:S01]  /*16330*/  IADD3 R0, R242, -0x46, RZ ;  /* 0xffffffbaf2007810 */ /* 0x000fe20007ffe0ff */
[----:B------:R-:W-:-:S03]  /*16340*/  IMAD.SHL.U32 R6, R6, 0x4, RZ ;  /* 0x0000000406067824 */ /* 0x000fc600078e00ff */
[----:B------:R-:W-:Y:S02]  /*16350*/  ISETP.GE.U32.AND P4, PT, R0, 0x7fffff7b, PT ;  /* 0x7fffff7b0000780c */ /* 0x000fe40003f86070 */
[----:B------:R-:W-:Y:S02]  /*16360*/  IADD3 R0, R242, -0x4a, RZ ;  /* 0xffffffb6f2007810 */ /* 0x000fe40007ffe0ff */
[----:B------:R-:W-:Y:S02]  /*16370*/  LOP3.LUT R6, R6, 0x20, RZ, 0x3c, !PT ;  /* 0x0000002006067812 */ /* 0x000fe400078e3cff */
[----:B------:R-:W-:Y:S02]  /*16380*/  ISETP.GE.U32.AND P5, PT, R0, 0x7fffff77, PT ;  /* 0x7fffff770000780c */ /* 0x000fe40003fa6070 */
[----:B------:R-:W-:Y:S01]  /*16390*/  IADD3 R0, R242, -0x4e, RZ ;  /* 0xffffffb2f2007810 */ /* 0x000fe20007ffe0ff */
[----:B------:R1:W-:Y:S01]  /*163a0*/  LDGSTS.E [R6+0x68200], [R22.64], !P1 ;  /* 0x6820000016067fae */ /* 0x0003e2000c921844 */
[----:B------:R-:W-:-:S02]  /*163b0*/  IMAD.WIDE R12, R252, 0x4, R12 ;  /* 0x00000004fc0c7825 */ /* 0x000fc400078e020c */
[----:B------:R-:W-:-:S03]  /*163c0*/  ISETP.GE.U32.AND P1, PT, R0, 0x7fffff73, PT ;  /* 0x7fffff730000780c */ /* 0x000fc60003f26070 */
[----:B------:R1:W-:Y:S04]  /*163d0*/  STL.64 [R1+0x658], R12 ;  /* 0x0006580c01007387 */ /* 0x0003e80000100a00 */
[----:B------:R1:W-:Y:S01]  /*163e0*/  LDGSTS.E [R6+0x68a00], [R12.64], !P4 ;  /* 0x68a000000c067fae */ /* 0x0003e2000e121844 */
[----:B------:R-:W-:Y:S01]  /*163f0*/  IADD3 R0, R242, -0x52, RZ ;  /* 0xffffffaef2007810 */ /* 0x000fe20007ffe0ff */
[----:B------:R-:W-:Y:S02]  /*16400*/  IMAD.WIDE R20, R252, 0x4, R20 ;  /* 0x00000004fc147825 */ /* 0x000fe400078e0214 */
[----:B-1----:R-:W2:Y:S04]  /*16410*/  LDL.LU.64 R12, [R1+0xe8] ;  /* 0x0000e800010c7983 */ /* 0x002ea80000300a00 */
[----:B------:R1:W-:Y:S04]  /*16420*/  STL.64 [R1+0x650], R20 ;  /* 0x0006501401007387 */ /* 0x0003e80000100a00 */
[----:B------:R1:W-:Y:S01]  /*16430*/  LDGSTS.E [R6+0x69200], [R20.64], !P5 ;  /* 0x6920000014067fae */ /* 0x0003e2000e921844 */
[----:B------:R-:W-:-:S02]  /*16440*/  ISETP.GE.U32.AND P4, PT, R0, 0x7fffff6f, PT ;  /* 0x7fffff6f0000780c */ /* 0x000fc40003f86070 */
[----:B------:R-:W-:Y:S01]  /*16450*/  IADD3 R0, R242, -0x56, RZ ;  /* 0xffffffaaf2007810 */ /* 0x000fe20007ffe0ff */
[----:B-1----:R-:W2:Y:S03]  /*16460*/  LDL.LU.64 R20, [R1+0xc8] ;  /* 0x0000c80001147983 */ /* 0x002ea60000300a00 */
[----:B------:R-:W-:Y:S02]  /*16470*/  ISETP.GE.U32.AND P5, PT, R0, 0x7fffff6b, PT ;  /* 0x7fffff6b0000780c */ /* 0x000fe40003fa6070 */
[----:B------:R-:W-:Y:S01]  /*16480*/  IADD3 R0, R242, -0x5a, RZ ;  /* 0xffffffa6f2007810 */ /* 0x000fe20007ffe0ff */
[----:B----4-:R-:W-:-:S05]  /*16490*/  IMAD.WIDE R8, R252, 0x4, R8 ;  /* 0x00000004fc087825 */ /* 0x010fca00078e0208 */
[----:B------:R1:W-:Y:S04]  /*164a0*/  STL.64 [R1+0x648], R8 ;  /* 0x0006480801007387 */ /* 0x0003e80000100a00 */
[----:B------:R1:W-:Y:S04]  /*164b0*/  LDGSTS.E [R6+0x69a00], [R8.64], !P1 ;  /* 0x69a0000008067fae */ /* 0x0003e8000c921844 */
[----:B-1----:R-:W4:Y:S01]  /*164c0*/  LDL.LU.64 R8, [R1+0xa8] ;  /* 0x0000a80001087983 */ /* 0x002f220000300a00 */
[----:B-----5:R-:W-:Y:S01]  /*164d0*/  IMAD.WIDE R18, R252, 0x4, R18 ;  /* 0x00000004fc127825 */ /* 0x020fe200078e0212 */
[----:B------:R-:W-:-:S04]  /*164e0*/  ISETP.GE.U32.AND P1, PT, R0, 0x7fffff67, PT ;  /* 0x7fffff670000780c */ /* 0x000fc80003f26070 */
[----:B------:R1:W-:Y:S01]  /*164f0*/  STL.64 [R1+0x640], R18 ;  /* 0x0006401201007387 */ /* 0x0003e20000100a00 */
[----:B------:R-:W-:-:S03]  /*16500*/  IMAD.WIDE R22, R252, 0x4, R218 ;  /* 0x00000004fc167825 */ /* 0x000fc600078e02da */
[----:B------:R1:W-:Y:S04]  /*16510*/  LDGSTS.E [R6+0x6a200], [R18.64], !P4 ;  /* 0x6a20000012067fae */ /* 0x0003e8000e121844 */
[----:B------:R2:W-:Y:S04]  /*16520*/  LDGSTS.E [R6+0x6aa00], [R22.64], !P5 ;  /* 0x6aa0000016067fae */ /* 0x0005e8000e921844 */
[----:B-1----:R-:W5:Y:S04]  /*16530*/  LDL.LU.64 R18, [R1+0x88] ;  /* 0x0000880001127983 */ /* 0x002f680000300a00 */
[----:B------:R2:W-:Y:S04]  /*16540*/  STL.64 [R1+0x638], R22 ;  /* 0x0006381601007387 */ /* 0x0005e80000100a00 */
[----:B------:R-:W5:Y:S01]  /*16550*/  LDL.LU.64 R218, [R1+0x68] ;  /* 0x0000680001da7983 */ /* 0x000f620000300a00 */
[----:B---3--:R-:W-:-:S05]  /*16560*/  IMAD.WIDE R14, R252, 0x4, R14 ;  /* 0x00000004fc0e7825 */ /* 0x008fca00078e020e */
[----:B------:R1:W-:Y:S04]  /*16570*/  STL.64 [R1+0x630], R14 ;  /* 0x0006300e01007387 */ /* 0x0003e80000100a00 */
[----:B------:R1:W-:Y:S01]  /*16580*/  LDGSTS.E [R6+0x6b200], [R14.64], !P1 ;  /* 0x6b2000000e067fae */ /* 0x0003e2000c921844 */
[----:B--2---:R-:W-:-:S03]  /*16590*/  IMAD.WIDE R22, R252, 0x4, R202 ;  /* 0x00000004fc167825 */ /* 0x004fc600078e02ca */
[----:B-1----:R-:W2:Y:S04]  /*165a0*/  LDL.LU.64 R14, [R1+0x48] ;  /* 0x00004800010e7983 */ /* 0x002ea80000300a00 */
[----:B------:R-:W-:Y:S04]  /*165b0*/  STL.64 [R1+0x628], R22 ;  /* 0x0006281601007387 */ /* 0x000fe80000100a00 */
[----:B------:R-:W3:Y:S01]  /*165c0*/  LDL.LU.64 R202, [R1+0x28] ;  /* 0x0000280001ca7983 */ /* 0x000ee20000300a00 */
[----:B------:R-:W-:-:S04]  /*165d0*/  IADD3 R0, R242, -0x5e, RZ ;  /* 0xffffffa2f2007810 */ /* 0x000fc80007ffe0ff */
[----:B------:R-:W-:Y:S02]  /*165e0*/  ISETP.GE.U32.AND P4, PT, R0, 0x7fffff63, PT ;  /* 0x7fffff630000780c */ /* 0x000fe40003f86070 */
[----:B------:R-:W-:-:S04]  /*165f0*/  IADD3 R0, R242, -0x62, RZ ;  /* 0xffffff9ef2007810 */ /* 0x000fc80007ffe0ff */
[----:B------:R-:W-:Y:S02]  /*16600*/  ISETP.GE.U32.AND P5, PT, R0, 0x7fffff5f, PT ;  /* 0x7fffff5f0000780c */ /* 0x000fe40003fa6070 */
[----:B------:R-:W-:-:S04]  /*16610*/  IADD3 R0, R242, -0x66, RZ ;  /* 0xffffff9af2007810 */ /* 0x000fc80007ffe0ff */
[----:B------:R-:W-:Y:S01]  /*16620*/  ISETP.GE.U32.AND P1, PT, R0, 0x7fffff5b, PT ;  /* 0x7fffff5b0000780c */ /* 0x000fe20003f26070 */
[----:B------:R1:W-:Y:S01]  /*16630*/  LDGSTS.E [R6+0x6ba00], [R22.64], !P4 ;  /* 0x6ba0000016067fae */ /* 0x0003e2000e121844 */
[----:B------:R-:W-:Y:S01]  /*16640*/  IMAD.WIDE R12, R252, 0x4, R12 ;  /* 0x00000004fc0c7825 */ /* 0x000fe200078e020c */
[----:B------:R-:W-:-:S04]  /*16650*/  IADD3 R0, R242, -0x6a, RZ ;  /* 0xffffff96f2007810 */ /* 0x000fc80007ffe0ff */
[----:B------:R1:W-:Y:S04]  /*16660*/  STL.64 [R1+0x620], R12 ;  /* 0x0006200c01007387 */ /* 0x0003e80000100a00 */
[----:B------:R1:W-:Y:S01]  /*16670*/  LDGSTS.E [R6+0x6c200], [R12.64], !P5 ;  /* 0x6c2000000c067fae */ /* 0x0003e2000e921844 */
[----:B------:R-:W-:Y:S01]  /*16680*/  ISETP.GE.U32.AND P4, PT, R0, 0x7fffff57, PT ;  /* 0x7fffff570000780c */ /* 0x000fe20003f86070 */
[----:B------:R-:W-:Y:S02]  /*16690*/  IMAD.WIDE R20, R252, 0x4, R20 ;  /* 0x00000004fc147825 */ /* 0x000fe400078e0214 */
[----:B-1----:R-:W3:Y:S04]  /*166a0*/  LDL.LU.64 R12, [R1+0x8] ;  /* 0x00000800010c7983 */ /* 0x002ee80000300a00 */
[----:B------:R4:W-:Y:S04]  /*166b0*/  STL.64 [R1+0x618], R20 ;  /* 0x0006181401007387 */ /* 0x0009e80000100a00 */
[----:B------:R4:W-:Y:S01]  /*166c0*/  LDGSTS.E [R6+0x6ca00], [R20.64], !P1 ;  /* 0x6ca0000014067fae */ /* 0x0009e2000c921844 */
[----:B------:R-:W-:-:S04]  /*166d0*/  IADD3 R0, R242, -0x6e, RZ ;  /* 0xffffff92f2007810 */ /* 0x000fc80007ffe0ff */
[----:B------:R-:W-:Y:S02]  /*166e0*/  ISETP.GE.U32.AND P5, PT, R0, 0x7fffff53, PT ;  /* 0x7fffff530000780c */ /* 0x000fe40003fa6070 */
[----:B------:R-:W-:-:S04]  /*166f0*/  IADD3 R0, R242, -0x72, RZ ;  /* 0xffffff8ef2007810 */ /* 0x000fc80007ffe0ff */
[----:B------:R-:W-:Y:S02]  /*16700*/  ISETP.GE.U32.AND P1, PT, R0, 0x7fffff4f, PT ;  /* 0x7fffff4f0000780c */ /* 0x000fe40003f26070 */
[----:B------:R-:W-:Y:S01]  /*16710*/  IADD3 R0, R242, -0x76, RZ ;  /* 0xffffff8af2007810 */ /* 0x000fe20007ffe0ff */
[----:B----4-:R-:W-:Y:S02]  /*16720*/  IMAD.WIDE R20, R252, 0x4, R8 ;  /* 0x00000004fc147825 */ /* 0x010fe400078e0208 */
[----:B------:R-:W4:Y:S04]  /*16730*/  LDL.LU.64 R8, [R1+0x1e0] ;  /* 0x0001e00001087983 */ /* 0x000f280000300a00 */
[----:B------:R5:W-:Y:S04]  /*16740*/  STL.64 [R1+0x1e8], R20 ;  /* 0x0001e81401007387 */ /* 0x000be80000100a00 */
[----:B------:R5:W-:Y:S01]  /*16750*/  LDGSTS.E [R6+0x6d200], [R20.64], !P4 ;  /* 0x6d20000014067fae */ /* 0x000be2000e121844 */
[----:B------:R-:W-:Y:S01]  /*16760*/  ISETP.GE.U32.AND P4, PT, R0, 0x7fffff4b, PT ;  /* 0x7fffff4b0000780c */ /* 0x000fe20003f86070 */
[----:B-----5:R-:W-:-:S02]  /*16770*/  IMAD.WIDE R20, R252, 0x4, R18 ;  /* 0x00000004fc147825 */ /* 0x020fc400078e0212 */
[----:B------:R-:W5:Y:S04]  /*16780*/  LDL.LU.64 R18, [R1+0x1c0] ;  /* 0x0001c00001127983 */ /* 0x000f680000300a00 */
[----:B------:R1:W-:Y:S01]  /*16790*/  STL.64 [R1+0x1d0], R20 ;  /* 0x0001d01401007387 */ /* 0x0003e20000100a00 */
[----:B------:R-:W-:-:S03]  /*167a0*/  IMAD.WIDE R22, R252, 0x4, R218 ;  /* 0x00000004fc167825 */ /* 0x000fc600078e02da */
[----:B------:R1:W-:Y:S04]  /*167b0*/  LDGSTS.E [R6+0x6da00], [R20.64], !P5 ;  /* 0x6da0000014067fae */ /* 0x0003e8000e921844 */
[----:B------:R2:W-:Y:S04]  /*167c0*/  LDGSTS.E [R6+0x6e200], [R22.64], !P1 ;  /* 0x6e20000016067fae */ /* 0x0005e8000c921844 */
[----:B-1----:R-:W5:Y:S04]  /*167d0*/  LDL.LU.64 R20, [R1+0x1a0] ;  /* 0x0001a00001147983 */ /* 0x002f680000300a00 */
[----:B------:R-:W-:Y:S04]  /*167e0*/  STL.64 [R1+0x1c8], R22 ;  /* 0x0001c81601007387 */ /* 0x000fe80000100a00 */
[----:B------:R-:W5:Y:S01]  /*167f0*/  LDL.LU.64 R218, [R1+0x180] ;  /* 0x0001800001da7983 */ /* 0x000f620000300a00 */
[----:B--2---:R-:W-:-:S05]  /*16800*/  IMAD.WIDE R14, R252, 0x4, R14 ;  /* 0x00000004fc0e7825 */ /* 0x004fca00078e020e */
[----:B------:R3:W-:Y:S04]  /*16810*/  STL.64 [R1+0x1b0], R14 ;  /* 0x0001b00e01007387 */ /* 0x0007e80000100a00 */
[----:B------:R3:W-:Y:S02]  /*16820*/  LDGSTS.E [R6+0x6ea00], [R14.64], !P4 ;  /* 0x6ea000000e067fae */ /* 0x0007e4000e121844 */
[----:B---3--:R-:W-:Y:S02]  /*16830*/  IMAD.WIDE R14, R252, 0x4, R202 ;  /* 0x00000004fc0e7825 */ /* 0x008fe400078e02ca */
[----:B------:R-:W2:Y:S01]  /*16840*/  LDL.LU.64 R202, [R1+0x160] ;  /* 0x0001600001ca7983 */ /* 0x000ea20000300a00 */
        /* <DEDUP_REMOVED lines=8> */
[----:B------:R-:W-:Y:S01]  /*168d0*/  IMAD.SHL.U32 R7, R7, 0x4, RZ ;  /* 0x0000000407077824 */ /* 0x000fe200078e00ff */
[----:B------:R-:W-:-:S04]  /*168e0*/  IADD3 R0, R242, -0x47, RZ ;  /* 0xffffffb9f2007810 */ /* 0x000fc80007ffe0ff */
[----:B------:R-:W-:Y:S01]  /*168f0*/  LOP3.LUT R7, R7, 0x40, RZ, 0x3c, !PT ;  /* 0x0000004007077812 */ /* 0x000fe200078e3cff */
[----:B-1----:R-:W3:Y:S01]  /*16900*/  LDL.LU.64 R14, [R1+0x140] ;  /* 0x00014000010e7983 */ /* 0x002ee20000300a00 */
[----:B------:R-:W-:-:S05]  /*16910*/  IMAD.WIDE R12, R252, 0x4, R12 ;  /* 0x00000004fc0c7825 */ /* 0x000fca00078e020c */
[----:B------:R1:W-:Y:S04]  /*16920*/  STL.64 [R1+0x190], R12 ;  /* 0x0001900c01007387 */ /* 0x0003e80000100a00 */
[----:B------:R1:W-:Y:S01]  /*16930*/  LDGSTS.E [R6+0x6fa00], [R12.64], !P1 ;  /* 0x6fa000000c067fae */ /* 0x0003e2000c921844 */
[----:B------:R-:W-:Y:S02]  /*16940*/  ISETP.GE.U32.AND P5, PT, R0, 0x7fffff7a, PT ;  /* 0x7fffff7a0000780c */ /* 0x000fe40003fa6070 */
[----:B------:R-:W-:Y:S01]  /*16950*/  IADD3 R0, R242, -0x4b, RZ ;  /* 0xffffffb5f2007810 */ /* 0x000fe20007ffe0ff */
[----:B-1----:R-:W3:Y:S03]  /*16960*/  LDL.LU.64 R12, [R1+0x120] ;  /* 0x00012000010c7983 */ /* 0x002ee60000300a00 */
[----:B------:R-:W-:-:S02]  /*16970*/  ISETP.GE.U32.AND P1, PT, R0, 0x7fffff76, PT ;  /* 0x7fffff760000780c */ /* 0x000fc40003f26070 */
[----:B------:R-:W-:Y:S01]  /*16980*/  IADD3 R0, R242, -0x4f, RZ ;  /* 0xffffffb1f2007810 */ /* 0x000fe20007ffe0ff */
[----:B----4-:R-:W-:-:S05]  /*16990*/  IMAD.WIDE R8, R252, 0x4, R8 ;  /* 0x00000004fc087825 */ /* 0x010fca00078e0208 */
[----:B------:R1:W-:Y:S04]  /*169a0*/  STL.64 [R1+0x188], R8 ;  /* 0x0001880801007387 */ /* 0x0003e80000100a00 */
[----:B------:R1:W-:Y:S04]  /*169b0*/  LDGSTS.E [R7+0x68400], [R8.64], !P4 ;  /* 0x6840000008077fae */ /* 0x0003e8000e121844 */
[----:B-1----:R-:W4:Y:S01]  /*169c0*/  LDL.LU.64 R8, [R1+0x100] ;  /* 0x0001000001087983 */ /* 0x002f220000300a00 */
[----:B-----5:R-:W-:Y:S01]  /*169d0*/  IMAD.WIDE R18, R252, 0x4, R18 ;  /* 0x00000004fc127825 */ /* 0x020fe200078e0212 */
[----:B------:R-:W-:-:S04]  /*169e0*/  ISETP.GE.U32.AND P4, PT, R0, 0x7fffff72, PT ;  /* 0x7fffff720000780c */ /* 0x000fc80003f86070 */
[----:B------:R1:W-:Y:S04]  /*169f0*/  STL.64 [R1+0x170], R18 ;  /* 0x0001701201007387 */ /* 0x0003e80000100a00 */
[----:B------:R1:W-:Y:S01]  /*16a00*/  LDGSTS.E [R7+0x68c00], [R18.64], !P5 ;  /* 0x68c0000012077fae */ /* 0x0003e2000e921844 */
[----:B------:R-:W-:-:S03]  /*16a10*/  IMAD.WIDE R20, R252, 0x4, R20 ;  /* 0x00000004fc147825 */ /* 0x000fc600078e0214 */
[----:B-1----:R-:W5:Y:S04]  /*16a20*/  LDL.LU.64 R18, [R1+0xe0] ;  /* 0x0000e00001127983 */ /* 0x002f680000300a00 */
[----:B------:R1:W-:Y:S01]  /*16a30*/  STL.64 [R1+0x168], R20 ;  /* 0x0001681401007387 */ /* 0x0003e20000100a00 */
[----:B------:R-:W-:-:S03]  /*16a40*/  IMAD.WIDE R22, R252, 0x4, R218 ;  /* 0x00000004fc167825 */ /* 0x000fc600078e02da */
[----:B------:R1:W-:Y:S04]  /*16a50*/  LDGSTS.E [R7+0x69400], [R20.64], !P1 ;  /* 0x6940000014077fae */ /* 0x0003e8000c921844 */
[----:B------:R2:W-:Y:S04]  /*16a60*/  LDGSTS.E [R7+0x69c00], [R22.64], !P4 ;  /* 0x69c0000016077fae */ /* 0x0005e8000e121844 */
[----:B-1----:R-:W5:Y:S04]  /*16a70*/  LDL.LU.64 R20, [R1+0xc0] ;  /* 0x0000c00001147983 */ /* 0x002f680000300a00 */
[----:B------:R2:W-:Y:S04]  /*16a80*/  STL.64 [R1+0x150], R22 ;  /* 0x0001501601007387 */ /* 0x0005e80000100a00 */
[----:B------:R-:W5:Y:S01]  /*16a90*/  LDL.LU.64 R218, [R1+0xa0] ;  /* 0x0000a00001da7983 */ /* 0x000f620000300a00 */
[----:B--2---:R-:W-:-:S05]  /*16aa0*/  IMAD.WIDE R22, R252, 0x4, R202 ;  /* 0x00000004fc167825 */ /* 0x004fca00078e02ca */
[----:B------:R-:W-:Y:S04]  /*16ab0*/  STL.64 [R1+0x148], R22 ;  /* 0x0001481601007387 */ /* 0x000fe80000100a00 */
[----:B------:R-:W2:Y:S01]  /*16ac0*/  LDL.LU.64 R202, [R1+0x80] ;  /* 0x0000800001ca7983 */ /* 0x000ea20000300a00 */
[----:B------:R-:W-:-:S04]  /*16ad0*/  IADD3 R0, R242, -0x53, RZ ;  /* 0xffffffadf2007810 */ /* 0x000fc80007ffe0ff */
[----:B------:R-:W-:Y:S02]  /*16ae0*/  ISETP.GE.U32.AND P5, PT, R0, 0x7fffff6e, PT ;  /* 0x7fffff6e0000780c */ /* 0x000fe40003fa6070 */
[----:B------:R-:W-:-:S04]  /*16af0*/  IADD3 R0, R242, -0x57, RZ ;  /* 0xffffffa9f2007810 */ /* 0x000fc80007ffe0ff */
[----:B------:R-:W-:Y:S02]  /*16b00*/  ISETP.GE.U32.AND P1, PT, R0, 0x7fffff6a, PT ;  /* 0x7fffff6a0000780c */ /* 0x000fe40003f26070 */
[----:B------:R-:W-:-:S04]  /*16b10*/  IADD3 R0, R242, -0x5b, RZ ;  /* 0xffffffa5f2007810 */ /* 0x000fc80007ffe0ff */
[----:B------:R-:W-:Y:S01]  /*16b20*/  ISETP.GE.U32.AND P4, PT, R0, 0x7fffff66, PT ;  /* 0x7fffff660000780c */ /* 0x000fe20003f86070 */
[----:B------:R1:W-:Y:S01]  /*16b30*/  LDGSTS.E [R7+0x6a400], [R22.64], !P5 ;  /* 0x6a40000016077fae */ /* 0x0003e2000e921844 */
[----:B------:R-:W-:Y:S01]  /*16b40*/  IADD3 R0, R242, -0x5f, RZ ;  /* 0xffffffa1f2007810 */ /* 0x000fe20007ffe0ff */
[----:B---3--:R-:W-:-:S03]  /*16b50*/  IMAD.WIDE R14, R252, 0x4, R14 ;  /* 0x00000004fc0e7825 */ /* 0x008fc600078e020e */
[----:B------:R-:W-:Y:S02]  /*16b60*/  ISETP.GE.U32.AND P5, PT, R0, 0x7fffff62, PT ;  /* 0x7fffff620000780c */ /* 0x000fe40003fa6070 */
[----:B------:R3:W-:Y:S04]  /*16b70*/  STL.64 [R1+0x130], R14 ;  /* 0x0001300e01007387 */ /* 0x0007e80000100a00 */
[----:B------:R3:W-:Y:S01]  /*16b80*/  LDGSTS.E [R7+0x6ac00], [R14.64], !P1 ;  /* 0x6ac000000e077fae */ /* 0x0007e2000c921844 */
[----:B------:R-:W-:-:S03]  /*16b90*/  IADD3 R0, R242, -0x63, RZ ;  /* 0xffffff9df2007810 */ /* 0x000fc60007ffe0ff */
[----:B---3--:R-:W3:Y:S01]  /*16ba0*/  LDL.LU.64 R14, [R1+0x60] ;  /* 0x00006000010e7983 */ /* 0x008ee20000300a00 */
        /* <DEDUP_REMOVED lines=17> */
[----:B-1----:R-:W5:Y:S04]  /*16cc0*/  LDL.LU.64 R18, [R1] ;  /* 0x0000000001127983 */ /* 0x002f680000300a00 */
[----:B------:R1:W-:Y:S04]  /*16cd0*/  STL.64 [R1+0x108], R20 ;  /* 0x0001081401007387 */ /* 0x0003e80000100a00 */
[----:B------:R1:W-:Y:S02]  /*16ce0*/  LDGSTS.E [R7+0x6cc00], [R20.64], !P4 ;  /* 0x6cc0000014077fae */ /* 0x0003e4000e121844 */
[----:B-1----:R-:W-:-:S02]  /*16cf0*/  IMAD.WIDE R20, R252, 0x4, R218 ;  /* 0x00000004fc147825 */ /* 0x002fc400078e02da */
[----:B------:R-:W5:Y:S04]  /*16d00*/  LDL.LU.64 R218, [R1+0x1d8] ;  /* 0x0001d80001da7983 */ /* 0x000f680000300a00 */
[----:B------:R2:W-:Y:S04]  /*16d10*/  STL.64 [R1+0x100], R20 ;  /* 0x0001001401007387 */ /* 0x0005e80000100a00 */
[----:B------:R2:W-:Y:S02]  /*16d20*/  LDGSTS.E [R7+0x6d400], [R20.64], !P5 ;  /* 0x6d40000014077fae */ /* 0x0005e4000e921844 */
[----:B--2---:R-:W-:-:S02]  /*16d30*/  IMAD.WIDE R20, R252, 0x4, R202 ;  /* 0x00000004fc147825 */ /* 0x004fc400078e02ca */
        /* <DEDUP_REMOVED lines=10> */
[----:B---3--:R-:W-:Y:S02]  /*16de0*/  IMAD.WIDE R20, R252, 0x4, R14 ;  /* 0x00000004fc147825 */ /* 0x008fe400078e020e */
[----:B------:R-:W3:Y:S04]  /*16df0*/  LDL.LU.64 R14, [R1+0x198] ;  /* 0x00019800010e7983 */ /* 0x000ee80000300a00 */
[----:B------:R1:W-:Y:S04]  /*16e00*/  STL.64 [R1+0xe8], R20 ;  /* 0x0000e81401007387 */ /* 0x0003e80000100a00 */
[----:B------:R1:W-:Y:S01]  /*16e10*/  LDGSTS.E [R7+0x6e400], [R20.64], !P4 ;  /* 0x6e40000014077fae */ /* 0x0003e2000e121844 */
[----:B------:R-:W-:-:S02]  /*16e20*/  ISETP.GE.U32.AND P1, PT, R0, 0x7fffff46, PT ;  /* 0x7fffff460000780c */ /* 0x000fc40003f26070 */
[----:B------:R-:W-:Y:S01]  /*16e30*/  IADD3 R0, R242, -0x7f, RZ ;  /* 0xffffff81f2007810 */ /* 0x000fe20007ffe0ff */
[----:B-1----:R-:W-:Y:S02]  /*16e40*/  IMAD.WIDE R20, R252, 0x4, R12 ;  /* 0x00000004fc147825 */ /* 0x002fe400078e020c */
[----:B------:R-:W3:Y:S04]  /*16e50*/  LDL.LU.64 R12, [R1+0x178] ;  /* 0x00017800010c7983 */ /* 0x000ee80000300a00 */
[----:B------:R4:W-:Y:S04]  /*16e60*/  STL.64 [R1+0xe0], R20 ;  /* 0x0000e01401007387 */ /* 0x0009e80000100a00 */
[----:B------:R4:W-:Y:S01]  /*16e70*/  LDGSTS.E [R7+0x6ec00], [R20.64], !P5 ;  /* 0x6ec0000014077fae */ /* 0x0009e2000e921844 */
[----:B------:R-:W-:-:S02]  /*16e80*/  ISETP.GE.U32.AND P4, PT, R0, 0x7fffff42, PT ;  /* 0x7fffff420000780c */ /* 0x000fc40003f86070 */
[----:B------:R-:W-:-:S04]  /*16e90*/  IADD3 R0, R242, -0x44, RZ ;  /* 0xffffffbcf2007810 */ /* 0x000fc80007ffe0ff */
[----:B------:R-:W-:Y:S02]  /*16ea0*/  ISETP.GE.U32.AND P5, PT, R0, 0x7fffff7d, PT ;  /* 0x7fffff7d0000780c */ /* 0x000fe40003fa6070 */
[----:B------:R-:W-:Y:S01]  /*16eb0*/  LOP3.LUT R243, R243, 0x60, RZ, 0x3c, !PT ;  /* 0x00000060f3f37812 */ /* 0x000fe200078e3cff */
[C---:B----4-:R-:W-:Y:S02]  /*16ec0*/  IMAD.WIDE R20, R252.reuse, 0x4, R8 ;  /* 0x00000004fc147825 */ /* 0x050fe400078e0208 */
[----:B------:R-:W4:Y:S04]  /*16ed0*/  LDL.LU.64 R8, [R1+0x158] ;  /* 0x0001580001087983 */ /* 0x000f280000300a00 */
[----:B------:R1:W-:Y:S04]  /*16ee0*/  STL.64 [R1+0xd0], R20 ;  /* 0x0000d01401007387 */ /* 0x0003e80000100a00 */
[----:B------:R1:W-:Y:S01]  /*16ef0*/  LDGSTS.E [R7+0x6f400], [R20.64], !P1 ;  /* 0x6f40000014077fae */ /* 0x0003e2000c921844 */
[----:B-----5:R-:W-:-:S03]  /*16f00*/  IMAD.WIDE R18, R252, 0x4, R18 ;  /* 0x00000004fc127825 */ /* 0x020fc600078e0212 */
[----:B-1----:R-:W5:Y:S04]  /*16f10*/  LDL.LU.64 R20, [R1+0x138] ;  /* 0x0001380001147983 */ /* 0x002f680000300a00 */
[----:B------:R1:W-:Y:S04]  /*16f20*/  STL.64 [R1+0xc8], R18 ;  /* 0x0000c81201007387 */ /* 0x0003e80000100a00 */
[----:B------:R1:W-:Y:S04]  /*16f30*/  LDGSTS.E [R7+0x6fc00], [R18.64], !P4 ;  /* 0x6fc0000012077fae */ /* 0x0003e8000e121844 */
[----:B-1----:R-:W5:Y:S01]  /*16f40*/  LDL.LU.64 R6, [R1+0x118] ;  /* 0x0001180001067983 */ /* 0x002f620000300a00 */
[----:B------:R-:W-:-:S05]  /*16f50*/  IMAD.WIDE R18, R252, 0x4, R218 ;  /* 0x00000004fc127825 */ /* 0x000fca00078e02da */
[----:B------:R1:W-:Y:S04]  /*16f60*/  STL.64 [R1+0xc0], R18 ;  /* 0x0000c01201007387 */ /* 0x0003e80000100a00 */
[----:B------:R1:W-:Y:S04]  /*16f70*/  LDGSTS.E [R243+0x68600], [R18.64], !P5 ;  /* 0x6860000012f37fae */ /* 0x0003e8000e921844 */
[----:B-1----:R-:W5:Y:S01]  /*16f80*/  LDL.LU.64 R18, [R1+0xf8] ;  /* 0x0000f80001127983 */ /* 0x002f620000300a00 */
        /* <DEDUP_REMOVED lines=10> */
[----:B------:R-:W-:-:S04]  /*17030*/  IADD3 R0, R242, -0x54, RZ ;  /* 0xffffffacf2007810 */ /* 0x000fc80007ffe0ff */
[----:B------:R-:W-:Y:S01]  /*17040*/  ISETP.GE.U32.AND P1, PT, R0, 0x7fffff6d, PT ;  /* 0x7fffff6d0000780c */ /* 0x000fe20003f26070 */
[----:B---3--:R-:W-:Y:S01]  /*17050*/  IMAD.WIDE R14, R252, 0x4, R14 ;  /* 0x00000004fc0e7825 */ /* 0x008fe200078e020e */
[----:B------:R-:W-:-:S04]  /*17060*/  IADD3 R0, R242, -0x58, RZ ;  /* 0xffffffa8f2007810 */ /* 0x000fc80007ffe0ff */
[----:B------:R3:W-:Y:S04]  /*17070*/  STL.64 [R1+0xa8], R14 ;  /* 0x0000a80e01007387 */ /* 0x0007e80000100a00 */
[----:B------:R3:W-:Y:S04]  /*17080*/  LDGSTS.E [R243+0x69600], [R14.64], !P4 ;  /* 0x696000000ef37fae */ /* 0x0007e8000e121844 */
[----:B------:R-:W2:Y:S01]  /*17090*/  LDL.LU.64 R218, [R1+0xb8] ;  /* 0x0000b80001da7983 */ /* 0x000ea20000300a00 */
[----:B------:R-:W-:-:S03]  /*170a0*/  IMAD.WIDE R12, R252, 0x4, R12 ;  /* 0x00000004fc0c7825 */ /* 0x000fc600078e020c */
[----:B---3--:R-:W3:Y:S04]  /*170b0*/  LDL.LU.64 R14, [R1+0x98] ;  /* 0x00009800010e7983 */ /* 0x008ee80000300a00 */
        /* <DEDUP_REMOVED lines=14> */
[----:B------:R1:W-:Y:S02]  /*171a0*/  LDGSTS.E [R243+0x6ae00], [R20.64], !P4 ;  /* 0x6ae0000014f37fae */ /* 0x0003e4000e121844 */
[C---:B-1----:R-:W-:Y:S02]  /*171b0*/  IMAD.WIDE R20, R252.reuse, 0x4, R6 ;  /* 0x00000004fc147825 */ /* 0x042fe400078e0206 */
[----:B------:R-:W5:Y:S04]  /*171c0*/  LDL.LU.64 R6, [R1+0x38] ;  /* 0x0000380001067983 */ /* 0x000f680000300a00 */
[----:B------:R-:W-:Y:S04]  /*171d0*/  STL.64 [R1+0x80], R20 ;  /* 0x0000801401007387 */ /* 0x000fe80000100a00 */
[----:B------:R1:W-:Y:S01]  /*171e0*/  LDGSTS.E [R243+0x6b600], [R20.64], !P5 ;  /* 0x6b60000014f37fae */ /* 0x0003e2000e921844 */
[----:B------:R-:W-:-:S05]  /*171f0*/  IMAD.WIDE R18, R252, 0x4, R18 ;  /* 0x00000004fc127825 */ /* 0x000fca00078e0212 */
[----:B------:R2:W-:Y:S04]  /*17200*/  STL.64 [R1+0x70], R18 ;  /* 0x0000701201007387 */ /* 0x0005e80000100a00 */
[----:B------:R2:W-:Y:S02]  /*17210*/  LDGSTS.E [R243+0x6be00], [R18.64], !P1 ;  /* 0x6be0000012f37fae */ /* 0x0005e4000c921844 */
[----:B--2---:R-:W-:-:S05]  /*17220*/  IMAD.WIDE R18, R252, 0x4, R202 ;  /* 0x00000004fc127825 */ /* 0x004fca00078e02ca */
[----:B------:R2:W-:Y:S04]  /*17230*/  STL.64 [R1+0x68], R18 ;  /* 0x0000681201007387 */ /* 0x0005e80000100a00 */
[----:B------:R-:W5:Y:S01]  /*17240*/  LDL.LU.64 R202, [R1+0x18] ;  /* 0x0000180001ca7983 */ /* 0x000f620000300a00 */
[----:B------:R-:W-:-:S04]  /*17250*/  IADD3 R0, R242, -0x64, RZ ;  /* 0xffffff9cf2007810 */ /* 0x000fc80007ffe0ff */
[----:B------:R-:W-:Y:S02]  /*17260*/  ISETP.GE.U32.AND P4, PT, R0, 0x7fffff5d, PT ;  /* 0x7fffff5d0000780c */ /* 0x000fe40003f86070 */
[----:B------:R-:W-:-:S04]  /*17270*/  IADD3 R0, R242, -0x68, RZ ;  /* 0xffffff98f2007810 */ /* 0x000fc80007ffe0ff */
[----:B------:R-:W-:Y:S02]  /*17280*/  ISETP.GE.U32.AND P5, PT, R0, 0x7fffff59, PT ;  /* 0x7fffff590000780c */ /* 0x000fe40003fa6070 */
[----:B------:R-:W-:-:S05]  /*17290*/  IADD3 R0, R242, -0x6c, RZ ;  /* 0xffffff94f2007810 */ /* 0x000fca0007ffe0ff */
[----:B------:R2:W-:Y:S01]  /*172a0*/  LDGSTS.E [R243+0x6c600], [R18.64], !P4 ;  /* 0x6c60000012f37fae */ /* 0x0005e2000e121844 */
[----:B------:R-:W-:Y:S01]  /*172b0*/  ISETP.GE.U32.AND P1, PT, R0, 0x7fffff55, PT ;  /* 0x7fffff550000780c */ /* 0x000fe20003f26070 */
[----:B---3--:R-:W-:-:S04]  /*172c0*/  IMAD.WIDE R14, R252, 0x4, R14 ;  /* 0x00000004fc0e7825 */ /* 0x008fc800078e020e */
[----:B--2---:R-:W-:Y:S01]  /*172d0*/  IMAD.WIDE R18, R252, 0x4, R218 ;  /* 0x00000004fc127825 */ /* 0x004fe200078e02da */
[----:B------:R-:W-:-:S04]  /*172e0*/  IADD3 R0, R242, -0x70, RZ ;  /* 0xffffff90f2007810 */ /* 0x000fc80007ffe0ff */
[----:B------:R2:W-:Y:S04]  /*172f0*/  STL.64 [R1+0x60], R18 ;  /* 0x0000601201007387 */ /* 0x0005e80000100a00 */
[----:B------:R3:W-:Y:S01]  /*17300*/  STL.64 [R1+0x50], R14 ;  /* 0x0000500e01007387 */ /* 0x0007e20000100a00 */
[----:B------:R-:W-:Y:S01]  /*17310*/  IMAD.WIDE R12, R252, 0x4, R12 ;  /* 0x00000004fc0c7825 */ /* 0x000fe200078e020c */
[----:B------:R-:W-:Y:S02]  /*17320*/  ISETP.GE.U32.AND P4, PT, R0, 0x7fffff51, PT ;  /* 0x7fffff510000780c */ /* 0x000fe40003f86070 */
[----:B------:R2:W-:Y:S04]  /*17330*/  LDGSTS.E [R243+0x6ce00], [R18.64], !P5 ;  /* 0x6ce0000012f37fae */ /* 0x0005e8000e921844 */
[----:B------:R1:W-:Y:S01]  /*17340*/  STL.64 [R1+0x48], R12 ;  /* 0x0000480c01007387 */ /* 0x0003e20000100a00 */
[----:B------:R-:W-:-:S03]  /*17350*/  IADD3 R0, R242, -0x74, RZ ;  /* 0xffffff8cf2007810 */ /* 0x000fc60007ffe0ff */
[----:B------:R3:W-:Y:S01]  /*17360*/  LDGSTS.E [R243+0x6d600], [R14.64], !P1 ;  /* 0x6d6000000ef37fae */ /* 0x0007e2000c921844 */
[----:B------:R-:W-:Y:S02]  /*17370*/  ISETP.GE.U32.AND P5, PT, R0, 0x7fffff4d, PT ;  /* 0x7fffff4d0000780c */ /* 0x000fe40003fa6070 */
[----:B------:R-:W-:Y:S01]  /*17380*/  IADD3 R0, R242, -0x78, RZ ;  /* 0xffffff88f2007810 */ /* 0x000fe20007ffe0ff */
[----:B------:R1:W-:Y:S03]  /*17390*/  LDGSTS.E [R243+0x6de00], [R12.64], !P4 ;  /* 0x6de000000cf37fae */ /* 0x0003e6000e121844 */
[----:B------:R-:W-:Y:S02]  /*173a0*/  ISETP.GE.U32.AND P1, PT, R0, 0x7fffff49, PT ;  /* 0x7fffff490000780c */ /* 0x000fe40003f26070 */
[----:B------:R-:W-:-:S04]  /*173b0*/  IADD3 R0, R242, -0x7c, RZ ;  /* 0xffffff84f2007810 */ /* 0x000fc80007ffe0ff */
[----:B------:R-:W-:Y:S01]  /*173c0*/  ISETP.GE.U32.AND P4, PT, R0, 0x7fffff45, PT ;  /* 0x7fffff450000780c */ /* 0x000fe20003f86070 */
[----:B----4-:R-:W-:-:S05]  /*173d0*/  IMAD.WIDE R8, R252, 0x4, R8 ;  /* 0x00000004fc087825 */ /* 0x010fca00078e0208 */
[----:B------:R-:W-:Y:S04]  /*173e0*/  STL.64 [R1+0x40], R8 ;  /* 0x0000400801007387 */ /* 0x000fe80000100a00 */
[----:B------:R-:W4:Y:S04]  /*173f0*/  LDL.LU.64 R34, [R1+0x2a0] ;  /* 0x0002a00001227983 */ /* 0x000f280000300a00 */
[----:B------:R-:W4:Y:S04]  /*17400*/  LDL.LU.64 R32, [R1+0x298] ;  /* 0x0002980001207983 */ /* 0x000f280000300a00 */
[----:B------:R-:W4:Y:S04]  /*17410*/  LDL.LU.64 R146, [R1+0x290] ;  /* 0x0002900001927983 */ /* 0x000f280000300a00 */
[----:B------:R-:W4:Y:S01]  /*17420*/  LDL.LU.64 R154, [R1+0x280] ;  /* 0x00028000019a7983 */ /* 0x000f220000300a00 */
[----:B-----5:R-:W-:-:S03]  /*17430*/  IMAD.WIDE R6, R252, 0x4, R6 ;  /* 0x00000004fc067825 */ /* 0x020fc600078e0206 */
[----:B------:R-:W5:Y:S04]  /*17440*/  LDL.LU.64 R162, [R1+0x278] ;  /* 0x0002780001a27983 */ /* 0x000f680000300a00 */
[----:B------:R-:W5:Y:S04]  /*17450*/  LDL.LU.64 R24, [R1+0x270] ;  /* 0x0002700001187983 */ /* 0x000f680000300a00 */
[----:B------:R2:W-:Y:S04]  /*17460*/  STL.64 [R1+0x38], R6 ;  /* 0x0000380601007387 */ /* 0x0005e80000100a00 */
[----:B------:R-:W5:Y:S04]  /*17470*/  LDL.LU.64 R22, [R1+0x260] ;  /* 0x0002600001167983 */ /* 0x000f680000300a00 */
[----:B-1----:R-:W5:Y:S04]  /*17480*/  LDL.LU.64 R20, [R1+0x258] ;  /* 0x0002580001147983 */ /* 0x002f680000300a00 */
[----:B--2---:R-:W2:Y:S04]  /*17490*/  LDL.LU.64 R18, [R1+0x250] ;  /* 0x0002500001127983 */ /* 0x004ea80000300a00 */
[----:B------:R1:W-:Y:S04]  /*174a0*/  LDGSTS.E [R243+0x6e600], [R8.64], !P5 ;  /* 0x6e60000008f37fae */ /* 0x0003e8000e921844 */
[----:B------:R-:W2:Y:S04]  /*174b0*/  LDL.LU.64 R218, [R1+0x240] ;  /* 0x0002400001da7983 */ /* 0x000ea80000300a00 */
[----:B------:R1:W-:Y:S04]  /*174c0*/  LDGSTS.E [R243+0x6ee00], [R6.64], !P1 ;  /* 0x6ee0000006f37fae */ /* 0x0003e8000c921844 */
[----:B---3--:R-:W3:Y:S04]  /*174d0*/  LDL.LU.64 R14, [R1+0x238] ;  /* 0x00023800010e7983 */ /* 0x008ee80000300a00 */
[----:B------:R-:W3:Y:S01]  /*174e0*/  LDL.LU.64 R12, [R1+0x230] ;  /* 0x00023000010c7983 */ /* 0x000ee20000300a00 */
[----:B-1----:R-:W-:-:S05]  /*174f0*/  IMAD.WIDE R6, R252, 0x4, R202 ;  /* 0x00000004fc067825 */ /* 0x002fca00078e02ca */
[----:B------:R1:W-:Y:S04]  /*17500*/  STL.64 [R1+0x30], R6 ;  /* 0x0000300601007387 */ /* 0x0003e80000100a00 */
[----:B------:R-:W3:Y:S04]  /*17510*/  LDL.LU.64 R8, [R1+0x220] ;  /* 0x0002200001087983 */ /* 0x000ee80000300a00 */
[----:B------:R1:W-:Y:S04]  /*17520*/  LDGSTS.E [R243+0x6f600], [R6.64], !P4 ;  /* 0x6f60000006f37fae */ /* 0x0003e8000e121844 */
[----:B-1----:R-:W3:Y:S04]  /*17530*/  LDL.LU.64 R6, [R1+0x218] ;  /* 0x0002180001067983 */ /* 0x002ee80000300a00 */
[----:B------:R-:W3:Y:S01]  /*17540*/  LDL.LU.64 R202, [R1+0x210] ;  /* 0x0002100001ca7983 */ /* 0x000ee20000300a00 */
[----:B------:R-:W-:Y:S01]  /*17550*/  IADD3 R0, R242, -0x81, RZ ;  /* 0xffffff7ff2007810 */ /* 0x000fe20007ffe0ff */
[----:B------:R-:W-:-:S03]  /*17560*/  IMAD.MOV.U32 R247, RZ, RZ, c[0x0][0x18c] ;  /* 0x00006300fff77624 */ /* 0x000fc600078e00ff */
[----:B------:R-:W-:Y:S02]  /*17570*/  ISETP.GE.U32.AND P5, PT, R0, 0x7fffff40, PT ;  /* 0x7fffff400000780c */ /* 0x000fe40003fa6070 */
[----:B------:R-:W-:Y:S01]  /*17580*/  IADD3 R0, R242, -0x85, RZ ;  /* 0xffffff7bf2007810 */ /* 0x000fe20007ffe0ff */
[----:B------:R-:W-:Y:S02]  /*17590*/  IMAD.SHL.U32 R247, R247, 0x40, RZ ;  /* 0x00000040f7f77824 */ /* 0x000fe400078e00ff */
[----:B------:R-:W-:Y:S01]  /*175a0*/  IMAD.WIDE R128, R252, 0x4, R250 ;  /* 0x00000004fc807825 */ /* 0x000fe200078e02fa */
[----:B------:R-:W-:Y:S01]  /*175b0*/  ISETP.GE.U32.AND P1, PT, R0, 0x7fffff3c, PT ;  /* 0x7fffff3c0000780c */ /* 0x000fe20003f26070 */
[----:B------:R-:W3:Y:S01]  /*175c0*/  LDL.LU.64 R250, [R1+0x200] ;  /* 0x0002000001fa7983 */ /* 0x000ee20000300a00 */
[----:B------:R-:W-:-:S03]  /*175d0*/  IADD3 R0, R242, -0x89, RZ ;  /* 0xffffff77f2007810 */ /* 0x000fc60007ffe0ff */
[----:B------:R1:W-:Y:S01]  /*175e0*/  STL.64 [R1+0x28], R128 ;  /* 0x0000288001007387 */ /* 0x0003e20000100a00 */
[----:B------:R-:W-:Y:S02]  /*175f0*/  ISETP.GE.U32.AND P4, PT, R0, 0x7fffff38, PT ;  /* 0x7fffff380000780c */ /* 0x000fe40003f86070 */
[----:B------:R-:W-:Y:S01]  /*17600*/  IADD3 R0, R242, -0x8d, RZ ;  /* 0xffffff73f2007810 */ /* 0x000fe20007ffe0ff */
[----:B------:R1:W-:Y:S01]  /*17610*/  LDGSTS.E [R243+0x6fe00], [R128.64], !P6 ;  /* 0x6fe0000080f37fae */ /* 0x0003e2000f121844 */
[----:B------:R-:W-:-:S03]  /*17620*/  IMAD.WIDE R234, R247, 0x4, R234 ;  /* 0x00000004f7ea7825 */ /* 0x000fc600078e02ea */
[----:B-1----:R-:W3:Y:S04]  /*17630*/  LDL.LU.64 R128, [R1+0x1820] ;  /* 0x0018200001807983 */ /* 0x002ee80000300a00 */
[----:B------:R-:W3:Y:S01]  /*17640*/  LDL.LU.64 R242, [R1+0x2b8] ;  /* 0x0002b80001f27983 */ /* 0x000ee20000300a00 */
[----:B------:R-:W-:-:S04]  /*17650*/  IMAD.WIDE R226, R247, 0x4, R226 ;  /* 0x00000004f7e27825 */ /* 0x000fc800078e02e2 */
[----:B------:R-:W-:-:S04]  /*17660*/  IMAD.WIDE R16, R247, 0x4, R16 ;  /* 0x00000004f7107825 */ /* 0x000fc800078e0210 */
[----:B------:R-:W-:-:S04]  /*17670*/  IMAD.WIDE R10, R247, 0x4, R10 ;  /* 0x00000004f70a7825 */ /* 0x000fc800078e020a */
[----:B------:R-:W-:-:S04]  /*17680*/  IMAD.WIDE R4, R247, 0x4, R4 ;  /* 0x00000004f7047825 */ /* 0x000fc800078e0204 */
[----:B----4-:R-:W-:-:S04]  /*17690*/  IMAD.WIDE R34, R247, 0x4, R34 ;  /* 0x00000004f7227825 */ /* 0x010fc800078e0222 */
[C---:B------:R-:W-:Y:S01]  /*176a0*/  IMAD.WIDE R32, R247.reuse, 0x4, R32 ;  /* 0x00000004f7207825 */ /* 0x040fe200078e0220 */
[----:B------:R1:W-:Y:S03]  /*176b0*/  STL.64 [R1+0x20], R34 ;  /* 0x0000202201007387 */ /* 0x0003e60000100a00 */
[----:B------:R-:W-:-:S04]  /*176c0*/  IMAD.WIDE R146, R247, 0x4, R146 ;  /* 0x00000004f7927825 */ /* 0x000fc800078e0292 */
[----:B------:R-:W-:-:S04]  /*176d0*/  IMAD.WIDE R154, R247, 0x4, R154 ;  /* 0x00000004f79a7825 */ /* 0x000fc800078e029a */
[C---:B-----5:R-:W-:Y:S01]  /*176e0*/  IMAD.WIDE R162, R247.reuse, 0x4, R162 ;  /* 0x00000004f7a27825 */ /* 0x060fe200078e02a2 */
[----:B-1----:R-:W4:Y:S04]  /*176f0*/  LDL.LU.64 R34, [R1+0x1818] ;  /* 0x0018180001227983 */ /* 0x002f280000300a00 */
[----:B------:R1:W-:Y:S01]  /*17700*/  STL.64 [R1+0x2a0], R32 ;  /* 0x0002a02001007387 */ /* 0x0003e20000100a00 */
[----:B------:R-:W-:-:S04]  /*17710*/  IMAD.WIDE R24, R247, 0x4, R24 ;  /* 0x00000004f7187825 */ /* 0x000fc800078e0218 */
[----:B------:R-:W-:-:S04]  /*17720*/  IMAD.WIDE R22, R247, 0x4, R22 ;  /* 0x00000004f7167825 */ /* 0x000fc800078e0216 */
[C---:B------:R-:W-:Y:S01]  /*17730*/  IMAD.WIDE R20, R247.reuse, 0x4, R20 ;  /* 0x00000004f7147825 */ /* 0x040fe200078e0214 */
[----:B-1----:R-:W5:Y:S04]  /*17740*/  LDL.LU.64 R32, [R1+0x1810] ;  /* 0x0018100001207983 */ /* 0x002f680000300a00 */
[----:B------:R1:W-:Y:S01]  /*17750*/  STL.64 [R1+0x788], R146 ;  /* 0x0007889201007387 */ /* 0x0003e20000100a00 */
[----:B--2---:R-:W-:-:S04]  /*17760*/  IMAD.WIDE R18, R247, 0x4, R18 ;  /* 0x00000004f7127825 */ /* 0x004fc800078e0212 */
[----:B------:R-:W-:-:S04]  /*17770*/  IMAD.WIDE R218, R247, 0x4, R218 ;  /* 0x00000004f7da7825 */ /* 0x000fc800078e02da */
[C---:B---3--:R-:W-:Y:S01]  /*17780*/  IMAD.WIDE R14, R247.reuse, 0x4, R14 ;  /* 0x00000004f70e7825 */ /* 0x048fe200078e020e */
[----:B-1----:R-:W2:Y:S04]  /*17790*/  LDL.LU.64 R146, [R1+0x1808] ;  /* 0x0018080001927983 */ /* 0x002ea80000300a00 */
[----:B------:R1:W-:Y:S01]  /*177a0*/  STL.64 [R1+0x880], R234 ;  /* 0x000880ea01007387 */ /* 0x0003e20000100a00 */
[----:B------:R-:W-:-:S04]  /*177b0*/  IMAD.WIDE R12, R247, 0x4, R12 ;  /* 0x00000004f70c7825 */ /* 0x000fc800078e020c */
[C---:B------:R-:W-:Y:S01]  /*177c0*/  IMAD.WIDE R8, R247.reuse, 0x4, R8 ;  /* 0x00000004f7087825 */ /* 0x040fe200078e0208 */
[----:B-1----:R-:W3:Y:S04]  /*177d0*/  LDL.LU.64 R234, [R1+0x2d0] ;  /* 0x0002d00001ea7983 */ /* 0x002ee80000300a00 */
[----:B------:R1:W-:Y:S01]  /*177e0*/  STL.64 [R1+0x18], R154 ;  /* 0x0000189a01007387 */ /* 0x0003e20000100a00 */
[----:B------:R-:W-:-:S03]  /*177f0*/  IMAD.WIDE R6, R247, 0x4, R6 ;  /* 0x00000004f7067825 */ /* 0x000fc600078e0206 */
[----:B-1----:R-:W2:Y:S04]  /*17800*/  LDL.LU.64 R154, [R1+0x1800] ;  /* 0x00180000019a7983 */ /* 0x002ea80000300a00 */
[----:B------:R1:W-:Y:S01]  /*17810*/  STL.64 [R1+0x290], R162 ;  /* 0x000290a201007387 */ /* 0x0003e20000100a00 */
[----:B------:R-:W-:-:S04]  /*17820*/  IMAD.WIDE R202, R247, 0x4, R202 ;  /* 0x00000004f7ca7825 */ /* 0x000fc800078e02ca */
[----:B------:R-:W-:-:S04]  /*17830*/  IMAD.WIDE R194, R247, 0x4, R194 ;  /* 0x00000004f7c27825 */ /* 0x000fc800078e02c2 */
[----:B------:R-:W-:-:S04]  /*17840*/  IMAD.WIDE R186, R247, 0x4, R186 ;  /* 0x00000004f7ba7825 */ /* 0x000fc800078e02ba */
[C---:B------:R-:W-:Y:S01]  /*17850*/  IMAD.WIDE R178, R247.reuse, 0x4, R178 ;  /* 0x00000004f7b27825 */ /* 0x040fe200078e02b2 */
        /* <DEDUP_REMOVED lines=18> */
[----:B-1----:R-:W4:Y:S04]  /*17980*/  LDL.LU.64 R22, [R1+0x17e8] ;  /* 0x0017e80001167983 */ /* 0x002f280000300a00 */
        /* <DEDUP_REMOVED lines=23> */
[----:B-1----:R-:W5:Y:S04]  /*17b00*/  LDL.LU.64 R218, [R1+0x17d0] ;  /* 0x0017d00001da7983 */ /* 0x002f680000300a00 */
        /* <DEDUP_REMOVED lines=18> */
[----:B------:R1:W-:Y:S01]  /*17c30*/  STL.64 [R1], R8 ;  /* 0x0000000801007387 */ /* 0x0003e20000100a00 */
        /* <DEDUP_REMOVED lines=20> */
[C---:B------:R-:W-:Y:S01]  /*17d80*/  IMAD.WIDE R238, R247.reuse, 0x4, R238 ;  /* 0x00000004f7ee7825 */ /* 0x040fe200078e02ee */
[----:B------:R-:W2:Y:S04]  /*17d90*/  S2R R246, SR_TID.X ;  /* 0x0000000000f67919 */ /* 0x000ea80000002100 */
[----:B-1----:R-:W5:Y:S01]  /*17da0*/  LDL.LU.64 R4, [R1+0x1798] ;  /* 0x0017980001047983 */ /* 0x002f620000300a00 */
[C---:B------:R-:W-:Y:S01]  /*17db0*/  IMAD.WIDE R242, R247.reuse, 0x4, R242 ;  /* 0x00000004f7f27825 */ /* 0x040fe200078e02f2 */
[----:B------:R-:W-:Y:S02]  /*17dc0*/  ISETP.GE.U32.AND P6, PT, R0, 0x7fffff34, PT ;  /* 0x7fffff340000780c */ /* 0x000fe40003fc6070 */
[----:B------:R-:W0:Y:S01]  /*17dd0*/  LDGDEPBAR ;  /* 0x00000000000079af */ /* 0x000e220000000000 */
[----:B---3--:R-:W-:-:S04]  /*17de0*/  IMAD.WIDE R234, R247, 0x4, R234 ;  /* 0x00000004f7ea7825 */ /* 0x008fc800078e02ea */
[----:B--2---:R-:W-:-:S04]  /*17df0*/  IMAD.WIDE R226, R247, 0x4, R226 ;  /* 0x00000004f7e27825 */ /* 0x004fc800078e02e2 */
[----:B----4-:R-:W-:-:S04]  /*17e00*/  IMAD.WIDE R16, R247, 0x4, R16 ;  /* 0x00000004f7107825 */ /* 0x010fc800078e0210 */
[----:B-----5:R-:W-:-:S04]  /*17e10*/  IMAD.WIDE R10, R247, 0x4, R10 ;  /* 0x00000004f70a7825 */ /* 0x020fc800078e020a */
[----:B------:R-:W-:-:S04]  /*17e20*/  IMAD.WIDE R8, R247, 0x4, R8 ;  /* 0x00000004f7087825 */ /* 0x000fc800078e0208 */
[----:B------:R-:W-:-:S04]  /*17e30*/  IMAD.WIDE R6, R247, 0x4, R6 ;  /* 0x00000004f7067825 */ /* 0x000fc800078e0206 */
[----:B------:R-:W-:-:S04]  /*17e40*/  IMAD.WIDE R202, R247, 0x4, R202 ;  /* 0x00000004f7ca7825 */ /* 0x000fc800078e02ca */
[----:B------:R-:W-:-:S05]  /*17e50*/  IMAD.WIDE R4, R247, 0x4, R4 ;  /* 0x00000004f7047825 */ /* 0x000fca00078e0204 */
[----:B------:R1:W-:Y:S04]  /*17e60*/  STL.64 [R1+0x270], R4 ;  /* 0x0002700401007387 */ /* 0x0003e80000100a00 */
[----:B-1----:R-:W2:Y:S04]  /*17e70*/  LDL.LU.64 R4, [R1+0x1790] ;  /* 0x0017900001047983 */ /* 0x002ea80000300a00 */
[----:B------:R1:W-:Y:S02]  /*17e80*/  STL.64 [R1+0x758], R202 ;  /* 0x000758ca01007387 */ /* 0x0003e40000100a00 */
[----:B-1----:R-:W-:-:S02]  /*17e90*/  IMAD.WIDE R202, R247, 0x4, R248 ;  /* 0x00000004f7ca7825 */ /* 0x002fc400078e02f8 */
[----:B------:R-:W3:Y:S04]  /*17ea0*/  LDL.LU.64 R248, [R1+0x330] ;  /* 0x0003300001f87983 */ /* 0x000ee80000300a00 */
[----:B------:R1:W-:Y:S04]  /*17eb0*/  STL.64 [R1+0x850], R202 ;  /* 0x000850ca01007387 */ /* 0x0003e80000100a00 */
[----:B-1----:R-:W4:Y:S04]  /*17ec0*/  LDL.LU.64 R202, [R1+0x348] ;  /* 0x0003480001ca7983 */ /* 0x002f280000300a00 */
[----:B------:R1:W-:Y:S04]  /*17ed0*/  STL.64 [R1+0x278], R242 ;  /* 0x000278f201007387 */ /* 0x0003e80000100a00 */
[----:B-1----:R-:W5:Y:S04]  /*17ee0*/  LDL.LU.64 R242, [R1+0x1788] ;  /* 0x0017880001f27983 */ /* 0x002f680000300a00 */
[----:B------:R1:W-:Y:S04]  /*17ef0*/  STL.64 [R1+0x760], R6 ;  /* 0x0007600601007387 */ /* 0x0003e80000100a00 */
[----:B-1----:R-:W2:Y:S04]  /*17f00*/  LDL.LU.64 R6, [R1+0x1780] ;  /* 0x0017800001067983 */ /* 0x002ea80000300a00 */
        /* <DEDUP_REMOVED lines=15> */
[----:B-1----:R-:W2:Y:S01]  /*18000*/  LDL.LU.64 R16, [R1+0x1758] ;  /* 0x0017580001107983 */ /* 0x002ea20000300a00 */
[----:B------:R-:W-:-:S04]  /*18010*/  IMAD.WIDE R12, R247, 0x4, R12 ;  /* 0x00000004f70c7825 */ /* 0x000fc800078e020c */
[C---:B------:R-:W-:Y:S01]  /*18020*/  IMAD.WIDE R14, R247.reuse, 0x4, R14 ;  /* 0x00000004f70e7825 */ /* 0x040fe200078e020e */
[----:B------:R1:W-:Y:S04]  /*18030*/  STL.64 [R1+0x738], R12 ;  /* 0x0007380c01007387 */ /* 0x0003e80000100a00 */
[----:B-1----:R-:W4:Y:S04]  /*18040*/  LDL.LU.64 R12, [R1+0x1750] ;  /* 0x00175000010c7983 */ /* 0x002f280000300a00 */
[----:B------:R1:W-:Y:S04]  /*18050*/  STL.64 [R1+0x830], R170 ;  /* 0x000830aa01007387 */ /* 0x0003e80000100a00 */
[----:B-1----:R-:W4:Y:S01]  /*18060*/  LDL.LU.64 R170, [R1+0x3a8] ;  /* 0x0003a80001aa7983 */ /* 0x002f220000300a00 */
[----:B---3--:R-:W-:-:S04]  /*18070*/  IMAD.WIDE R248, R247, 0x4, R248 ;  /* 0x00000004f7f87825 */ /* 0x008fc800078e02f8 */
[----:B--2---:R-:W-:-:S05]  /*18080*/  IMAD.WIDE R16, R247, 0x4, R16 ;  /* 0x00000004f7107825 */ /* 0x004fca00078e0210 */
[----:B------:R1:W-:Y:S04]  /*18090*/  STL.64 [R1+0x258], R16 ;  /* 0x0002581001007387 */ /* 0x0003e80000100a00 */
[----:B-1----:R-:W2:Y:S04]  /*180a0*/  LDL.LU.64 R16, [R1+0x1748] ;  /* 0x0017480001107983 */ /* 0x002ea80000300a00 */
[----:B------:R1:W-:Y:S04]  /*180b0*/  STL.64 [R1+0x740], R14 ;  /* 0x0007400e01007387 */ /* 0x0003e80000100a00 */
[----:B-1----:R-:W3:Y:S04]  /*180c0*/  LDL.LU.64 R14, [R1+0x1740] ;  /* 0x00174000010e7983 */ /* 0x002ee80000300a00 */
[----:B------:R1:W-:Y:S04]  /*180d0*/  STL.64 [R1+0x838], R122 ;  /* 0x0008387a01007387 */ /* 0x0003e80000100a00 */
[----:B-1----:R-:W2:Y:S04]  /*180e0*/  LDL.LU.64 R122, [R1+0x3c0] ;  /* 0x0003c000017a7983 */ /* 0x002ea80000300a00 */
[----:B------:R1:W-:Y:S02]  /*180f0*/  STL.64 [R1+0x240], R248 ;  /* 0x000240f801007387 */ /* 0x0003e40000100a00 */
[----:B-1----:R-:W-:-:S02]  /*18100*/  IMAD.WIDE R248, R247, 0x4, R218 ;  /* 0x00000004f7f87825 */ /* 0x002fc400078e02da */
[----:B------:R-:W3:Y:S04]  /*18110*/  LDL.LU.64 R218, [R1+0x1738] ;  /* 0x0017380001da7983 */ /* 0x000ee80000300a00 */
[----:B------:R1:W-:Y:S02]  /*18120*/  STL.64 [R1+0x728], R248 ;  /* 0x000728f801007387 */ /* 0x0003e40000100a00 */
[C---:B-1----:R-:W-:Y:S02]  /*18130*/  IMAD.WIDE R248, R247.reuse, 0x4, R210 ;  /* 0x00000004f7f87825 */ /* 0x042fe400078e02d2 */
[----:B------:R-:W3:Y:S04]  /*18140*/  LDL.LU.64 R210, [R1+0x1730] ;  /* 0x0017300001d27983 */ /* 0x000ee80000300a00 */
[----:B------:R1:W-:Y:S04]  /*18150*/  STL.64 [R1+0x820], R248 ;  /* 0x000820f801007387 */ /* 0x0003e80000100a00 */
[----:B-1----:R-:W3:Y:S01]  /*18160*/  LDL.LU.64 R248, [R1+0x3d8] ;  /* 0x0003d80001f87983 */ /* 0x002ee20000300a00 */
[----:B----4-:R-:W-:-:S04]  /*18170*/  IMAD.WIDE R202, R247, 0x4, R202 ;  /* 0x00000004f7ca7825 */ /* 0x010fc800078e02ca */
[C---:B------:R-:W-:Y:S01]  /*18180*/  IMAD.WIDE R18, R247.reuse, 0x4, R18 ;  /* 0x00000004f7127825 */ /* 0x040fe200078e0212 */
[----:B------:R1:W-:Y:S03]  /*18190*/  STL.64 [R1+0x248], R202 ;  /* 0x000248ca01007387 */ /* 0x0003e60000100a00 */
[----:B------:R-:W-:-:S04]  /*181a0*/  IMAD.WIDE R194, R247, 0x4, R194 ;  /* 0x00000004f7c27825 */ /* 0x000fc800078e02c2 */
[C---:B------:R-:W-:Y:S01]  /*181b0*/  IMAD.WIDE R20, R247.reuse, 0x4, R20 ;  /* 0x00000004f7147825 */ /* 0x040fe200078e0214 */
[----:B-1----:R-:W4:Y:S04]  /*181c0*/  LDL.LU.64 R202, [R1+0x1728] ;  /* 0x0017280001ca7983 */ /* 0x002f280000300a00 */
[----:B------:R1:W-:Y:S01]  /*181d0*/  STL.64 [R1+0x730], R18 ;  /* 0x0007301201007387 */ /* 0x0003e20000100a00 */
[----:B------:R-:W-:-:S03]  /*181e0*/  IMAD.WIDE R186, R247, 0x4, R186 ;  /* 0x00000004f7ba7825 */ /* 0x000fc600078e02ba */
[----:B-1----:R-:W4:Y:S04]  /*181f0*/  LDL.LU.64 R18, [R1+0x1720] ;  /* 0x0017200001127983 */ /* 0x002f280000300a00 */
[----:B------:R1:W-:Y:S01]  /*18200*/  STL.64 [R1+0x828], R106 ;  /* 0x0008286a01007387 */ /* 0x0003e20000100a00 */
[----:B------:R-:W-:-:S03]  /*18210*/  IMAD.WIDE R22, R247, 0x4, R22 ;  /* 0x00000004f7167825 */ /* 0x000fc600078e0216 */
[----:B-1----:R-:W4:Y:S04]  /*18220*/  LDL.LU.64 R106, [R1+0x3f0] ;  /* 0x0003f000016a7983 */ /* 0x002f280000300a00 */
[----:B------:R1:W-:Y:S01]  /*18230*/  STL.64 [R1+0x230], R194 ;  /* 0x000230c201007387 */ /* 0x0003e20000100a00 */
[----:B------:R-:W-:-:S03]  /*18240*/  IMAD.WIDE R178, R247, 0x4, R178 ;  /* 0x00000004f7b27825 */ /* 0x000fc600078e02b2 */
[----:B-1----:R-:W5:Y:S04]  /*18250*/  LDL.LU.64 R194, [R1+0x1718] ;  /* 0x0017180001c27983 */ /* 0x002f680000300a00 */
[----:B------:R1:W-:Y:S01]  /*18260*/  STL.64 [R1+0x718], R20 ;  /* 0x0007181401007387 */ /* 0x0003e20000100a00 */
[----:B------:R-:W-:-:S03]  /*18270*/  IMAD.WIDE R24, R247, 0x4, R24 ;  /* 0x00000004f7187825 */ /* 0x000fc600078e0218 */
[----:B-1----:R-:W5:Y:S04]  /*18280*/  LDL.LU.64 R20, [R1+0x1710] ;  /* 0x0017100001147983 */ /* 0x002f680000300a00 */
[----:B------:R1:W-:Y:S04]  /*18290*/  STL.64 [R1+0x810], R138 ;  /* 0x0008108a01007387 */ /* 0x0003e80000100a00 */
[----:B-1----:R-:W5:Y:S04]  /*182a0*/  LDL.LU.64 R138, [R1+0x408] ;  /* 0x00040800018a7983 */ /* 0x002f680000300a00 */
        /* <DEDUP_REMOVED lines=8> */
[----:B------:R1:W-:Y:S04]  /*18330*/  STL.64 [R1+0x220], R178 ;  /* 0x000220b201007387 */ /* 0x0003e80000100a00 */
[----:B-1----:R-:W5:Y:S04]  /*18340*/  LDL.LU.64 R178, [R1+0x16f8] ;  /* 0x0016f80001b27983 */ /* 0x002f680000300a00 */
[----:B------:R1:W-:Y:S04]  /*18350*/  STL.64 [R1+0x708], R24 ;  /* 0x0007081801007387 */ /* 0x0003e80000100a00 */
[----:B-1----:R-:W5:Y:S04]  /*18360*/  LDL.LU.64 R24, [R1+0x16f0] ;  /* 0x0016f00001187983 */ /* 0x002f680000300a00 */
[----:B------:R1:W-:Y:S04]  /*18370*/  STL.64 [R1+0x800], R160 ;  /* 0x000800a001007387 */ /* 0x0003e80000100a00 */
[----:B-1----:R-:W5:Y:S04]  /*18380*/  LDL.LU.64 R160, [R1+0x438] ;  /* 0x0004380001a07983 */ /* 0x002f680000300a00 */
[----:B------:R1:W-:Y:S01]  /*18390*/  STL.64 [R1+0x228], R170 ;  /* 0x000228aa01007387 */ /* 0x0003e20000100a00 */
[----:B------:R-:W-:-:S03]  /*183a0*/  IMAD.WIDE R154, R247, 0x4, R154 ;  /* 0x00000004f79a7825 */ /* 0x000fc600078e029a */
[----:B-1----:R-:W5:Y:S04]  /*183b0*/  LDL.LU.64 R170, [R1+0x16e8] ;  /* 0x0016e80001aa7983 */ /* 0x002f680000300a00 */
[----:B------:R1:W-:Y:S04]  /*183c0*/  STL.64 [R1+0x710], R162 ;  /* 0x000710a201007387 */ /* 0x0003e80000100a00 */
[----:B-1----:R-:W5:Y:S04]  /*183d0*/  LDL.LU.64 R162, [R1+0x16e0] ;  /* 0x0016e00001a27983 */ /* 0x002f680000300a00 */
[----:B------:R1:W-:Y:S04]  /*183e0*/  STL.64 [R1+0x808], R26 ;  /* 0x0008081a01007387 */ /* 0x0003e80000100a00 */
[----:B-1----:R-:W5:Y:S01]  /*183f0*/  LDL.LU.64 R26, [R1+0x16d8] ;  /* 0x0016d800011a7983 */ /* 0x002f620000300a00 */
[----:B--2---:R-:W-:-:S05]  /*18400*/  IMAD.WIDE R122, R247, 0x4, R122 ;  /* 0x00000004f77a7825 */ /* 0x004fca00078e027a */
[----:B------:R1:W-:Y:S04]  /*18410*/  STL.64 [R1+0x210], R122 ;  /* 0x0002107a01007387 */ /* 0x0003e80000100a00 */
[----:B-1----:R-:W2:Y:S04]  /*18420*/  LDL.LU.64 R122, [R1+0x450] ;  /* 0x00045000017a7983 */ /* 0x002ea80000300a00 */
[----:B------:R1:W-:Y:S04]  /*18430*/  STL.64 [R1+0x6f8], R154 ;  /* 0x0006f89a01007387 */ /* 0x0003e80000100a00 */
[----:B-1----:R-:W2:Y:S04]  /*18440*/  LDL.LU.64 R154, [R1+0x16d0] ;  /* 0x0016d000019a7983 */ /* 0x002ea80000300a00 */
[----:B------:R1:W-:Y:S04]  /*18450*/  STL.64 [R1+0x7f0], R28 ;  /* 0x0007f01c01007387 */ /* 0x0003e80000100a00 */
[----:B-1----:R-:W2:Y:S01]  /*18460*/  LDL.LU.64 R28, [R1+0x16c8] ;  /* 0x0016c800011c7983 */ /* 0x002ea20000300a00 */
[----:B---3--:R-:W-:-:S05]  /*18470*/  IMAD.WIDE R248, R247, 0x4, R248 ;  /* 0x00000004f7f87825 */ /* 0x008fca00078e02f8 */
[----:B------:R1:W-:Y:S04]  /*18480*/  STL.64 [R1+0x218], R248 ;  /* 0x000218f801007387 */ /* 0x0003e80000100a00 */
[----:B-1----:R-:W3:Y:S01]  /*18490*/  LDL.LU.64 R248, [R1+0x468] ;  /* 0x0004680001f87983 */ /* 0x002ee20000300a00 */
[----:B------:R-:W-:-:S05]  /*184a0*/  IMAD.WIDE R146, R247, 0x4, R146 ;  /* 0x00000004f7927825 */ /* 0x000fca00078e0292 */
[----:B------:R1:W-:Y:S01]  /*184b0*/  STL.64 [R1+0x700], R146 ;  /* 0x0007009201007387 */ /* 0x0003e20000100a00 */
[----:B------:R-:W-:-:S03]  /*184c0*/  IMAD.WIDE R32, R247, 0x4, R32 ;  /* 0x00000004f7207825 */ /* 0x000fc600078e0220 */
[----:B-1----:R-:W3:Y:S04]  /*184d0*/  LDL.LU.64 R146, [R1+0x16c0] ;  /* 0x0016c00001927983 */ /* 0x002ee80000300a00 */
[----:B------:R1:W-:Y:S01]  /*184e0*/  STL.64 [R1+0x7f8], R30 ;  /* 0x0007f81e01007387 */ /* 0x0003e20000100a00 */
[----:B------:R-:W-:-:S04]  /*184f0*/  IMAD.WIDE R34, R247, 0x4, R34 ;  /* 0x00000004f7227825 */ /* 0x000fc800078e0222 */
[C---:B----4-:R-:W-:Y:S01]  /*18500*/  IMAD.WIDE R106, R247.reuse, 0x4, R106 ;  /* 0x00000004f76a7825 */ /* 0x050fe200078e026a */
[----:B-1----:R-:W4:Y:S04]  /*18510*/  LDL.LU.64 R30, [R1+0x16b8] ;  /* 0x0016b800011e7983 */ /* 0x002f280000300a00 */
[----:B------:R1:W-:Y:S04]  /*18520*/  STL.64 [R1+0x200], R106 ;  /* 0x0002006a01007387 */ /* 0x0003e80000100a00 */
[----:B-1----:R-:W4:Y:S04]  /*18530*/  LDL.LU.64 R106, [R1+0x480] ;  /* 0x00048000016a7983 */ /* 0x002f280000300a00 */
[----:B------:R1:W-:Y:S01]  /*18540*/  STL.64 [R1+0x6f0], R32 ;  /* 0x0006f02001007387 */ /* 0x0003e20000100a00 */
[----:B------:R-:W-:-:S03]  /*18550*/  IMAD.WIDE R128, R247, 0x4, R128 ;  /* 0x00000004f7807825 */ /* 0x000fc600078e0280 */
[----:B-1----:R-:W4:Y:S04]  /*18560*/  LDL.LU.64 R32, [R1+0x16b0] ;  /* 0x0016b00001207983 */ /* 0x002f280000300a00 */
[----:B------:R1:W-:Y:S01]  /*18570*/  STL.64 [R1+0x7e0], R90 ;  /* 0x0007e05a01007387 */ /* 0x0003e20000100a00 */
[----:B-----5:R-:W-:-:S03]  /*18580*/  IMAD.WIDE R138, R247, 0x4, R138 ;  /* 0x00000004f78a7825 */ /* 0x020fc600078e028a */
        /* <DEDUP_REMOVED lines=29> */
[----:B------:R1:W-:Y:S02]  /*18760*/  STL.64 [R1+0x1e0], R248 ;  /* 0x0001e0f801007387 */ /* 0x0003e40000100a00 */
[C---:B-1----:R-:W-:Y:S02]  /*18770*/  IMAD.WIDE R248, R247.reuse, 0x4, R114 ;  /* 0x00000004f7f87825 */ /* 0x042fe400078e0272 */
[----:B------:R-:W3:Y:S04]  /*18780*/  LDL.LU.64 R114, [R1+0x1670] ;  /* 0x0016700001727983 */ /* 0x000ee80000300a00 */
[----:B------:R1:W-:Y:S04]  /*18790*/  STL.64 [R1+0x3e8], R248 ;  /* 0x0003e8f801007387 */ /* 0x0003e80000100a00 */
[----:B-1----:R-:W3:Y:S04]  /*187a0*/  LDL.LU.64 R248, [R1+0x528] ;  /* 0x0005280001f87983 */ /* 0x002ee80000300a00 */
[----:B------:R1:W-:Y:S01]  /*187b0*/  STL.64 [R1+0x7c8], R42 ;  /* 0x0007c82a01007387 */ /* 0x0003e20000100a00 */
[----:B----4-:R-:W-:-:S03]  /*187c0*/  IMAD.WIDE R106, R247, 0x4, R106 ;  /* 0x00000004f76a7825 */ /* 0x010fc600078e026a */
[----:B-1----:R-:W4:Y:S04]  /*187d0*/  LDL.LU.64 R42, [R1+0x1668] ;  /* 0x00166800012a7983 */ /* 0x002f280000300a00 */
[----:B------:R1:W-:Y:S04]  /*187e0*/  STL.64 [R1+0x1b8], R106 ;  /* 0x0001b86a01007387 */ /* 0x0003e80000100a00 */
[----:B-1----:R-:W4:Y:S04]  /*187f0*/  LDL.LU.64 R106, [R1+0x1660] ;  /* 0x00166000016a7983 */ /* 0x002f280000300a00 */
[----:B------:R1:W-:Y:S01]  /*18800*/  STL.64 [R1+0x3d0], R98 ;  /* 0x0003d06201007387 */ /* 0x0003e20000100a00 */
[----:B-----5:R-:W-:-:S03]  /*18810*/  IMAD.WIDE R90, R247, 0x4, R90 ;  /* 0x00000004f75a7825 */ /* 0x020fc600078e025a */
[----:B-1----:R-:W5:Y:S04]  /*18820*/  LDL.LU.64 R98, [R1+0x1658] ;  /* 0x0016580001627983 */ /* 0x002f680000300a00 */
[----:B------:R1:W-:Y:S04]  /*18830*/  STL.64 [R1+0x7b0], R44 ;  /* 0x0007b02c01007387 */ /* 0x0003e80000100a00 */
[----:B-1----:R-:W4:Y:S04]  /*18840*/  LDL.LU.64 R44, [R1+0x1650] ;  /* 0x00165000012c7983 */ /* 0x002f280000300a00 */
[----:B------:R1:W-:Y:S04]  /*18850*/  STL.64 [R1+0x1c0], R90 ;  /* 0x0001c05a01007387 */ /* 0x0003e80000100a00 */
[----:B-1----:R-:W4:Y:S04]  /*18860*/  LDL.LU.64 R90, [R1+0x1648] ;  /* 0x00164800015a7983 */ /* 0x002f280000300a00 */
[----:B------:R1:W-:Y:S01]  /*18870*/  STL.64 [R1+0x3d8], R82 ;  /* 0x0003d85201007387 */ /* 0x0003e20000100a00 */
[----:B------:R-:W-:-:S03]  /*18880*/  IMAD.WIDE R88, R247, 0x4, R88 ;  /* 0x00000004f7587825 */ /* 0x000fc600078e0258 */
[----:B-1----:R-:W4:Y:S04]  /*18890*/  LDL.LU.64 R82, [R1+0x1640] ;  /* 0x0016400001527983 */ /* 0x002f280000300a00 */
        /* <DEDUP_REMOVED lines=9> */
[----:B------:R-:W-:-:S03]  /*18930*/  IMAD.WIDE R160, R247, 0x4, R160 ;  /* 0x00000004f7a07825 */ /* 0x000fc600078e02a0 */
        /* <DEDUP_REMOVED lines=14> */
[----:B--2---:R-:W-:-:S03]  /*18a20*/  IMAD.WIDE R240, R247, 0x4, R240 ;  /* 0x00000004f7f07825 */ /* 0x004fc600078e02f0 */
[----:B-1----:R-:W2:Y:S04]  /*18a30*/  LDL.LU.64 R192, [R1+0x15e8] ;  /* 0x0015e80001c07983 */ /* 0x002ea80000300a00 */
[----:B------:R1:W-:Y:S04]  /*18a40*/  STL.64 [R1+0x3b8], R208 ;  /* 0x0003b8d001007387 */ /* 0x0003e80000100a00 */
[----:B-1----:R-:W2:Y:S04]  /*18a50*/  LDL.LU.64 R208, [R1+0x15e0] ;  /* 0x0015e00001d07983 */ /* 0x002ea80000300a00 */
[----:B------:R1:W-:Y:S04]  /*18a60*/  STL.64 [R1+0x798], R54 ;  /* 0x0007983601007387 */ /* 0x0003e80000100a00 */
[----:B-1----:R-:W2:Y:S04]  /*18a70*/  LDL.LU.64 R54, [R1+0x15d8] ;  /* 0x0015d80001367983 */ /* 0x002ea80000300a00 */
[----:B------:R1:W-:Y:S01]  /*18a80*/  STL.64 [R1+0x158], R240 ;  /* 0x000158f001007387 */ /* 0x0003e20000100a00 */
[----:B---3--:R-:W-:-:S03]  /*18a90*/  IMAD.WIDE R248, R247, 0x4, R248 ;  /* 0x00000004f7f87825 */ /* 0x008fc600078e02f8 */
[----:B-1----:R-:W3:Y:S04]  /*18aa0*/  LDL.LU.64 R240, [R1+0x15d0] ;  /* 0x0015d00001f07983 */ /* 0x002ee80000300a00 */
[----:B------:R1:W-:Y:S04]  /*18ab0*/  STL.64 [R1+0x3a0], R58 ;  /* 0x0003a03a01007387 */ /* 0x0003e80000100a00 */
[----:B-1----:R-:W2:Y:S04]  /*18ac0*/  LDL.LU.64 R58, [R1+0x15c8] ;  /* 0x0015c800013a7983 */ /* 0x002ea80000300a00 */
[----:B------:R1:W-:Y:S04]  /*18ad0*/  STL.64 [R1+0x500], R56 ;  /* 0x0005003801007387 */ /* 0x0003e80000100a00 */
[----:B-1----:R-:W2:Y:S04]  /*18ae0*/  LDL.LU.64 R56, [R1+0x15c0] ;  /* 0x0015c00001387983 */ /* 0x002ea80000300a00 */
[----:B------:R1:W-:Y:S02]  /*18af0*/  STL.64 [R1+0x160], R248 ;  /* 0x000160f801007387 */ /* 0x0003e40000100a00 */
[----:B-1----:R-:W-:-:S02]  /*18b00*/  IMAD.WIDE R248, R247, 0x4, R224 ;  /* 0x00000004f7f87825 */ /* 0x002fc400078e02e0 */
[----:B------:R-:W2:Y:S04]  /*18b10*/  LDL.LU.64 R224, [R1+0x15b8] ;  /* 0x0015b80001e07983 */ /* 0x000ea80000300a00 */
[----:B------:R1:W-:Y:S02]  /*18b20*/  STL.64 [R1+0x3a8], R248 ;  /* 0x0003a8f801007387 */ /* 0x0003e40000100a00 */
[C---:B-1----:R-:W-:Y:S02]  /*18b30*/  IMAD.WIDE R248, R247.reuse, 0x4, R60 ;  /* 0x00000004f7f87825 */ /* 0x042fe400078e023c */
[----:B------:R-:W5:Y:S04]  /*18b40*/  LDL.LU.64 R60, [R1+0x15b0] ;  /* 0x0015b000013c7983 */ /* 0x000f680000300a00 */
[----:B------:R3:W-:Y:S01]  /*18b50*/  STL.64 [R1+0x508], R248 ;  /* 0x000508f801007387 */ /* 0x0007e20000100a00 */
[----:B----4-:R-:W-:-:S04]  /*18b60*/  IMAD.WIDE R82, R247, 0x4, R82 ;  /* 0x00000004f7527825 */ /* 0x010fc800078e0252 */
[C---:B---3--:R-:W-:Y:S02]  /*18b70*/  IMAD.WIDE R248, R247.reuse, 0x4, R240 ;  /* 0x00000004f7f87825 */ /* 0x048fe400078e02f0 */
[----:B------:R-:W3:Y:S04]  /*18b80*/  LDL.LU.64 R240, [R1+0x15a8] ;  /* 0x0015a80001f07983 */ /* 0x000ee80000300a00 */
[----:B------:R1:W-:Y:S02]  /*18b90*/  STL.64 [R1+0x138], R248 ;  /* 0x000138f801007387 */ /* 0x0003e40000100a00 */
[C---:B-1----:R-:W-:Y:S02]  /*18ba0*/  IMAD.WIDE R248, R247.reuse, 0x4, R232 ;  /* 0x00000004f7f87825 */ /* 0x042fe400078e02e8 */
[----:B------:R-:W4:Y:S04]  /*18bb0*/  LDL.LU.64 R232, [R1+0x15a0] ;  /* 0x0015a00001e87983 */ /* 0x000f280000300a00 */
[----:B------:R1:W-:Y:S02]  /*18bc0*/  STL.64 [R1+0x390], R248 ;  /* 0x000390f801007387 */ /* 0x0003e40000100a00 */
[----:B-1----:R-:W-:-:S02]  /*18bd0*/  IMAD.WIDE R248, R247, 0x4, R62 ;  /* 0x00000004f7f87825 */ /* 0x002fc400078e023e */
[----:B------:R-:W3:Y:S04]  /*18be0*/  LDL.LU.64 R62, [R1+0x1598] ;  /* 0x00159800013e7983 */ /* 0x000ee80000300a00 */
[----:B------:R2:W-:Y:S02]  /*18bf0*/  STL.64 [R1+0x4f0], R248 ;  /* 0x0004f0f801007387 */ /* 0x0005e40000100a00 */
[C---:B--2---:R-:W-:Y:S02]  /*18c00*/  IMAD.WIDE R248, R247.reuse, 0x4, R224 ;  /* 0x00000004f7f87825 */ /* 0x044fe400078e02e0 */
[----:B------:R-:W2:Y:S04]  /*18c10*/  LDL.LU.64 R224, [R1+0x1590] ;  /* 0x0015900001e07983 */ /* 0x000ea80000300a00 */
[----:B------:R1:W-:Y:S02]  /*18c20*/  STL.64 [R1+0x140], R248 ;  /* 0x000140f801007387 */ /* 0x0003e40000100a00 */
[----:B-1----:R-:W-:-:S02]  /*18c30*/  IMAD.WIDE R248, R247, 0x4, R216 ;  /* 0x00000004f7f87825 */ /* 0x002fc400078e02d8 */
[----:B------:R-:W2:Y:S04]  /*18c40*/  LDL.LU.64 R216, [R1+0x1588] ;  /* 0x0015880001d87983 */ /* 0x000ea80000300a00 */
[----:B------:R1:W-:Y:S02]  /*18c50*/  STL.64 [R1+0x398], R248 ;  /* 0x000398f801007387 */ /* 0x0003e40000100a00 */
[C---:B-1----:R-:W-:Y:S02]  /*18c60*/  IMAD.WIDE R248, R247.reuse, 0x4, R64 ;  /* 0x00000004f7f87825 */ /* 0x042fe400078e0240 */
        /* <DEDUP_REMOVED lines=20> */
[----:B-----5:R-:W-:-:S02]  /*18db0*/  IMAD.WIDE R248, R247, 0x4, R176 ;  /* 0x00000004f7f87825 */ /* 0x020fc400078e02b0 */
[----:B------:R-:W5:Y:S04]  /*18dc0*/  LDL.LU.64 R176, [R1+0x1548] ;  /* 0x0015480001b07983 */ /* 0x000f680000300a00 */
        /* <DEDUP_REMOVED lines=51> */
[----:B------:R-:W-:Y:S04]  /*19100*/  STL.64 [R1+0x4b8], R248 ;  /* 0x0004b8f801007387 */ /* 0x000fe80000100a00 */
[----:B------:R1:W-:Y:S02]  /*19110*/  STL.64 [R1+0x14c0], R82 ;  /* 0x0014c05201007387 */ /* 0x0003e40000100a00 */
[----:B-1----:R-:W-:-:S04]  /*19120*/  IMAD.WIDE R82, R247, 0x4, R84 ;  /* 0x00000004f7527825 */ /* 0x002fc800078e0254 */
[C---:B------:R-:W-:Y:S01]  /*19130*/  IMAD.WIDE R84, R247.reuse, 0x4, R86 ;  /* 0x00000004f7547825 */ /* 0x040fe200078e0256 */
[----:B------:R1:W-:Y:S04]  /*19140*/  STL.64 [R1+0x340], R82 ;  /* 0x0003405201007387 */ /* 0x0003e80000100a00 */
[----:B------:R-:W-:Y:S01]  /*19150*/  STL.64 [R1+0x4a0], R84 ;  /* 0x0004a05401007387 */ /* 0x000fe20000100a00 */
[----:B------:R-:W-:-:S03]  /*19160*/  IMAD.WIDE R86, R247, 0x4, R102 ;  /* 0x00000004f7567825 */ /* 0x000fc600078e0266 */
[----:B------:R-:W-:Y:S01]  /*19170*/  STL.64 [R1+0x1458], R84 ;  /* 0x0014585401007387 */ /* 0x000fe20000100a00 */
[----:B-1----:R-:W-:-:S04]  /*19180*/  IMAD.WIDE R82, R247, 0x4, R92 ;  /* 0x00000004f7527825 */ /* 0x002fc800078e025c */
[C---:B------:R-:W-:Y:S01]  /*19190*/  IMAD.WIDE R92, R247.reuse, 0x4, R100 ;  /* 0x00000004f75c7825 */ /* 0x040fe200078e0264 */
[----:B------:R1:W-:Y:S04]  /*191a0*/  STL.64 [R1+0x348], R82 ;  /* 0x0003485201007387 */ /* 0x0003e80000100a00 */
[----:B------:R-:W-:Y:S04]  /*191b0*/  STL.64 [R1+0x4a8], R94 ;  /* 0x0004a85e01007387 */ /* 0x000fe80000100a00 */
[----:B------:R-:W-:Y:S04]  /*191c0*/  STL.64 [R1+0x1460], R94 ;  /* 0x0014605e01007387 */ /* 0x000fe80000100a00 */
[----:B------:R-:W-:Y:S04]  /*191d0*/  STL.64 [R1+0x330], R92 ;  /* 0x0003305c01007387 */ /* 0x000fe80000100a00 */
[----:B------:R-:W-:Y:S04]  /*191e0*/  STL.64 [R1+0x1488], R92 ;  /* 0x0014885c01007387 */ /* 0x000fe80000100a00 */
[----:B------:R-:W-:Y:S04]  /*191f0*/  STL.64 [R1+0x490], R86 ;  /* 0x0004905601007387 */ /* 0x000fe80000100a00 */
[----:B------:R-:W-:Y:S01]  /*19200*/  STL.64 [R1+0x1468], R86 ;  /* 0x0014685601007387 */ /* 0x000fe20000100a00 */
[----:B-1----:R-:W-:-:S03]  /*19210*/  IMAD.WIDE R82, R247, 0x4, R124 ;  /* 0x00000004f7527825 */ /* 0x002fc600078e027c */
[----:B------:R-:W-:Y:S04]  /*19220*/  STL.64 [R1+0x338], R108 ;  /* 0x0003386c01007387 */ /* 0x000fe80000100a00 */
[----:B------:R-:W-:Y:S04]  /*19230*/  STL.64 [R1+0x1490], R108 ;  /* 0x0014906c01007387 */ /* 0x000fe80000100a00 */
[----:B------:R-:W-:Y:S04]  /*19240*/  STL.64 [R1+0x498], R110 ;  /* 0x0004986e01007387 */ /* 0x000fe80000100a00 */
[----:B------:R-:W-:Y:S04]  /*19250*/  STL.64 [R1+0x1470], R110 ;  /* 0x0014706e01007387 */ /* 0x000fe80000100a00 */
[----:B------:R-:W-:Y:S04]  /*19260*/  STL.64 [R1+0x320], R116 ;  /* 0x0003207401007387 */ /* 0x000fe80000100a00 */
[----:B------:R-:W-:Y:S04]  /*19270*/  STL.64 [R1+0x1498], R116 ;  /* 0x0014987401007387 */ /* 0x000fe80000100a00 */
[----:B------:R-:W-:Y:S04]  /*19280*/  STL.64 [R1+0x480], R118 ;  /* 0x0004807601007387 */ /* 0x000fe80000100a00 */
[----:B------:R-:W-:Y:S04]  /*19290*/  STL.64 [R1+0x1478], R118 ;  /* 0x0014787601007387 */ /* 0x000fe80000100a00 */
[----:B------:R1:W-:Y:S04]  /*192a0*/  STL.64 [R1+0x328], R82 ;  /* 0x0003285201007387 */ /* 0x0003e80000100a00 */
[----:B------:R-:W-:Y:S04]  /*192b0*/  STL.64 [R1+0x488], R126 ;  /* 0x0004887e01007387 */ /* 0x000fe80000100a00 */
[----:B------:R-:W-:Y:S01]  /*192c0*/  STL.64 [R1+0x1480], R126 ;  /* 0x0014807e01007387 */ /* 0x000fe20000100a00 */
[----:B-1----:R-:W-:-:S05]  /*192d0*/  IMAD.WIDE R82, R247, 0x4, R132 ;  /* 0x00000004f7527825 */ /* 0x002fca00078e0284 */
[----:B------:R1:W-:Y:S01]  /*192e0*/  STL.64 [R1+0x310], R82 ;  /* 0x0003105201007387 */ /* 0x0003e20000100a00 */
[----:B------:R-:W-:-:S03]  /*192f0*/  IMAD.WIDE R84, R247, 0x4, R148 ;  /* 0x00000004f7547825 */ /* 0x000fc600078e0294 */
[----:B------:R-:W-:Y:S04]  /*19300*/  STL.64 [R1+0x470], R134 ;  /* 0x0004708601007387 */ /* 0x000fe80000100a00 */
[----:B------:R-:W-:Y:S01]  /*19310*/  STL.64 [R1+0x14a0], R134 ;  /* 0x0014a08601007387 */ /* 0x000fe20000100a00 */
[----:B-1----:R-:W-:-:S05]  /*19320*/  IMAD.WIDE R82, R247, 0x4, R140 ;  /* 0x00000004f7527825 */ /* 0x002fca00078e028c */
[----:B------:R1:W-:Y:S01]  /*19330*/  STL.64 [R1+0x318], R82 ;  /* 0x0003185201007387 */ /* 0x0003e20000100a00 */
[----:B------:R-:W-:-:S03]  /*19340*/  IMAD.WIDE R126, R247, 0x4, R156 ;  /* 0x00000004f77e7825 */ /* 0x000fc600078e029c */
[----:B------:R-:W3:Y:S01]  /*19350*/  LDL.64 R92, [R1+0x10] ;  /* 0x00001000015c7983 */ /* 0x000ee20000100a00 */
[----:B------:R-:W-:-:S03]  /*19360*/  IMAD.WIDE R118, R247, 0x4, R164 ;  /* 0x00000004f7767825 */ /* 0x000fc600078e02a4 */
[----:B-1----:R-:W3:Y:S04]  /*19370*/  LDL.64 R82, [R1+0x8] ;  /* 0x0000080001527983 */ /* 0x002ee80000100a00 */
[----:B------:R1:W-:Y:S04]  /*19380*/  STL.64 [R1+0x300], R84 ;  /* 0x0003005401007387 */ /* 0x0003e80000100a00 */
[----:B------:R-:W3:Y:S01]  /*19390*/  LDL.64 R248, [R1] ;  /* 0x0000000001f87983 */ /* 0x000ee20000100a00 */
[----:B------:R-:W-:-:S03]  /*193a0*/  IMAD.WIDE R110, R247, 0x4, R172 ;  /* 0x00000004f76e7825 */ /* 0x000fc600078e02ac */
[----:B------:R-:W-:Y:S04]  /*193b0*/  STL.64 [R1+0x478], R142 ;  /* 0x0004788e01007387 */ /* 0x000fe80000100a00 */
[----:B------:R1:W-:Y:S01]  /*193c0*/  STL.64 [R1+0x14a8], R142 ;  /* 0x0014a88e01007387 */ /* 0x0003e20000100a00 */
[----:B------:R-:W-:-:S03]  /*193d0*/  IMAD.WIDE R86, R247, 0x4, R180 ;  /* 0x00000004f7567825 */ /* 0x000fc600078e02b4 */
[----:B------:R-:W-:Y:S04]  /*193e0*/  STL.64 [R1+0x460], R150 ;  /* 0x0004609601007387 */ /* 0x000fe80000100a00 */
[----:B------:R-:W-:Y:S01]  /*193f0*/  STL.64 [R1+0x14b0], R150 ;  /* 0x0014b09601007387 */ /* 0x000fe20000100a00 */
[----:B------:R-:W-:-:S03]  /*19400*/  IMAD.WIDE R94, R247, 0x4, R188 ;  /* 0x00000004f75e7825 */ /* 0x000fc600078e02bc */
        /* <DEDUP_REMOVED lines=11> */
[----:B------:R-:W-:Y:S01]  /*194c0*/  STL.64 [R1+0x2d0], R84 ;  /* 0x0002d05401007387 */ /* 0x000fe20000100a00 */
[----:B------:R-:W-:-:S03]  /*194d0*/  IMAD.WIDE R100, R247, 0x4, R230 ;  /* 0x00000004f7647825 */ /* 0x000fc600078e02e6 */
        /* <DEDUP_REMOVED lines=12> */
[----:B------:R-:W3:Y:S01]  /*195a0*/  LDL.LU.64 R2, [R1+0x18] ;  /* 0x0000180001027983 */ /* 0x000ee20000300a00 */
[----:B------:R-:W-:Y:S01]  /*195b0*/  LOP3.LUT R141, R246, 0x3f, RZ, 0xc0, !PT ;  /* 0x0000003ff68d7812 */ /* 0x000fe200078ec0ff */
[----:B------:R-:W-:Y:S01]  /*195c0*/  IMAD.WIDE R244, R247, 0x4, R244 ;  /* 0x00000004f7f47825 */ /* 0x000fe200078e02f4 */
[----:B------:R-:W-:-:S03]  /*195d0*/  SHF.R.S32.HI R0, RZ, 0x6, R246 ;  /* 0x00000006ff007819 */ /* 0x000fc600000114f6 */
[----:B------:R-:W-:Y:S01]  /*195e0*/  IMAD.SHL.U32 R246, R141, 0x4, RZ ;  /* 0x000000048df67824 */ /* 0x000fe200078e00ff */
[----:B------:R-:W-:Y:S01]  /*195f0*/  SGXT R0, R0, 0x1 ;  /* 0x000000010000781a */ /* 0x000fe20000000200 */
[----:B------:R-:W-:Y:S04]  /*19600*/  STL.64 [R1+0x2a8], R244 ;  /* 0x0002a8f401007387 */ /* 0x000fe80000100a00 */
[----:B------:R-:W-:Y:S01]  /*19610*/  STL.64 [R1+0x408], R102 ;  /* 0x0004086601007387 */ /* 0x000fe20000100a00 */
[----:B------:R-:W-:-:S03]  /*19620*/  LOP3.LUT R246, R246, 0x110, R0, 0x78, !PT ;  /* 0x00000110f6f67812 */ /* 0x000fc600078e7800 */
[----:B--2---:R-:W-:Y:S04]  /*19630*/  STL.64 [R1+0x1428], R78 ;  /* 0x0014284e01007387 */ /* 0x004fe80000100a00 */
[----:B------:R1:W-:Y:S01]  /*19640*/  LDGSTS.E [R246+0x20000], [R78.64], P3 ;  /* 0x200000004ef67fae */ /* 0x0003e20009921844 */
[----:B------:R-:W-:-:S04]  /*19650*/  IMAD.WIDE R250, R247, 0x4, R250 ;  /* 0x00000004f7fa7825 */ /* 0x000fc800078e02fa */
[----:B------:R-:W-:-:S04]  /*19660*/  IMAD.WIDE R4, R247, 0x4, R4 ;  /* 0x00000004f7047825 */ /* 0x000fc800078e0204 */
[----:B------:R-:W-:-:S04]  /*19670*/  IMAD.WIDE R6, R247, 0x4, R6 ;  /* 0x00000004f7067825 */ /* 0x000fc800078e0206 */
[----:B------:R-:W-:-:S04]  /*19680*/  IMAD.WIDE R8, R247, 0x4, R8 ;  /* 0x00000004f7087825 */ /* 0x000fc800078e0208 */
[C---:B------:R-:W-:Y:S01]  /*19690*/  IMAD.WIDE R10, R247.reuse, 0x4, R10 ;  /* 0x00000004f70a7825 */ /* 0x040fe200078e020a */
[----:B---3--:R-:W-:Y:S04]  /*196a0*/  STL.64 [R1+0x1430], R2 ;  /* 0x0014300201007387 */ /* 0x008fe80000100a00 */
[----:B------:R-:W2:Y:S04]  /*196b0*/  LDL.64 R156, [R1+0x2a0] ;  /* 0x0002a000019c7983 */ /* 0x000ea80000100a00 */
[----:B------:R-:W3:Y:S04]  /*196c0*/  LDL.64 R142, [R1+0x290] ;  /* 0x00029000018e7983 */ /* 0x000ee80000100a00 */
[----:B------:R-:W3:Y:S04]  /*196d0*/  LDL.64 R148, [R1+0x298] ;  /* 0x0002980001947983 */ /* 0x000ee80000100a00 */
[----:B------:R-:W3:Y:S04]  /*196e0*/  LDL.64 R134, [R1+0x280] ;  /* 0x0002800001867983 */ /* 0x000ee80000100a00 */
[----:B------:R-:W3:Y:S04]  /*196f0*/  LDL.64 R132, [R1+0x288] ;  /* 0x0002880001847983 */ /* 0x000ee80000100a00 */
[----:B------:R-:W3:Y:S04]  /*19700*/  LDL.64 R124, [R1+0x270] ;  /* 0x00027000017c7983 */ /* 0x000ee80000100a00 */
[----:B------:R1:W-:Y:S04]  /*19710*/  LDGSTS.E [R246+0x20800], [R2.64], P3 ;  /* 0x2080000002f67fae */ /* 0x0003e80009921844 */
[----:B------:R-:W3:Y:S04]  /*19720*/  LDL.64 R116, [R1+0x278] ;  /* 0x0002780001747983 */ /* 0x000ee80000100a00 */
[----:B------:R1:W-:Y:S04]  /*19730*/  LDGSTS.E [R246+0x21000], [R92.64], P3 ;  /* 0x210000005cf67fae */ /* 0x0003e80009921844 */
[----:B------:R-:W3:Y:S04]  /*19740*/  LDL.64 R108, [R1+0x260] ;  /* 0x00026000016c7983 */ /* 0x000ee80000100a00 */
[----:B------:R4:W-:Y:S04]  /*19750*/  LDGSTS.E [R246+0x21800], [R82.64], P3 ;  /* 0x2180000052f67fae */ /* 0x0009e80009921844 */
[----:B-1----:R-:W3:Y:S04]  /*19760*/  LDL.64 R92, [R1+0x268] ;  /* 0x00026800015c7983 */ /* 0x002ee80000100a00 */
[----:B------:R1:W-:Y:S04]  /*19770*/  LDGSTS.E [R246+0x22000], [R248.64], P3 ;  /* 0x22000000f8f67fae */ /* 0x0003e80009921844 */
[----:B----4-:R-:W4:Y:S01]  /*19780*/  LDL.64 R82, [R1+0x250] ;  /* 0x0002500001527983 */ /* 0x010f220000100a00 */
[----:B------:R-:W-:-:S03]  /*19790*/  IMAD.WIDE R12, R247, 0x4, R12 ;  /* 0x00000004f70c7825 */ /* 0x000fc600078e020c */
[----:B------:R2:W-:Y:S04]  /*197a0*/  LDGSTS.E [R246+0x22800], [R250.64], P3 ;  /* 0x22800000faf67fae */ /* 0x0005e80009921844 */
[----:B-1----:R-:W4:Y:S01]  /*197b0*/  LDL.64 R248, [R1+0x258] ;  /* 0x0002580001f87983 */ /* 0x002f220000100a00 */
[----:B------:R-:W-:-:S03]  /*197c0*/  IMAD.WIDE R14, R247, 0x4, R14 ;  /* 0x00000004f70e7825 */ /* 0x000fc600078e020e */
[----:B------:R1:W-:Y:S01]  /*197d0*/  LDGSTS.E [R246+0x23000], [R4.64], P3 ;  /* 0x2300000004f67fae */ /* 0x0003e20009921844 */
        /* <DEDUP_REMOVED lines=86> */
[----:B-----5:R-:W-:-:S03]  /*19d40*/  IMAD.WIDE R176, R247, 0x4, R176 ;  /* 0x00000004f7b07825 */ /* 0x020fc600078e02b0 */
[----:B------:R2:W-:Y:S01]  /*19d50*/  LDGSTS.E [R246+0x39000], [R136.64], P3 ;  /* 0x3900000088f67fae */ /* 0x0005e20009921844 */
[----:B------:R-:W-:Y:S02]  /*19d60*/  IMAD.SHL.U32 R141, R141, 0x4, RZ ;  /* 0x000000048d8d7824 */ /* 0x000fe400078e00ff */
[C---:B------:R-:W-:Y:S01]  /*19d70*/  IMAD.WIDE R184, R247.reuse, 0x4, R184 ;  /* 0x00000004f7b87825 */ /* 0x040fe200078e02b8 */
[----:B------:R2:W-:Y:S03]  /*19d80*/  LDGSTS.E [R246+0x39800], [R144.64], P3 ;  /* 0x3980000090f67fae */ /* 0x0005e60009921844 */
[----:B------:R-:W-:Y:S01]  /*19d90*/  IMAD.WIDE R192, R247, 0x4, R192 ;  /* 0x00000004f7c07825 */ /* 0x000fe200078e02c0 */
[----:B------:R2:W-:Y:S01]  /*19da0*/  LDGSTS.E [R246+0x3a000], [R152.64], P3 ;  /* 0x3a00000098f67fae */ /* 0x0005e20009921844 */
[----:B------:R-:W-:Y:S02]  /*19db0*/  LOP3.LUT R141, R141, 0x110, R0, 0x78, !PT ;  /* 0x000001108d8d7812 */ /* 0x000fe400078e7800 */
[C---:B------:R-:W-:Y:S01]  /*19dc0*/  IMAD.WIDE R200, R247.reuse, 0x4, R200 ;  /* 0x00000004f7c87825 */ /* 0x040fe200078e02c8 */
[----:B------:R2:W-:Y:S03]  /*19dd0*/  LDGSTS.E [R246+0x3a800], [R160.64], P3 ;  /* 0x3a800000a0f67fae */ /* 0x0005e60009921844 */
[C---:B------:R-:W-:Y:S01]  /*19de0*/  IMAD.WIDE R208, R247.reuse, 0x4, R208 ;  /* 0x00000004f7d07825 */ /* 0x040fe200078e02d0 */
[----:B------:R2:W-:Y:S03]  /*19df0*/  LDGSTS.E [R246+0x3b000], [R168.64], P3 ;  /* 0x3b000000a8f67fae */ /* 0x0005e60009921844 */
[C---:B------:R-:W-:Y:S01]  /*19e00*/  IMAD.WIDE R216, R247.reuse, 0x4, R216 ;  /* 0x00000004f7d87825 */ /* 0x040fe200078e02d8 */
[----:B------:R2:W-:Y:S03]  /*19e10*/  LDGSTS.E [R246+0x3b800], [R176.64], P3 ;  /* 0x3b800000b0f67fae */ /* 0x0005e60009921844 */
[----:B------:R-:W-:Y:S01]  /*19e20*/  IMAD.WIDE R224, R247, 0x4, R224 ;  /* 0x00000004f7e07825 */ /* 0x000fe200078e02e0 */
[----:B------:R2:W-:Y:S01]  /*19e30*/  LDGSTS.E [R246+0x3c000], [R184.64], P3 ;  /* 0x3c000000b8f67fae */ /* 0x0005e20009921844 */
[----:B------:R-:W-:-:S02]  /*19e40*/  LOP3.LUT R141, R141, 0x20, RZ, 0x3c, !PT ;  /* 0x000000208d8d7812 */ /* 0x000fc400078e3cff */
[C---:B------:R-:W-:Y:S01]  /*19e50*/  IMAD.WIDE R232, R247.reuse, 0x4, R232 ;  /* 0x00000004f7e87825 */ /* 0x040fe200078e02e8 */
[----:B------:R2:W-:Y:S03]  /*19e60*/  LDGSTS.E [R246+0x3c800], [R192.64], P3 ;  /* 0x3c800000c0f67fae */ /* 0x0005e60009921844 */
[C---:B------:R-:W-:Y:S01]  /*19e70*/  IMAD.WIDE R240, R247.reuse, 0x4, R240 ;  /* 0x00000004f7f07825 */ /* 0x040fe200078e02f0 */
[----:B------:R2:W-:Y:S04]  /*19e80*/  LDGSTS.E [R246+0x3d000], [R200.64], P3 ;  /* 0x3d000000c8f67fae */ /* 0x0005e80009921844 */
[----:B------:R2:W-:Y:S04]  /*19e90*/  LDGSTS.E [R246+0x3d800], [R208.64], P3 ;  /* 0x3d800000d0f67fae */ /* 0x0005e80009921844 */
[----:B------:R2:W-:Y:S04]  /*19ea0*/  LDGSTS.E [R246+0x3e000], [R216.64], P3 ;  /* 0x3e000000d8f67fae */ /* 0x0005e80009921844 */
[----:B------:R2:W-:Y:S04]  /*19eb0*/  LDGSTS.E [R246+0x3e800], [R224.64], P3 ;  /* 0x3e800000e0f67fae */ /* 0x0005e80009921844 */
[----:B------:R2:W-:Y:S04]  /*19ec0*/  LDGSTS.E [R246+0x3f000], [R232.64], P3 ;  /* 0x3f000000e8f67fae */ /* 0x0005e80009921844 */
[----:B------:R2:W-:Y:S04]  /*19ed0*/  LDGSTS.E [R246+0x3f800], [R240.64], P3 ;  /* 0x3f800000f0f67fae */ /* 0x0005e80009921844 */
[----:B------:R-:W-:Y:S04]  /*19ee0*/  STL.64 [R1+0x1400], R250 ;  /* 0x001400fa01007387 */ /* 0x000fe80000100a00 */
[----:B--2---:R2:W-:Y:S04]  /*19ef0*/  LDGSTS.E [R141+0x20200], [R156.64], P3 ;  /* 0x202000009c8d7fae */ /* 0x0045e80009921844 */
[----:B------:R-:W-:Y:S04]  /*19f00*/  STL.64 [R1+0x1408], R4 ;  /* 0x0014080401007387 */ /* 0x000fe80000100a00 */
[----:B---3--:R3:W-:Y:S04]  /*19f10*/  LDGSTS.E [R141+0x20a00], [R142.64], P3 ;  /* 0x20a000008e8d7fae */ /* 0x0087e80009921844 */
        /* <DEDUP_REMOVED lines=14> */
[----:B----4-:R4:W-:Y:S04]  /*1a000*/  LDGSTS.E [R141+0x24a00], [R82.64], P3 ;  /* 0x24a00000528d7fae */ /* 0x0109e80009921844 */
[----:B------:R2:W-:Y:S04]  /*1a010*/  LDGSTS.E [R141+0x25200], [R248.64], P3 ;  /* 0x25200000f88d7fae */ /* 0x0005e80009921844 */
[----:B-1----:R-:W5:Y:S04]  /*1a020*/  LDL.64 R92, [R1+0x240] ;  /* 0x00024000015c7983 */ /* 0x002f680000100a00 */
[----:B----4-:R-:W4:Y:S04]  /*1a030*/  LDL.64 R82, [R1+0x248] ;  /* 0x0002480001527983 */ /* 0x010f280000100a00 */
[----:B--2---:R-:W2:Y:S04]  /*1a040*/  LDL.64 R248, [R1+0x230] ;  /* 0x0002300001f87983 */ /* 0x004ea80000100a00 */
[----:B------:R-:W2:Y:S04]  /*1a050*/  LDL.64 R18, [R1+0x238] ;  /* 0x0002380001127983 */ /* 0x000ea80000100a00 */
[----:B------:R-:W2:Y:S04]  /*1a060*/  LDL.64 R16, [R1+0x220] ;  /* 0x0002200001107983 */ /* 0x000ea80000100a00 */
[----:B------:R-:W2:Y:S04]  /*1a070*/  LDL.64 R14, [R1+0x228] ;  /* 0x00022800010e7983 */ /* 0x000ea80000100a00 */
[----:B------:R-:W2:Y:S04]  /*1a080*/  LDL.64 R12, [R1+0x210] ;  /* 0x00021000010c7983 */ /* 0x000ea80000100a00 */
[----:B------:R-:W2:Y:S04]  /*1a090*/  LDL.64 R10, [R1+0x218] ;  /* 0x00021800010a7983 */ /* 0x000ea80000100a00 */
[----:B------:R-:W2:Y:S04]  /*1a0a0*/  LDL.64 R8, [R1+0x200] ;  /* 0x0002000001087983 */ /* 0x000ea80000100a00 */
[----:B------:R-:W2:Y:S01]  /*1a0b0*/  LDL.64 R6, [R1+0x208] ;  /* 0x0002080001067983 */ /* 0x000ea20000100a00 */
[----:B------:R-:W-:-:S03]  /*1a0c0*/  IMAD.WIDE R90, R247, 0x4, R90 ;  /* 0x00000004f75a7825 */ /* 0x000fc600078e025a */
        /* <DEDUP_REMOVED lines=24> */
[----:B---3--:R-:W3:Y:S01]  /*1a250*/  LDL.64 R142, [R1+0x140] ;  /* 0x00014000018e7983 */ /* 0x008ee20000100a00 */
[----:B------:R-:W-:-:S03]  /*1a260*/  IMAD.WIDE R194, R247, 0x4, R194 ;  /* 0x00000004f7c27825 */ /* 0x000fc600078e02c2 */
[----:B------:R-:W3:Y:S01]  /*1a270*/  LDL.64 R148, [R1+0xf8] ;  /* 0x0000f80001947983 */ /* 0x000ee20000100a00 */
        /* <DEDUP_REMOVED lines=11> */
[----:B------:R-:W3:Y:S04]  /*1a330*/  LDL.64 R246, [R1+0x1b8] ;  /* 0x0001b80001f67983 */ /* 0x000ee80000100a00 */
[----:B-----5:R1:W-:Y:S04]  /*1a340*/  LDGSTS.E [R141+0x25a00], [R92.64], P3 ;  /* 0x25a000005c8d7fae */ /* 0x0203e80009921844 */
[----:B----4-:R4:W-:Y:S04]  /*1a350*/  LDGSTS.E [R141+0x26200], [R82.64], P3 ;  /* 0x26200000528d7fae */ /* 0x0109e80009921844 */
[----:B--2---:R2:W-:Y:S04]  /*1a360*/  LDGSTS.E [R141+0x26a00], [R248.64], P3 ;  /* 0x26a00000f88d7fae */ /* 0x0045e80009921844 */
[----:B-1----:R-:W5:Y:S04]  /*1a370*/  LDL.64 R92, [R1+0x58] ;  /* 0x00005800015c7983 */ /* 0x002f680000100a00 */
[----:B----4-:R-:W4:Y:S04]  /*1a380*/  LDL.LU.64 R82, [R1+0x14c0] ;  /* 0x0014c00001527983 */ /* 0x010f280000300a00 */
[----:B--2---:R-:W2:Y:S04]  /*1a390*/  LDL.LU.64 R248, [R1+0x14b8] ;  /* 0x0014b80001f87983 */ /* 0x004ea80000300a00 */
        /* <DEDUP_REMOVED lines=11> */
[----:B-1----:R-:W4:Y:S04]  /*1a450*/  LDL.64 R18, [R1+0x3e8] ;  /* 0x0003e80001127983 */ /* 0x002f280000100a00 */
[----:B------:R-:W4:Y:S04]  /*1a460*/  LDL.64 R16, [R1+0x3d0] ;  /* 0x0003d00001107983 */ /* 0x000f280000100a00 */
        /* <DEDUP_REMOVED lines=23> */
[----:B---3--:R-:W3:Y:S04]  /*1a5e0*/  LDL.64 R230, [R1+0x780] ;  /* 0x0007800001e67983 */ /* 0x008ee80000100a00 */
[----:B-1----:R-:W3:Y:S04]  /*1a5f0*/  LDL.64 R132, [R1+0x788] ;  /* 0x0007880001847983 */ /* 0x002ee80000100a00 */
[----:B------:R-:W3:Y:S04]  /*1a600*/  LDL.64 R124, [R1+0x778] ;  /* 0x00077800017c7983 */ /* 0x000ee80000100a00 */
[----:B------:R-:W3:Y:S04]  /*1a610*/  LDL.64 R188, [R1+0x768] ;  /* 0x0007680001bc7983 */ /* 0x000ee80000100a00 */
        /* <DEDUP_REMOVED lines=9> */
[----:B-1----:R-:W3:Y:S04]  /*1a6b0*/  LDL.64 R116, [R1+0x728] ;  /* 0x0007280001747983 */ /* 0x002ee80000100a00 */
[----:B------:R-:W3:Y:S04]  /*1a6c0*/  LDL.64 R108, [R1+0x730] ;  /* 0x00073000016c7983 */ /* 0x000ee80000100a00 */
[----:B------:R-:W1:Y:S04]  /*1a6d0*/  S2R R246, SR_TID.X ;  /* 0x0000000000f67919 */ /* 0x000e680000002100 */
[----:B------:R-:W3:Y:S04]  /*1a6e0*/  LDL.64 R148, [R1+0x720] ;  /* 0x0007200001947983 */ /* 0x000ee80000100a00 */
[----:B--2---:R2:W-:Y:S04]  /*1a6f0*/  LDGSTS.E [R141+0x34a00], [R248.64], P3 ;  /* 0x34a00000f88d7fae */ /* 0x0045e80009921844 */
[----:B-----5:R5:W-:Y:S01]  /*1a700*/  LDGSTS.E [R141+0x35200], [R92.64], P3 ;  /* 0x352000005c8d7fae */ /* 0x020be20009921844 */
[----:B-1----:R-:W-:-:S03]  /*1a710*/  SHF.R.S32.HI R197, RZ, 0x6, R246 ;  /* 0x00000006ffc57819 */ /* 0x002fc600000114f6 */
[----:B----4-:R2:W-:Y:S04]  /*1a720*/  LDGSTS.E [R141+0x35a00], [R82.64], P3 ;  /* 0x35a00000528d7fae */ /* 0x0105e80009921844 */
[----:B-----5:R-:W4:Y:S01]  /*1a730*/  LDL.64 R92, [R1+0x718] ;  /* 0x00071800015c7983 */ /* 0x020f220000100a00 */
[----:B------:R-:W-:-:S03]  /*1a740*/  LOP3.LUT R246, R246, 0x3f, RZ, 0xc0, !PT ;  /* 0x0000003ff6f67812 */ /* 0x000fc600078ec0ff */
[----:B------:R2:W-:Y:S04]  /*1a750*/  LDGSTS.E [R141+0x36200], [R90.64], P3 ;  /* 0x362000005a8d7fae */ /* 0x0005e80009921844 */
[----:B------:R2:W-:Y:S04]  /*1a760*/  LDGSTS.E [R141+0x36a00], [R98.64], P3 ;  /* 0x36a00000628d7fae */ /* 0x0005e80009921844 */
[----:B------:R2:W-:Y:S01]  /*1a770*/  LDGSTS.E [R141+0x37200], [R106.64], P3 ;  /* 0x372000006a8d7fae */ /* 0x0005e20009921844 */
[----:B------:R-:W-:-:S03]  /*1a780*/  IMAD.SHL.U32 R0, R246, 0x4, RZ ;  /* 0x00000004f6007824 */ /* 0x000fc600078e00ff */
[----:B------:R2:W-:Y:S01]  /*1a790*/  LDGSTS.E [R141+0x37a00], [R114.64], P3 ;  /* 0x37a00000728d7fae */ /* 0x0005e20009921844 */
[----:B------:R-:W-:-:S03]  /*1a7a0*/  SGXT R197, R197, 0x1 ;  /* 0x00000001c5c5781a */ /* 0x000fc60000000200 */
[----:B------:R2:W-:Y:S04]  /*1a7b0*/  LDGSTS.E [R141+0x38200], [R122.64], P3 ;  /* 0x382000007a8d7fae */ /* 0x0005e80009921844 */
[----:B------:R2:W-:Y:S04]  /*1a7c0*/  LDGSTS.E [R141+0x38a00], [R130.64], P3 ;  /* 0x38a00000828d7fae */ /* 0x0005e80009921844 */
[----:B------:R2:W-:Y:S04]  /*1a7d0*/  LDGSTS.E [R141+0x39200], [R138.64], P3 ;  /* 0x392000008a8d7fae */ /* 0x0005e80009921844 */
[----:B------:R2:W-:Y:S01]  /*1a7e0*/  LDGSTS.E [R141+0x39a00], [R146.64], P3 ;  /* 0x39a00000928d7fae */ /* 0x0005e20009921844 */
[----:B------:R-:W-:-:S03]  /*1a7f0*/  LOP3.LUT R0, R0, 0x110, R197, 0x78, !PT ;  /* 0x0000011000007812 */ /* 0x000fc600078e78c5 */
[----:B------:R2:W-:Y:S04]  /*1a800*/  LDGSTS.E [R141+0x3a200], [R154.64], P3 ;  /* 0x3a2000009a8d7fae */ /* 0x0005e80009921844 */
[----:B------:R2:W-:Y:S04]  /*1a810*/  LDGSTS.E [R141+0x3aa00], [R162.64], P3 ;  /* 0x3aa00000a28d7fae */ /* 0x0005e80009921844 */
[----:B------:R2:W-:Y:S04]  /*1a820*/  LDGSTS.E [R141+0x3b200], [R170.64], P3 ;  /* 0x3b200000aa8d7fae */ /* 0x0005e80009921844 */
[----:B------:R2:W-:Y:S01]  /*1a830*/  LDGSTS.E [R141+0x3ba00], [R178.64], P3 ;  /* 0x3ba00000b28d7fae */ /* 0x0005e20009921844 */
[----:B------:R-:W-:-:S03]  /*1a840*/  LOP3.LUT R0, R0, 0x40, RZ, 0x3c, !PT ;  /* 0x0000004000007812 */ /* 0x000fc600078e3cff */
        /* <DEDUP_REMOVED lines=8> */
[----:B--2---:R-:W2:Y:S04]  /*1a8d0*/  LDL.64 R140, [R1+0x708] ;  /* 0x00070800018c7983 */ /* 0x004ea80000100a00 */
[----:B---3--:R1:W-:Y:S04]  /*1a8e0*/  LDGSTS.E [R0+0x20400], [R132.64], P3 ;  /* 0x2040000084007fae */ /* 0x0083e80009921844 */
[----:B------:R3:W-:Y:S04]  /*1a8f0*/  LDGSTS.E [R0+0x20c00], [R124.64], P3 ;  /* 0x20c000007c007fae */ /* 0x0007e80009921844 */
[----:B------:R5:W-:Y:S04]  /*1a900*/  LDGSTS.E [R0+0x21400], [R230.64], P3 ;  /* 0x21400000e6007fae */ /* 0x000be80009921844 */
[----:B------:R1:W-:Y:S04]  /*1a910*/  LDGSTS.E [R0+0x21c00], [R188.64], P3 ;  /* 0x21c00000bc007fae */ /* 0x0003e80009921844 */
[----:B------:R1:W-:Y:S04]  /*1a920*/  LDGSTS.E [R0+0x22400], [R180.64], P3 ;  /* 0x22400000b4007fae */ /* 0x0003e80009921844 */
[----:B------:R3:W-:Y:S04]  /*1a930*/  LDGSTS.E [R0+0x22c00], [R172.64], P3 ;  /* 0x22c00000ac007fae */ /* 0x0007e80009921844 */
[----:B------:R3:W-:Y:S04]  /*1a940*/  LDGSTS.E [R0+0x23400], [R164.64], P3 ;  /* 0x23400000a4007fae */ /* 0x0007e80009921844 */
[----:B-1----:R-:W2:Y:S04]  /*1a950*/  LDL.64 R132, [R1+0x710] ;  /* 0x0007100001847983 */ /* 0x002ea80000100a00 */
[----:B------:R1:W-:Y:S04]  /*1a960*/  LDGSTS.E [R0+0x23c00], [R150.64], P3 ;  /* 0x23c0000096007fae */ /* 0x0003e80009921844 */
[----:B---3--:R-:W3:Y:S04]  /*1a970*/  LDL.64 R124, [R1+0x6f8] ;  /* 0x0006f800017c7983 */ /* 0x008ee80000100a00 */
[----:B------:R5:W-:Y:S04]  /*1a980*/  LDGSTS.E [R0+0x24400], [R156.64], P3 ;  /* 0x244000009c007fae */ /* 0x000be80009921844 */
[----:B------:R5:W-:Y:S04]  /*1a990*/  LDGSTS.E [R0+0x24c00], [R142.64], P3 ;  /* 0x24c000008e007fae */ /* 0x000be80009921844 */
[----:B-1----:R-:W3:Y:S04]  /*1a9a0*/  LDL.64 R150, [R1+0x700] ;  /* 0x0007000001967983 */ /* 0x002ee80000100a00 */
[----:B------:R1:W-:Y:S04]  /*1a9b0*/  LDGSTS.E [R0+0x25400], [R134.64], P3 ;  /* 0x2540000086007fae */ /* 0x0003e80009921844 */
[----:B-----5:R-:W5:Y:S04]  /*1a9c0*/  LDL.64 R142, [R1+0x6f0] ;  /* 0x0006f000018e7983 */ /* 0x020f680000100a00 */
[----:B------:R1:W-:Y:S04]  /*1a9d0*/  LDGSTS.E [R0+0x25c00], [R116.64], P3 ;  /* 0x25c0000074007fae */ /* 0x0003e80009921844 */
[----:B-1----:R-:W5:Y:S04]  /*1a9e0*/  LDL.64 R134, [R1+0x400] ;  /* 0x0004000001867983 */ /* 0x002f680000100a00 */
[----:B------:R1:W-:Y:S04]  /*1a9f0*/  LDGSTS.E [R0+0x26400], [R108.64], P3 ;  /* 0x264000006c007fae */ /* 0x0003e80009921844 */
[----:B------:R-:W5:Y:S04]  /*1aa00*/  LDL.64 R116, [R1+0x3f0] ;  /* 0x0003f00001747983 */ /* 0x000f680000100a00 */
[----:B------:R-:W5:Y:S04]  /*1aa10*/  LDL.64 R230, [R1+0x3a8] ;  /* 0x0003a80001e67983 */ /* 0x000f680000100a00 */
[----:B-1----:R-:W5:Y:S04]  /*1aa20*/  LDL.64 R108, [R1+0x3f8] ;  /* 0x0003f800016c7983 */ /* 0x002f680000100a00 */
[----:B------:R-:W5:Y:S04]  /*1aa30*/  LDL.64 R188, [R1+0x388] ;  /* 0x0003880001bc7983 */ /* 0x000f680000100a00 */
[----:B------:R-:W5:Y:S04]  /*1aa40*/  LDL.64 R180, [R1+0x370] ;  /* 0x0003700001b47983 */ /* 0x000f680000100a00 */
[----:B------:R-:W5:Y:S04]  /*1aa50*/  LDL.64 R172, [R1+0x378] ;  /* 0x0003780001ac7983 */ /* 0x000f680000100a00 */
[----:B------:R-:W5:Y:S04]  /*1aa60*/  LDL.64 R164, [R1+0x360] ;  /* 0x0003600001a47983 */ /* 0x000f680000100a00 */
[----:B------:R-:W5:Y:S04]  /*1aa70*/  LDL.64 R156, [R1+0x368] ;  /* 0x00036800019c7983 */ /* 0x000f680000100a00 */
[----:B----4-:R1:W-:Y:S04]  /*1aa80*/  LDGSTS.E [R0+0x26c00], [R92.64], P3 ;  /* 0x26c000005c007fae */ /* 0x0103e80009921844 */
[----:B------:R4:W-:Y:S04]  /*1aa90*/  LDGSTS.E [R0+0x27400], [R148.64], P3 ;  /* 0x2740000094007fae */ /* 0x0009e80009921844 */
[----:B-1----:R-:W5:Y:S04]  /*1aaa0*/  LDL.64 R92, [R1+0x3e0] ;  /* 0x0003e000015c7983 */ /* 0x002f680000100a00 */
[----:B----4-:R-:W4:Y:S04]  /*1aab0*/  LDL.64 R148, [R1+0x350] ;  /* 0x0003500001947983 */ /* 0x010f280000100a00 */
[----:B--2---:R1:W-:Y:S04]  /*1aac0*/  LDGSTS.E [R0+0x27c00], [R140.64], P3 ;  /* 0x27c000008c007fae */ /* 0x0043e80009921844 */
[----:B-1----:R-:W2:Y:S04]  /*1aad0*/  LDL.64 R140, [R1+0x358] ;  /* 0x00035800018c7983 */ /* 0x002ea80000100a00 */
[----:B------:R1:W-:Y:S04]  /*1aae0*/  LDGSTS.E [R0+0x28400], [R132.64], P3 ;  /* 0x2840000084007fae */ /* 0x0003e80009921844 */
[----:B---3--:R3:W-:Y:S04]  /*1aaf0*/  LDGSTS.E [R0+0x28c00], [R124.64], P3 ;  /* 0x28c000007c007fae */ /* 0x0087e80009921844 */
[----:B-1----:R-:W2:Y:S04]  /*1ab00*/  LDL.64 R132, [R1+0x340] ;  /* 0x0003400001847983 */ /* 0x002ea80000100a00 */
[----:B---3--:R-:W3:Y:S04]  /*1ab10*/  LDL.64 R124, [R1+0x348] ;  /* 0x00034800017c7983 */ /* 0x008ee80000100a00 */
[----:B------:R1:W-:Y:S04]  /*1ab20*/  LDGSTS.E [R0+0x29400], [R150.64], P3 ;  /* 0x2940000096007fae */ /* 0x0003e80009921844 */
[----:B-----5:R5:W-:Y:S04]  /*1ab30*/  LDGSTS.E [R0+0x29c00], [R142.64], P3 ;  /* 0x29c000008e007fae */ /* 0x020be80009921844 */
[----:B-1----:R-:W3:Y:S04]  /*1ab40*/  LDL.LU.64 R150, [R1+0x14b0] ;  /* 0x0014b00001967983 */ /* 0x002ee80000300a00 */
[----:B-----5:R-:W5:Y:S04]  /*1ab50*/  LDL.LU.64 R142, [R1+0x14a8] ;  /* 0x0014a800018e7983 */ /* 0x020f680000300a00 */
[----:B------:R1:W-:Y:S04]  /*1ab60*/  LDGSTS.E [R0+0x2a400], [R134.64], P3 ;  /* 0x2a40000086007fae */ /* 0x0003e80009921844 */
[----:B------:R1:W-:Y:S04]  /*1ab70*/  LDGSTS.E [R0+0x2ac00], [R116.64], P3 ;  /* 0x2ac0000074007fae */ /* 0x0003e80009921844 */
[----:B------:R1:W-:Y:S04]  /*1ab80*/  LDGSTS.E [R0+0x2b400], [R108.64], P3 ;  /* 0x2b4000006c007fae */ /* 0x0003e80009921844 */
[----:B-1----:R-:W5:Y:S04]  /*1ab90*/  LDL.LU.64 R134, [R1+0x14a0] ;  /* 0x0014a00001867983 */ /* 0x002f680000300a00 */
[----:B------:R-:W5:Y:S04]  /*1aba0*/  LDL.LU.64 R116, [R1+0x1498] ;  /* 0x0014980001747983 */ /* 0x000f680000300a00 */
[----:B------:R-:W5:Y:S04]  /*1abb0*/  LDL.LU.64 R108, [R1+0x1490] ;  /* 0x00149000016c7983 */ /* 0x000f680000300a00 */
[----:B------:R1:W-:Y:S04]  /*1abc0*/  LDGSTS.E [R0+0x2bc00], [R92.64], P3 ;  /* 0x2bc000005c007fae */ /* 0x0003e80009921844 */
[----:B------:R2:W-:Y:S04]  /*1abd0*/  LDGSTS.E [R0+0x2c400], [R18.64], P3 ;  /* 0x2c40000012007fae */ /* 0x0005e80009921844 */
[----:B------:R2:W-:Y:S04]  /*1abe0*/  LDGSTS.E [R0+0x2cc00], [R16.64], P3 ;  /* 0x2cc0000010007fae */ /* 0x0005e80009921844 */
[----:B-1----:R-:W5:Y:S04]  /*1abf0*/  LDL.LU.64 R92, [R1+0x1488] ;  /* 0x00148800015c7983 */ /* 0x002f680000300a00 */
[----:B------:R1:W-:Y:S04]  /*1ac00*/  LDGSTS.E [R0+0x2d400], [R14.64], P3 ;  /* 0x2d4000000e007fae */ /* 0x0003e80009921844 */
[----:B------:R1:W-:Y:S04]  /*1ac10*/  LDGSTS.E [R0+0x2dc00], [R12.64], P3 ;  /* 0x2dc000000c007fae */ /* 0x0003e80009921844 */
[----:B------:R1:W-:Y:S04]  /*1ac20*/  LDGSTS.E [R0+0x2e400], [R10.64], P3 ;  /* 0x2e4000000a007fae */ /* 0x0003e80009921844 */
[----:B------:R1:W-:Y:S04]  /*1ac30*/  LDGSTS.E [R0+0x2ec00], [R250.64], P3 ;  /* 0x2ec00000fa007fae */ /* 0x0003e80009921844 */
[----:B------:R4:W-:Y:S04]  /*1ac40*/  LDGSTS.E [R0+0x2f400], [R2.64], P3 ;  /* 0x2f40000002007fae */ /* 0x0009e80009921844 */
[----:B------:R4:W-:Y:S04]  /*1ac50*/  LDGSTS.E [R0+0x2fc00], [R78.64], P3 ;  /* 0x2fc000004e007fae */ /* 0x0009e80009921844 */
[----:B-1----:R-:W5:Y:S04]  /*1ac60*/  LDL.64 R250, [R1+0x328] ;  /* 0x0003280001fa7983 */ /* 0x002f680000100a00 */
[----:B----4-:R-:W4:Y:S04]  /*1ac70*/  LDL.64 R2, [R1+0x310] ;  /* 0x0003100001027983 */ /* 0x010f280000100a00 */
[----:B------:R1:W-:Y:S04]  /*1ac80*/  LDGSTS.E [R0+0x30400], [R230.64], P3 ;  /* 0x30400000e6007fae */ /* 0x0003e80009921844 */
[----:B------:R-:W4:Y:S04]  /*1ac90*/  LDL.64 R78, [R1+0x318] ;  /* 0x00031800014e7983 */ /* 0x000f280000100a00 */
[----:B------:R2:W-:Y:S04]  /*1aca0*/  LDGSTS.E [R0+0x30c00], [R8.64], P3 ;  /* 0x30c0000008007fae */ /* 0x0005e80009921844 */
[----:B-1----:R-:W4:Y:S04]  /*1acb0*/  LDL.64 R230, [R1+0x300] ;  /* 0x0003000001e67983 */ /* 0x002f280000100a00 */
[----:B------:R1:W-:Y:S04]  /*1acc0*/  LDGSTS.E [R0+0x31400], [R6.64], P3 ;  /* 0x3140000006007fae */ /* 0x0003e80009921844 */
[----:B------:R1:W-:Y:S04]  /*1acd0*/  LDGSTS.E [R0+0x31c00], [R4.64], P3 ;  /* 0x31c0000004007fae */ /* 0x0003e80009921844 */
[----:B------:R1:W-:Y:S04]  /*1ace0*/  LDGSTS.E [R0+0x32400], [R188.64], P3 ;  /* 0x32400000bc007fae */ /* 0x0003e80009921844 */
[----:B------:R1:W-:Y:S04]  /*1acf0*/  LDGSTS.E [R0+0x32c00], [R180.64], P3 ;  /* 0x32c00000b4007fae */ /* 0x0003e80009921844 */
[----:B------:R1:W-:Y:S04]  /*1ad00*/  LDGSTS.E [R0+0x33400], [R172.64], P3 ;  /* 0x33400000ac007fae */ /* 0x0003e80009921844 */
[----:B------:R2:W-:Y:S04]  /*1ad10*/  LDGSTS.E [R0+0x33c00], [R164.64], P3 ;  /* 0x33c00000a4007fae */ /* 0x0005e80009921844 */
[----:B-1----:R-:W4:Y:S04]  /*1ad20*/  LDL.64 R188, [R1+0x880] ;  /* 0x0008800001bc7983 */ /* 0x002f280000100a00 */
[----:B------:R1:W-:Y:S04]  /*1ad30*/  LDGSTS.E [R0+0x34400], [R156.64], P3 ;  /* 0x344000009c007fae */ /* 0x0003e80009921844 */
[----:B------:R-:W4:Y:S04]  /*1ad40*/  LDL.64 R180, [R1+0x870] ;  /* 0x0008700001b47983 */ /* 0x000f280000100a00 */
[----:B------:R1:W-:Y:S04]  /*1ad50*/  LDGSTS.E [R0+0x34c00], [R148.64], P3 ;  /* 0x34c0000094007fae */ /* 0x0003e80009921844 */
[----:B------:R-:W4:Y:S04]  /*1ad60*/  LDL.64 R172, [R1+0x878] ;  /* 0x0008780001ac7983 */ /* 0x000f280000100a00 */
[----:B--2---:R2:W-:Y:S04]  /*1ad70*/  LDGSTS.E [R0+0x35400], [R140.64], P3 ;  /* 0x354000008c007fae */ /* 0x0045e80009921844 */
[----:B------:R-:W4:Y:S04]  /*1ad80*/  LDL.64 R164, [R1+0x860] ;  /* 0x0008600001a47983 */ /* 0x000f280000100a00 */
[----:B-1----:R-:W4:Y:S04]  /*1ad90*/  LDL.64 R156, [R1+0x868] ;  /* 0x00086800019c7983 */ /* 0x002f280000100a00 */
[----:B------:R-:W4:Y:S04]  /*1ada0*/  LDL.64 R148, [R1+0x850] ;  /* 0x0008500001947983 */ /* 0x000f280000100a00 */
[----:B--2---:R-:W2:Y:S04]  /*1adb0*/  LDL.64 R140, [R1+0x858] ;  /* 0x00085800018c7983 */ /* 0x004ea80000100a00 */
[----:B------:R1:W-:Y:S04]  /*1adc0*/  LDGSTS.E [R0+0x35c00], [R132.64], P3 ;  /* 0x35c0000084007fae */ /* 0x0003e80009921844 */
[----:B---3--:R3:W-:Y:S04]  /*1add0*/  LDGSTS.E [R0+0x36400], [R124.64], P3 ;  /* 0x364000007c007fae */ /* 0x0087e80009921844 */
[----:B-1----:R-:W2:Y:S04]  /*1ade0*/  LDL.64 R132, [R1+0x840] ;  /* 0x0008400001847983 */ /* 0x002ea80000100a00 */
[----:B---3--:R-:W3:Y:S04]  /*1adf0*/  LDL.64 R124, [R1+0x848] ;  /* 0x00084800017c7983 */ /* 0x008ee80000100a00 */
[----:B-----5:R1:W-:Y:S04]  /*1ae00*/  LDGSTS.E [R0+0x36c00], [R92.64], P3 ;  /* 0x36c000005c007fae */ /* 0x0203e80009921844 */
[----:B------:R5:W-:Y:S04]  /*1ae10*/  LDGSTS.E [R0+0x37400], [R108.64], P3 ;  /* 0x374000006c007fae */ /* 0x000be80009921844 */
[----:B------:R5:W-:Y:S04]  /*1ae20*/  LDGSTS.E [R0+0x37c00], [R116.64], P3 ;  /* 0x37c0000074007fae */ /* 0x000be80009921844 */
[----:B-1----:R-:W3:Y:S04]  /*1ae30*/  LDL.64 R92, [R1+0x820] ;  /* 0x00082000015c7983 */ /* 0x002ee80000100a00 */
[----:B-----5:R-:W5:Y:S04]  /*1ae40*/  LDL.64 R108, [R1+0x838] ;  /* 0x00083800016c7983 */ /* 0x020f680000100a00 */
[----:B------:R-:W5:Y:S04]  /*1ae50*/  LDL.64 R116, [R1+0x830] ;  /* 0x0008300001747983 */ /* 0x000f680000100a00 */
[----:B------:R1:W-:Y:S04]  /*1ae60*/  LDGSTS.E [R0+0x38400], [R250.64], P3 ;  /* 0x38400000fa007fae */ /* 0x0003e80009921844 */
[----:B----4-:R4:W-:Y:S04]  /*1ae70*/  LDGSTS.E [R0+0x38c00], [R2.64], P3 ;  /* 0x38c0000002007fae */ /* 0x0109e80009921844 */
[----:B------:R1:W-:Y:S04]  /*1ae80*/  LDGSTS.E [R0+0x39400], [R78.64], P3 ;  /* 0x394000004e007fae */ /* 0x0003e80009921844 */
[----:B------:R1:W-:Y:S04]  /*1ae90*/  LDGSTS.E [R0+0x39c00], [R230.64], P3 ;  /* 0x39c00000e6007fae */ /* 0x0003e80009921844 */
        /* <DEDUP_REMOVED lines=10> */
[----:B------:R-:W5:Y:S04]  /*1af40*/  LDL.LU.64 R94, [R1+0x1460] ;  /* 0x00146000015e7983 */ /* 0x000f680000300a00 */
[----:B------:R-:W5:Y:S04]  /*1af50*/  LDL.LU.64 R84, [R1+0x1458] ;  /* 0x0014580001547983 */ /* 0x000f680000300a00 */
[----:B------:R-:W5:Y:S01]  /*1af60*/  LDL.64 R18, [R1+0x828] ;  /* 0x0008280001127983 */ /* 0x000f620000100a00 */
[----:B------:R-:W-:-:S03]  /*1af70*/  IMAD.SHL.U32 R246, R246, 0x4, RZ ;  /* 0x00000004f6f67824 */ /* 0x000fc600078e00ff */
[----:B------:R-:W5:Y:S04]  /*1af80*/  LDL.64 R16, [R1+0x810] ;  /* 0x0008100001107983 */ /* 0x000f680000100a00 */
[----:B------:R-:W5:Y:S04]  /*1af90*/  LDL.64 R14, [R1+0x818] ;  /* 0x00081800010e7983 */ /* 0x000f680000100a00 */
[----:B------:R-:W5:Y:S04]  /*1afa0*/  LDL.64 R12, [R1+0x800] ;  /* 0x00080000010c7983 */ /* 0x000f680000100a00 */
[----:B------:R-:W5:Y:S04]  /*1afb0*/  LDL.64 R10, [R1+0x808] ;  /* 0x00080800010a7983 */ /* 0x000f680000100a00 */
[----:B------:R1:W-:Y:S04]  /*1afc0*/  LDGSTS.E [R0+0x3d400], [R204.64], P3 ;  /* 0x3d400000cc007fae */ /* 0x0003e80009921844 */
[----:B------:R-:W5:Y:S01]  /*1afd0*/  LDL.64 R8, [R1+0x7f0] ;  /* 0x0007f00001087983 */ /* 0x000f620000100a00 */
[----:B------:R-:W-:-:S03]  /*1afe0*/  LOP3.LUT R246, R246, 0x110, R197, 0x78, !PT ;  /* 0x00000110f6f67812 */ /* 0x000fc600078e78c5 */
[----:B------:R1:W-:Y:S04]  /*1aff0*/  LDGSTS.E [R0+0x3dc00], [R212.64], P3 ;  /* 0x3dc00000d4007fae */ /* 0x0003e80009921844 */
[----:B------:R-:W5:Y:S04]  /*1b000*/  LDL.64 R6, [R1+0x7f8] ;  /* 0x0007f80001067983 */ /* 0x000f680000100a00 */
[----:B------:R1:W-:Y:S04]  /*1b010*/  LDGSTS.E [R0+0x3e400], [R220.64], P3 ;  /* 0x3e400000dc007fae */ /* 0x0003e80009921844 */
[----:B------:R-:W5:Y:S04]  /*1b020*/  LDL.64 R4, [R1+0x7e0] ;  /* 0x0007e00001047983 */ /* 0x000f680000100a00 */
[----:B------:R1:W-:Y:S04]  /*1b030*/  LDGSTS.E [R0+0x3ec00], [R228.64], P3 ;  /* 0x3ec00000e4007fae */ /* 0x0003e80009921844 */
[----:B------:R-:W5:Y:S04]  /*1b040*/  LDL.64 R250, [R1+0x7e8] ;  /* 0x0007e80001fa7983 */ /* 0x000f680000100a00 */
[----:B------:R1:W-:Y:S04]  /*1b050*/  LDGSTS.E [R0+0x3f400], [R236.64], P3 ;  /* 0x3f400000ec007fae */ /* 0x0003e80009921844 */
[----:B----4-:R-:W4:Y:S01]  /*1b060*/  LDL.64 R2, [R1+0x7d0] ;  /* 0x0007d00001027983 */ /* 0x010f220000100a00 */
[----:B------:R-:W-:-:S03]  /*1b070*/  LOP3.LUT R246, R246, 0x60, RZ, 0x3c, !PT ;  /* 0x00000060f6f67812 */ /* 0x000fc600078e3cff */
[----:B------:R2:W-:Y:S04]  /*1b080*/  LDGSTS.E [R0+0x3fc00], [R244.64], P3 ;  /* 0x3fc00000f4007fae */ /* 0x0005e80009921844 */
[----:B------:R-:W4:Y:S04]  /*1b090*/  LDL.64 R78, [R1+0x7d8] ;  /* 0x0007d800014e7983 */ /* 0x000f280000100a00 */
[----:B-1----:R-:W4:Y:S04]  /*1b0a0*/  LDL.64 R236, [R1+0x7c8] ;  /* 0x0007c80001ec7983 */ /* 0x002f280000100a00 */
[----:B--2---:R-:W2:Y:S04]  /*1b0b0*/  LDL.64 R244, [R1+0x7c0] ;  /* 0x0007c00001f47983 */ /* 0x004ea80000100a00 */
        /* <DEDUP_REMOVED lines=21> */
[----:B---3--:R1:W-:Y:S04]  /*1b210*/  LDGSTS.E [R246+0x24600], [R124.64], P3 ;  /* 0x246000007cf67fae */ /* 0x0083e80009921844 */
[----:B------:R-:W3:Y:S04]  /*1b220*/  LDL.64 R132, [R1+0x4d8] ;  /* 0x0004d80001847983 */ /* 0x000ee80000100a00 */
[----:B-1----:R-:W3:Y:S04]  /*1b230*/  LDL.64 R124, [R1+0x4c0] ;  /* 0x0004c000017c7983 */ /* 0x002ee80000100a00 */
[----:B-----5:R1:W-:Y:S04]  /*1b240*/  LDGSTS.E [R246+0x24e00], [R116.64], P3 ;  /* 0x24e0000074f67fae */ /* 0x0203e80009921844 */
[----:B------:R5:W-:Y:S04]  /*1b250*/  LDGSTS.E [R246+0x25600], [R108.64], P3 ;  /* 0x256000006cf67fae */ /* 0x000be80009921844 */
[----:B------:R5:W-:Y:S04]  /*1b260*/  LDGSTS.E [R246+0x25e00], [R92.64], P3 ;  /* 0x25e000005cf67fae */ /* 0x000be80009921844 */
[----:B-1----:R-:W3:Y:S04]  /*1b270*/  LDL.64 R116, [R1+0x4c8] ;  /* 0x0004c80001747983 */ /* 0x002ee80000100a00 */
[----:B-----5:R-:W5:Y:S04]  /*1b280*/  LDL.64 R108, [R1+0x4b0] ;  /* 0x0004b000016c7983 */ /* 0x020f680000100a00 */
[----:B------:R-:W5:Y:S04]  /*1b290*/  LDL.64 R92, [R1+0x4b8] ;  /* 0x0004b800015c7983 */ /* 0x000f680000100a00 */
        /* <DEDUP_REMOVED lines=9> */
[----:B----4-:R4:W-:Y:S04]  /*1b330*/  LDGSTS.E [R246+0x2ae00], [R2.64], P3 ;  /* 0x2ae0000002f67fae */ /* 0x0109e80009921844 */
        /* <DEDUP_REMOVED lines=16> */
[----:B---3--:R3:W-:Y:S04]  /*1b440*/  LDGSTS.E [R246+0x33600], [R132.64], P3 ;  /* 0x3360000084f67fae */ /* 0x0087e80009921844 */
[----:B------:R1:W-:Y:S04]  /*1b450*/  LDGSTS.E [R246+0x33e00], [R124.64], P3 ;  /* 0x33e000007cf67fae */ /* 0x0003e80009921844 */
[----:B------:R1:W-:Y:S04]  /*1b460*/  LDGSTS.E [R246+0x34600], [R116.64], P3 ;  /* 0x3460000074f67fae */ /* 0x0003e80009921844 */
[----:B-----5:R5:W-:Y:S04]  /*1b470*/  LDGSTS.E [R246+0x34e00], [R108.64], P3 ;  /* 0x34e000006cf67fae */ /* 0x020be80009921844 */
[----:B------:R1:W-:Y:S04]  /*1b480*/  LDGSTS.E [R246+0x35600], [R92.64], P3 ;  /* 0x356000005cf67fae */ /* 0x0003e80009921844 */
[----:B------:R1:W-:Y:S04]  /*1b490*/  LDGSTS.E [R246+0x35e00], [R84.64], P3 ;  /* 0x35e0000054f67fae */ /* 0x0003e80009921844 */
[----:B------:R2:W-:Y:S04]  /*1b4a0*/  LDGSTS.E [R246+0x36600], [R94.64], P3 ;  /* 0x366000005ef67fae */ /* 0x0005e80009921844 */
[----:B------:R2:W-:Y:S04]  /*1b4b0*/  LDGSTS.E [R246+0x36e00], [R86.64], P3 ;  /* 0x36e0000056f67fae */ /* 0x0005e80009921844 */
[----:B-1----:R-:W4:Y:S04]  /*1b4c0*/  LDL.LU.64 R84, [R1+0x6e0] ;  /* 0x0006e00001547983 */ /* 0x002f280000300a00 */
[----:B------:R1:W-:Y:S04]  /*1b4d0*/  LDGSTS.E [R246+0x37600], [R110.64], P3 ;  /* 0x376000006ef67fae */ /* 0x0003e80009921844 */
[----:B------:R1:W-:Y:S04]  /*1b4e0*/  LDGSTS.E [R246+0x37e00], [R118.64], P3 ;  /* 0x37e0000076f67fae */ /* 0x0003e80009921844 */
[----:B--2---:R-:W2:Y:S04]  /*1b4f0*/  LDL.LU.64 R86, [R1+0x6d8] ;  /* 0x0006d80001567983 */ /* 0x004ea80000300a00 */
[----:B------:R1:W-:Y:S04]  /*1b500*/  LDGSTS.E [R246+0x38600], [R126.64], P3 ;  /* 0x386000007ef67fae */ /* 0x0003e80009921844 */
[----:B------:R1:W-:Y:S04]  /*1b510*/  LDGSTS.E [R246+0x38e00], [R134.64], P3 ;  /* 0x38e0000086f67fae */ /* 0x0003e80009921844 */
[----:B------:R1:W-:Y:S04]  /*1b520*/  LDGSTS.E [R246+0x39600], [R142.64], P3 ;  /* 0x396000008ef67fae */ /* 0x0003e80009921844 */
[----:B------:R1:W-:Y:S04]  /*1b530*/  LDGSTS.E [R246+0x39e00], [R150.64], P3 ;  /* 0x39e0000096f67fae */ /* 0x0003e80009921844 */
[----:B------:R1:W-:Y:S04]  /*1b540*/  LDGSTS.E [R246+0x3a600], [R158.64], P3 ;  /* 0x3a6000009ef67fae */ /* 0x0003e80009921844 */
[----:B------:R-:W2:Y:S04]  /*1b550*/  LDL.LU.64 R92, [R1+0x6d0] ;  /* 0x0006d000015c7983 */ /* 0x000ea80000300a00 */
        /* <DEDUP_REMOVED lines=11> */
[----:B------:R3:W-:Y:S04]  /*1b610*/  LDGSTS.E [R246+0x3fe00], [R102.64], P3 ;  /* 0x3fe0000066f67fae */ /* 0x0007e80009921844 */
[----:B-1----:R-:W2:Y:S04]  /*1b620*/  LDL.LU.64 R100, [R1+0x6c0] ;  /* 0x0006c00001647983 */ /* 0x002ea80000300a00 */
[----:B------:R-:W1:Y:S04]  /*1b630*/  S2R R167, SR_TID.X ;  /* 0x0000000000a77919 */ /* 0x000e680000002100 */
[----:B---3--:R-:W3:Y:S04]  /*1b640*/  LDL.LU.64 R102, [R1+0x6b8] ;  /* 0x0006b80001667983 */ /* 0x008ee80000300a00 */
[----:B-----5:R-:W5:Y:S04]  /*1b650*/  LDL.LU.64 R108, [R1+0x6b0] ;  /* 0x0006b000016c7983 */ /* 0x020f680000300a00 */
        /* <DEDUP_REMOVED lines=13> */
[----:B-1----:R-:W-:-:S03]  /*1b730*/  LOP3.LUT R167, R167, 0x7f, RZ, 0xc0, !PT ;  /* 0x0000007fa7a77812 */ /* 0x002fc600078ec0ff */
[----:B------:R-:W5:Y:S02]  /*1b740*/  LDL.LU.64 R164, [R1+0x640] ;  /* 0x0006400001a47983 */ /* 0x000f640000300a00 */
[----:B------:R-:W-:Y:S02]  /*1b750*/  IMAD.SHL.U32 R173, R167, 0x4, RZ ;  /* 0x00000004a7ad7824 */ /* 0x000fe400078e00ff */
[----:B------:R-:W5:Y:S03]  /*1b760*/  LDL.LU.64 R166, [R1+0x638] ;  /* 0x0006380001a67983 */ /* 0x000f660000300a00 */
[----:B------:R-:W-:Y:S01]  /*1b770*/  LOP3.LUT R236, R173, 0x20, RZ, 0x3c, !PT ;  /* 0x00000020adec7812 */ /* 0x000fe200078e3cff */
[----:B------:R-:W1:Y:S04]  /*1b780*/  S2R R231, SR_TID.X ;  /* 0x0000000000e77919 */ /* 0x000e680000002100 */
        /* <DEDUP_REMOVED lines=10> */
[----:B------:R-:W0:Y:S01]  /*1b830*/  LDGDEPBAR ;  /* 0x00000000000079af */ /* 0x000e220000000000 */
[----:B------:R-:W-:Y:S01]  /*1b840*/  IMAD.MOV.U32 R247, RZ, RZ, c[0x0][0x180] ;  /* 0x00006000fff77624 */ /* 0x000fe200078e00ff */
[----:B-1----:R-:W-:-:S02]  /*1b850*/  LOP3.LUT R250, R231, 0x7f, RZ, 0xc0, !PT ;  /* 0x0000007fe7fa7812 */ /* 0x002fc400078ec0ff */
[----:B------:R-:W5:Y:S02]  /*1b860*/  LDL.LU.64 R212, [R1+0x188] ;  /* 0x0001880001d47983 */ /* 0x000f640000300a00 */
[C---:B------:R-:W-:Y:S01]  /*1b870*/  IADD3 R0, R247.reuse, -0x91, RZ ;  /* 0xffffff6ff7007810 */ /* 0x040fe20007ffe0ff */
[----:B------:R-:W-:Y:S01]  /*1b880*/  IMAD.SHL.U32 R251, R250, 0x4, RZ ;  /* 0x00000004fafb7824 */ /* 0x000fe200078e00ff */
[----:B------:R-:W5:Y:S02]  /*1b890*/  LDL.LU.64 R214, [R1+0x170] ;  /* 0x0001700001d67983 */ /* 0x000f640000300a00 */
[----:B------:R-:W-:Y:S02]  /*1b8a0*/  ISETP.GE.U32.AND P3, PT, R0, 0x7fffff30, PT ;  /* 0x7fffff300000780c */ /* 0x000fe40003f66070 */
[----:B------:R-:W-:Y:S01]  /*1b8b0*/  IADD3 R0, R247, -0x95, RZ ;  /* 0xffffff6bf7007810 */ /* 0x000fe20007ffe0ff */
[----:B------:R-:W5:Y:S04]  /*1b8c0*/  LDL.LU.64 R220, [R1+0x168] ;  /* 0x0001680001dc7983 */ /* 0x000f680000300a00 */
[----:B------:R-:W5:Y:S01]  /*1b8d0*/  LDL.LU.64 R222, [R1+0x150] ;  /* 0x0001500001de7983 */ /* 0x000f620000300a00 */
[----:B----4-:R-:W-:-:S03]  /*1b8e0*/  IMAD.WIDE R84, R252, 0x4, R84 ;  /* 0x00000004fc547825 */ /* 0x010fc600078e0254 */
[----:B------:R-:W-:Y:S01]  /*1b8f0*/  BAR.SYNC.DEFER_BLOCKING 0x0 ;  /* 0x0000000000007b1d */ /* 0x000fe20000010000 */
[----:B--2---:R-:W-:-:S05]  /*1b900*/  IMAD.WIDE R86, R252, 0x4, R86 ;  /* 0x00000004fc567825 */ /* 0x004fca00078e0256 */
[----:B------:R-:W2:Y:S04]  /*1b910*/  LDL.LU.64 R228, [R1+0x148] ;  /* 0x0001480001e47983 */ /* 0x000ea80000300a00 */
[----:B------:R-:W-:Y:S01]  /*1b920*/  @!PT LDS RZ, [RZ] ;  /* 0x00000000fffff984 */ /* 0x000fe20000000800 */
[----:B------:R-:W-:Y:S01]  /*1b930*/  @!PT LDS RZ, [RZ] ;  /* 0x00000000fffff984 */ /* 0x000fe20000000800 */
[----:B------:R-:W-:Y:S01]  /*1b940*/  @!PT LDS RZ, [RZ] ;  /* 0x00000000fffff984 */ /* 0x000fe20000000800 */
[----:B------:R1:W-:Y:S01]  /*1b950*/  LDGSTS.E [R251+0x70000], [R84.64], !P5 ;  /* 0x7000000054fb7fae */ /* 0x0003e2000e921844 */
[----:B------:R-:W-:Y:S02]  /*1b960*/  ISETP.GE.U32.AND P5, PT, R0, 0x7fffff2c, PT ;  /* 0x7fffff2c0000780c */ /* 0x000fe40003fa6070 */
[----:B------:R-:W-:Y:S01]  /*1b970*/  IADD3 R0, R247, -0x99, RZ ;  /* 0xffffff67f7007810 */ /* 0x000fe20007ffe0ff */
[----:B------:R1:W-:Y:S03]  /*1b980*/  LDGSTS.E [R251+0x70800], [R86.64], !P1 ;  /* 0x7080000056fb7fae */ /* 0x0003e6000c921844 */
[----:B------:R-:W-:-:S02]  /*1b990*/  ISETP.GE.U32.AND P1, PT, R0, 0x7fffff28, PT ;  /* 0x7fffff280000780c */ /* 0x000fc40003f26070 */
[----:B------:R-:W-:Y:S01]  /*1b9a0*/  IADD3 R0, R247, -0x9d, RZ ;  /* 0xffffff63f7007810 */ /* 0x000fe20007ffe0ff */
[----:B------:R-:W-:-:S05]  /*1b9b0*/  IMAD.WIDE R92, R252, 0x4, R92 ;  /* 0x00000004fc5c7825 */ /* 0x000fca00078e025c */
[----:B------:R1:W-:Y:S01]  /*1b9c0*/  LDGSTS.E [R251+0x71000], [R92.64], !P4 ;  /* 0x710000005cfb7fae */ /* 0x0003e2000e121844 */
[----:B------:R-:W-:Y:S02]  /*1b9d0*/  ISETP.GE.U32.AND P4, PT, R0, 0x7fffff24, PT ;  /* 0x7fffff240000780c */ /* 0x000fe40003f86070 */
[----:B------:R-:W-:Y:S01]  /*1b9e0*/  IADD3 R0, R247, -0xa1, RZ ;  /* 0xffffff5ff7007810 */ /* 0x000fe20007ffe0ff */
[----:B------:R-:W-:-:S05]  /*1b9f0*/  IMAD.WIDE R94, R252, 0x4, R94 ;  /* 0x00000004fc5e7825 */ /* 0x000fca00078e025e */
[----:B------:R1:W-:Y:S01]  /*1ba00*/  LDGSTS.E [R251+0x71800], [R94.64], !P6 ;  /* 0x718000005efb7fae */ /* 0x0003e2000f121844 */
[----:B------:R-:W-:Y:S02]  /*1ba10*/  ISETP.GE.U32.AND P6, PT, R0, 0x7fffff20, PT ;  /* 0x7fffff200000780c */ /* 0x000fe40003fc6070 */
[----:B------:R-:W-:Y:S01]  /*1ba20*/  IADD3 R0, R247, -0xa5, RZ ;  /* 0xffffff5bf7007810 */ /* 0x000fe20007ffe0ff */
[----:B------:R-:W-:-:S05]  /*1ba30*/  IMAD.WIDE R100, R252, 0x4, R100 ;  /* 0x00000004fc647825 */ /* 0x000fca00078e0264 */
[----:B------:R1:W-:Y:S01]  /*1ba40*/  LDGSTS.E [R251+0x72000], [R100.64], !P3 ;  /* 0x7200000064fb7fae */ /* 0x0003e2000d921844 */
[----:B------:R-:W-:Y:S01]  /*1ba50*/  ISETP.GE.U32.AND P3, PT, R0, 0x7fffff1c, PT ;  /* 0x7fffff1c0000780c */ /* 0x000fe20003f66070 */
[----:B---3--:R-:W-:Y:S01]  /*1ba60*/  IMAD.WIDE R102, R252, 0x4, R102 ;  /* 0x00000004fc667825 */ /* 0x008fe200078e0266 */
[----:B------:R-:W-:-:S03]  /*1ba70*/  IADD3 R0, R247, -0xa9, RZ ;  /* 0xffffff57f7007810 */ /* 0x000fc60007ffe0ff */
[----:B-----5:R-:W-:Y:S01]  /*1ba80*/  IMAD.WIDE R108, R252, 0x4, R108 ;  /* 0x00000004fc6c7825 */ /* 0x020fe200078e026c */
[----:B------:R1:W-:Y:S01]  /*1ba90*/  LDGSTS.E [R251+0x72800], [R102.64], !P5 ;  /* 0x7280000066fb7fae */ /* 0x0003e2000e921844 */
[----:B------:R-:W-:Y:S02]  /*1baa0*/  ISETP.GE.U32.AND P5, PT, R0, 0x7fffff18, PT ;  /* 0x7fffff180000780c */ /* 0x000fe40003fa6070 */
[C---:B------:R-:W-:Y:S01]  /*1bab0*/  IADD3 R0, R247.reuse, -0xad, RZ ;  /* 0xffffff53f7007810 */ /* 0x040fe20007ffe0ff */
[----:B------:R1:W-:Y:S01]  /*1bac0*/  LDGSTS.E [R251+0x73000], [R108.64], !P1 ;  /* 0x730000006cfb7fae */ /* 0x0003e2000c921844 */
[----:B------:R-:W-:Y:S02]  /*1bad0*/  IMAD.WIDE R110, R252, 0x4, R110 ;  /* 0x00000004fc6e7825 */ /* 0x000fe400078e026e */
[----:B------:R-:W-:Y:S02]  /*1bae0*/  ISETP.GE.U32.AND P1, PT, R0, 0x7fffff14, PT ;  /* 0x7fffff140000780c */ /* 0x000fe40003f26070 */
[----:B------:R-:W-:Y:S01]  /*1baf0*/  IADD3 R0, R247, -0xb1, RZ ;  /* 0xffffff4ff7007810 */ /* 0x000fe20007ffe0ff */
[----:B------:R1:W-:Y:S01]  /*1bb00*/  LDGSTS.E [R251+0x73800], [R110.64], !P4 ;  /* 0x738000006efb7fae */ /* 0x0003e2000e121844 */
[----:B------:R-:W-:-:S02]  /*1bb10*/  IMAD.WIDE R116, R252, 0x4, R116 ;  /* 0x00000004fc747825 */ /* 0x000fc400078e0274 */
        /* <DEDUP_REMOVED lines=73> */
[----:B------:R-:W-:Y:S01]  /*1bfb0*/  IADD3 R0, R247, -0xbe, RZ ;  /* 0xffffff42f7007810 */ /* 0x000fe20007ffe0ff */
[----:B------:R3:W-:Y:S03]  /*1bfc0*/  LDGSTS.E [R236+0x75200], [R188.64], !P1 ;  /* 0x75200000bcec7fae */ /* 0x0007e6000c921844 */
[----:B------:R-:W-:Y:S01]  /*1bfd0*/  ISETP.GE.U32.AND P1, PT, R0, 0x7fffff03, PT ;  /* 0x7fffff030000780c */ /* 0x000fe20003f26070 */
[----:B------:R-:W-:Y:S01]  /*1bfe0*/  IMAD.WIDE R190, R252, 0x4, R190 ;  /* 0x00000004fcbe7825 */ /* 0x000fe200078e02be */
[----:B------:R-:W-:-:S03]  /*1bff0*/  LOP3.LUT R231, R231, 0x7f, RZ, 0xc0, !PT ;  /* 0x0000007fe7e77812 */ /* 0x000fc600078ec0ff */
[C---:B------:R-:W-:Y:S01]  /*1c000*/  IMAD.WIDE R196, R252.reuse, 0x4, R196 ;  /* 0x00000004fcc47825 */ /* 0x040fe200078e02c4 */
[----:B------:R3:W-:Y:S03]  /*1c010*/  LDGSTS.E [R236+0x75a00], [R190.64], !P4 ;  /* 0x75a00000beec7fae */ /* 0x0007e6000e121844 */
[C---:B------:R-:W-:Y:S01]  /*1c020*/  IMAD.WIDE R198, R252.reuse, 0x4, R198 ;  /* 0x00000004fcc67825 */ /* 0x040fe200078e02c6 */
[----:B------:R3:W-:Y:S03]  /*1c030*/  LDGSTS.E [R236+0x76200], [R196.64], !P6 ;  /* 0x76200000c4ec7fae */ /* 0x0007e6000f121844 */
[C---:B------:R-:W-:Y:S01]  /*1c040*/  IMAD.WIDE R204, R252.reuse, 0x4, R204 ;  /* 0x00000004fccc7825 */ /* 0x040fe200078e02cc */
[----:B------:R3:W-:Y:S03]  /*1c050*/  LDGSTS.E [R236+0x76a00], [R198.64], !P3 ;  /* 0x76a00000c6ec7fae */ /* 0x0007e6000d921844 */
[----:B------:R-:W-:Y:S01]  /*1c060*/  IMAD.WIDE R206, R252, 0x4, R206 ;  /* 0x00000004fcce7825 */ /* 0x000fe200078e02ce */
[----:B------:R3:W-:Y:S03]  /*1c070*/  LDGSTS.E [R236+0x77200], [R204.64], !P5 ;  /* 0x77200000ccec7fae */ /* 0x0007e6000e921844 */
[----:B------:R-:W-:Y:S01]  /*1c080*/  IMAD.SHL.U32 R237, R231, 0x4, RZ ;  /* 0x00000004e7ed7824 */ /* 0x000fe200078e00ff */
[----:B------:R3:W-:Y:S04]  /*1c090*/  LDGSTS.E [R236+0x77a00], [R206.64], !P1 ;  /* 0x77a00000ceec7fae */ /* 0x0007e8000c921844 */
[----:B------:R-:W4:Y:S01]  /*1c0a0*/  LDL.LU.64 R230, [R1+0x130] ;  /* 0x0001300001e67983 */ /* 0x000f220000300a00 */
[----:B------:R-:W-:-:S03]  /*1c0b0*/  LOP3.LUT R13, R237, 0x40, RZ, 0x3c, !PT ;  /* 0x00000040ed0d7812 */ /* 0x000fc600078e3cff */
[----:B---3--:R-:W3:Y:S04]  /*1c0c0*/  LDL.LU.64 R236, [R1+0x128] ;  /* 0x0001280001ec7983 */ /* 0x008ee80000300a00 */
[----:B------:R-:W5:Y:S04]  /*1c0d0*/  LDL.LU.64 R238, [R1+0x120] ;  /* 0x0001200001ee7983 */ /* 0x000f680000300a00 */
[----:B------:R-:W5:Y:S04]  /*1c0e0*/  LDL.LU.64 R244, [R1+0x110] ;  /* 0x0001100001f47983 */ /* 0x000f680000300a00 */
[----:B------:R-:W5:Y:S04]  /*1c0f0*/  LDL.LU.64 R10, [R1+0x108] ;  /* 0x00010800010a7983 */ /* 0x000f680000300a00 */
[----:B------:R-:W5:Y:S04]  /*1c100*/  LDL.LU.64 R8, [R1+0x100] ;  /* 0x0001000001087983 */ /* 0x000f680000300a00 */
[----:B------:R-:W5:Y:S04]  /*1c110*/  LDL.LU.64 R2, [R1+0xf0] ;  /* 0x0000f00001027983 */ /* 0x000f680000300a00 */
[----:B------:R-:W5:Y:S01]  /*1c120*/  LDL.LU.64 R78, [R1+0xe8] ;  /* 0x0000e800014e7983 */ /* 0x000f620000300a00 */
[----:B------:R-:W-:-:S03]  /*1c130*/  IADD3 R0, R247, -0x83, RZ ;  /* 0xffffff7df7007810 */ /* 0x000fc60007ffe0ff */
[----:B------:R-:W5:Y:S01]  /*1c140*/  LDL.LU.64 R6, [R1+0xe0] ;  /* 0x0000e00001067983 */ /* 0x000f620000300a00 */
[----:B------:R-:W-:Y:S02]  /*1c150*/  ISETP.GE.U32.AND P4, PT, R0, 0x7fffff3e, PT ;  /* 0x7fffff3e0000780c */ /* 0x000fe40003f86070 */
[C---:B------:R-:W-:Y:S01]  /*1c160*/  IADD3 R0, R247.reuse, -0x87, RZ ;  /* 0xffffff79f7007810 */ /* 0x040fe20007ffe0ff */
[----:B------:R-:W5:Y:S03]  /*1c170*/  LDL.LU.64 R4, [R1+0xd0] ;  /* 0x0000d00001047983 */ /* 0x000f660000300a00 */
[----:B------:R-:W-:Y:S01]  /*1c180*/  ISETP.GE.U32.AND P6, PT, R0, 0x7fffff3a, PT ;  /* 0x7fffff3a0000780c */ /* 0x000fe20003fc6070 */
[----:B------:R-:W-:Y:S01]  /*1c190*/  IMAD.WIDE R212, R252, 0x4, R212 ;  /* 0x00000004fcd47825 */ /* 0x000fe200078e02d4 */
[C---:B------:R-:W-:Y:S01]  /*1c1a0*/  IADD3 R0, R247.reuse, -0x8b, RZ ;  /* 0xffffff75f7007810 */ /* 0x040fe20007ffe0ff */
[----:B------:R-:W5:Y:S03]  /*1c1b0*/  LDL.LU.64 R14, [R1+0xc8] ;  /* 0x0000c800010e7983 */ /* 0x000f660000300a00 */
[----:B------:R-:W-:Y:S01]  /*1c1c0*/  ISETP.GE.U32.AND P3, PT, R0, 0x7fffff36, PT ;  /* 0x7fffff360000780c */ /* 0x000fe20003f66070 */
[----:B------:R1:W-:Y:S01]  /*1c1d0*/  LDGSTS.E [R13+0x70400], [R212.64], !P4 ;  /* 0x70400000d40d7fae */ /* 0x0003e2000e121844 */
[----:B------:R-:W-:-:S04]  /*1c1e0*/  IADD3 R0, R247, -0x8f, RZ ;  /* 0xffffff71f7007810 */ /* 0x000fc80007ffe0ff */
[----:B------:R-:W-:Y:S02]  /*1c1f0*/  ISETP.GE.U32.AND P5, PT, R0, 0x7fffff32, PT ;  /* 0x7fffff320000780c */ /* 0x000fe40003fa6070 */
[----:B------:R-:W-:-:S04]  /*1c200*/  IADD3 R0, R247, -0x93, RZ ;  /* 0xffffff6df7007810 */ /* 0x000fc80007ffe0ff */
[----:B------:R-:W-:Y:S02]  /*1c210*/  ISETP.GE.U32.AND P1, PT, R0, 0x7fffff2e, PT ;  /* 0x7fffff2e0000780c */ /* 0x000fe40003f26070 */
[----:B------:R-:W-:Y:S01]  /*1c220*/  IADD3 R0, R247, -0x97, RZ ;  /* 0xffffff69f7007810 */ /* 0x000fe20007ffe0ff */
[----:B------:R-:W-:-:S03]  /*1c230*/  IMAD.WIDE R214, R252, 0x4, R214 ;  /* 0x00000004fcd67825 */ /* 0x000fc600078e02d6 */
        /* <DEDUP_REMOVED lines=11> */
[----:B--2---:R-:W-:Y:S02]  /*1c2f0*/  IMAD.WIDE R228, R252, 0x4, R228 ;  /* 0x00000004fce47825 */ /* 0x004fe400078e02e4 */
[----:B------:R-:W-:Y:S02]  /*1c300*/  ISETP.GE.U32.AND P5, PT, R0, 0x7fffff1e, PT ;  /* 0x7fffff1e0000780c */ /* 0x000fe40003fa6070 */
[----:B------:R-:W-:Y:S01]  /*1c310*/  IADD3 R0, R247, -0xa7, RZ ;  /* 0xffffff59f7007810 */ /* 0x000fe20007ffe0ff */
[----:B------:R1:W-:Y:S03]  /*1c320*/  LDGSTS.E [R13+0x72400], [R228.64], !P1 ;  /* 0x72400000e40d7fae */ /* 0x0003e6000c921844 */
[----:B------:R-:W-:-:S02]  /*1c330*/  ISETP.GE.U32.AND P1, PT, R0, 0x7fffff1a, PT ;  /* 0x7fffff1a0000780c */ /* 0x000fc40003f26070 */
[----:B------:R-:W-:Y:S01]  /*1c340*/  IADD3 R0, R247, -0xab, RZ ;  /* 0xffffff55f7007810 */ /* 0x000fe20007ffe0ff */
[----:B----4-:R-:W-:-:S05]  /*1c350*/  IMAD.WIDE R230, R252, 0x4, R230 ;  /* 0x00000004fce67825 */ /* 0x010fca00078e02e6 */
[----:B------:R1:W-:Y:S01]  /*1c360*/  LDGSTS.E [R13+0x72c00], [R230.64], !P4 ;  /* 0x72c00000e60d7fae */ /* 0x0003e2000e121844 */
[----:B---3--:R-:W-:-:S04]  /*1c370*/  IMAD.WIDE R236, R252, 0x4, R236 ;  /* 0x00000004fcec7825 */ /* 0x008fc800078e02ec */
[C---:B-----5:R-:W-:Y:S01]  /*1c380*/  IMAD.WIDE R238, R252.reuse, 0x4, R238 ;  /* 0x00000004fcee7825 */ /* 0x060fe200078e02ee */
[----:B------:R1:W-:Y:S03]  /*1c390*/  LDGSTS.E [R13+0x73400], [R236.64], !P6 ;  /* 0x73400000ec0d7fae */ /* 0x0003e6000f121844 */
[C---:B------:R-:W-:Y:S01]  /*1c3a0*/  IMAD.WIDE R244, R252.reuse, 0x4, R244 ;  /* 0x00000004fcf47825 */ /* 0x040fe200078e02f4 */
[----:B------:R1:W-:Y:S03]  /*1c3b0*/  LDGSTS.E [R13+0x73c00], [R238.64], !P3 ;  /* 0x73c00000ee0d7fae */ /* 0x0003e6000d921844 */
[----:B------:R-:W-:Y:S01]  /*1c3c0*/  IMAD.WIDE R10, R252, 0x4, R10 ;  /* 0x00000004fc0a7825 */ /* 0x000fe200078e020a */
[----:B------:R1:W-:Y:S04]  /*1c3d0*/  LDGSTS.E [R13+0x74400], [R244.64], !P5 ;  /* 0x74400000f40d7fae */ /* 0x0003e8000e921844 */
[----:B------:R2:W-:Y:S04]  /*1c3e0*/  STL.64 [R1+0x108], R10 ;  /* 0x0001080a01007387 */ /* 0x0005e80000100a00 */
[----:B------:R2:W-:Y:S04]  /*1c3f0*/  LDGSTS.E [R13+0x74c00], [R10.64], !P1 ;  /* 0x74c000000a0d7fae */ /* 0x0005e8000c921844 */
[----:B--2---:R-:W2:Y:S01]  /*1c400*/  LDL.LU.64 R10, [R1+0xc0] ;  /* 0x0000c000010a7983 */ /* 0x004ea20000300a00 */
[----:B------:R-:W-:Y:S01]  /*1c410*/  ISETP.GE.U32.AND P4, PT, R0, 0x7fffff16, PT ;  /* 0x7fffff160000780c */ /* 0x000fe20003f86070 */
[----:B------:R-:W-:-:S05]  /*1c420*/  IMAD.WIDE R8, R252, 0x4, R8 ;  /* 0x00000004fc087825 */ /* 0x000fca00078e0208 */
[----:B------:R3:W-:Y:S07]  /*1c430*/  STL.64 [R1+0x100], R8 ;  /* 0x0001000801007387 */ /* 0x0007ee0000100a00 */
[----:B------:R3:W-:Y:S04]  /*1c440*/  LDGSTS.E [R13+0x75400], [R8.64], !P4 ;  /* 0x75400000080d7fae */ /* 0x0007e8000e121844 */
[----:B---3--:R-:W3:Y:S01]  /*1c450*/  LDL.LU.64 R8, [R1+0xb0] ;  /* 0x0000b00001087983 */ /* 0x008ee20000300a00 */
[----:B------:R-:W-:-:S04]  /*1c460*/  IADD3 R0, R247, -0xaf, RZ ;  /* 0xffffff51f7007810 */ /* 0x000fc80007ffe0ff */
[----:B------:R-:W-:Y:S01]  /*1c470*/  ISETP.GE.U32.AND P6, PT, R0, 0x7fffff12, PT ;  /* 0x7fffff120000780c */ /* 0x000fe20003fc6070 */
[----:B------:R-:W-:-:S05]  /*1c480*/  IMAD.WIDE R2, R252, 0x4, R2 ;  /* 0x00000004fc027825 */ /* 0x000fca00078e0202 */
[----:B------:R4:W-:Y:S07]  /*1c490*/  STL.64 [R1+0xf0], R2 ;  /* 0x0000f00201007387 */ /* 0x0009ee0000100a00 */
[----:B------:R4:W-:Y:S04]  /*1c4a0*/  LDGSTS.E [R13+0x75c00], [R2.64], !P6 ;  /* 0x75c00000020d7fae */ /* 0x0009e8000f121844 */
[----:B----4-:R-:W4:Y:S01]  /*1c4b0*/  LDL.LU.64 R2, [R1+0xa8] ;  /* 0x0000a80001027983 */ /* 0x010f220000300a00 */
[----:B------:R-:W-:-:S05]  /*1c4c0*/  IMAD.WIDE R16, R252, 0x4, R78 ;  /* 0x00000004fc107825 */ /* 0x000fca00078e024e */
[----:B------:R-:W-:Y:S04]  /*1c4d0*/  STL.64 [R1+0xe8], R16 ;  /* 0x0000e81001007387 */ /* 0x000fe80000100a00 */
[----:B------:R-:W5:Y:S01]  /*1c4e0*/  LDL.LU.64 R78, [R1+0xa0] ;  /* 0x0000a000014e7983 */ /* 0x000f620000300a00 */
        /* <DEDUP_REMOVED lines=8> */
[----:B------:R-:W-:-:S03]  /*1c570*/  IMAD.WIDE R4, R252, 0x4, R4 ;  /* 0x00000004fc047825 */ /* 0x000fc600078e0204 */
[----:B------:R1:W-:Y:S04]  /*1c580*/  STL.64 [R1+0xe0], R6 ;  /* 0x0000e00601007387 */ /* 0x0003e80000100a00 */
[----:B------:R1:W-:Y:S04]  /*1c590*/  LDGSTS.E [R13+0x76c00], [R6.64], !P5 ;  /* 0x76c00000060d7fae */ /* 0x0003e8000e921844 */
[----:B------:R1:W-:Y:S04]  /*1c5a0*/  LDGSTS.E [R13+0x77400], [R4.64], !P1 ;  /* 0x77400000040d7fae */ /* 0x0003e8000c921844 */
[----:B-1----:R-:W5:Y:S04]  /*1c5b0*/  LDL.LU.64 R6, [R1+0x90] ;  /* 0x0000900001067983 */ /* 0x002f680000300a00 */
[----:B------:R1:W-:Y:S04]  /*1c5c0*/  STL.64 [R1+0xd0], R4 ;  /* 0x0000d00401007387 */ /* 0x0003e80000100a00 */
[----:B-1----:R-:W5:Y:S01]  /*1c5d0*/  LDL.LU.64 R4, [R1+0x88] ;  /* 0x0000880001047983 */ /* 0x002f620000300a00 */
[----:B------:R-:W-:-:S05]  /*1c5e0*/  IMAD.WIDE R14, R252, 0x4, R14 ;  /* 0x00000004fc0e7825 */ /* 0x000fca00078e020e */
[----:B------:R1:W-:Y:S01]  /*1c5f0*/  STL.64 [R1+0xc8], R14 ;  /* 0x0000c80e01007387 */ /* 0x0003e20000100a00 */
[----:B------:R-:W-:-:S04]  /*1c600*/  IADD3 R0, R247, -0xbf, RZ ;  /* 0xffffff41f7007810 */ /* 0x000fc80007ffe0ff */
[----:B------:R-:W-:-:S13]  /*1c610*/  ISETP.GE.U32.AND P4, PT, R0, 0x7fffff02, PT ;  /* 0x7fffff020000780c */ /* 0x000fda0003f86070 */
[----:B------:R1:W-:Y:S01]  /*1c620*/  LDGSTS.E [R13+0x77c00], [R14.64], !P4 ;  /* 0x77c000000e0d7fae */ /* 0x0003e2000e121844 */
[----:B------:R-:W-:-:S04]  /*1c630*/  IADD3 R0, R247, -0x84, RZ ;  /* 0xffffff7cf7007810 */ /* 0x000fc80007ffe0ff */
[----:B------:R-:W-:Y:S02]  /*1c640*/  ISETP.GE.U32.AND P6, PT, R0, 0x7fffff3d, PT ;  /* 0x7fffff3d0000780c */ /* 0x000fe40003fc6070 */
[----:B------:R-:W-:-:S04]  /*1c650*/  IADD3 R0, R247, -0x88, RZ ;  /* 0xffffff78f7007810 */ /* 0x000fc80007ffe0ff */
[----:B------:R-:W-:Y:S02]  /*1c660*/  ISETP.GE.U32.AND P3, PT, R0, 0x7fffff39, PT ;  /* 0x7fffff390000780c */ /* 0x000fe40003f66070 */
[----:B------:R-:W-:Y:S01]  /*1c670*/  IADD3 R0, R247, -0x8c, RZ ;  /* 0xffffff74f7007810 */ /* 0x000fe20007ffe0ff */
[----:B------:R-:W-:-:S03]  /*1c680*/  IMAD.SHL.U32 R250, R250, 0x4, RZ ;  /* 0x00000004fafa7824 */ /* 0x000fc600078e00ff */
[----:B------:R-:W-:Y:S02]  /*1c690*/  ISETP.GE.U32.AND P5, PT, R0, 0x7fffff35, PT ;  /* 0x7fffff350000780c */ /* 0x000fe40003fa6070 */
[----:B------:R-:W-:Y:S01]  /*1c6a0*/  LOP3.LUT R250, R250, 0x60, RZ, 0x3c, !PT ;  /* 0x00000060fafa7812 */ /* 0x000fe200078e3cff */
[----:B--2---:R-:W-:-:S05]  /*1c6b0*/  IMAD.WIDE R10, R252, 0x4, R10 ;  /* 0x00000004fc0a7825 */ /* 0x004fca00078e020a */
[----:B------:R-:W-:Y:S04]  /*1c6c0*/  STL.64 [R1+0xc0], R10 ;  /* 0x0000c00a01007387 */ /* 0x000fe80000100a00 */
[----:B------:R-:W2:Y:S04]  /*1c6d0*/  LDL.LU.64 R16, [R1+0x80] ;  /* 0x0000800001107983 */ /* 0x000ea80000300a00 */
[----:B------:R1:W-:Y:S01]  /*1c6e0*/  LDGSTS.E [R250+0x70600], [R10.64], !P6 ;  /* 0x706000000afa7fae */ /* 0x0003e2000f121844 */
[----:B---3--:R-:W-:-:S05]  /*1c6f0*/  IMAD.WIDE R8, R252, 0x4, R8 ;  /* 0x00000004fc087825 */ /* 0x008fca00078e0208 */
[----:B------:R-:W-:Y:S04]  /*1c700*/  STL.64 [R1+0xb0], R8 ;  /* 0x0000b00801007387 */ /* 0x000fe80000100a00 */
[----:B-1----:R-:W3:Y:S04]  /*1c710*/  LDL.LU.64 R14, [R1+0x70] ;  /* 0x00007000010e7983 */ /* 0x002ee80000300a00 */
[----:B------:R-:W3:Y:S04]  /*1c720*/  LDL.LU.64 R12, [R1+0x68] ;  /* 0x00006800010c7983 */ /* 0x000ee80000300a00 */
[----:B------:R5:W-:Y:S01]  /*1c730*/  LDGSTS.E [R250+0x70e00], [R8.64], !P3 ;  /* 0x70e0000008fa7fae */ /* 0x000be2000d921844 */
[----:B----4-:R-:W-:-:S05]  /*1c740*/  IMAD.WIDE R2, R252, 0x4, R2 ;  /* 0x00000004fc027825 */ /* 0x010fca00078e0202 */
[----:B------:R1:W-:Y:S04]  /*1c750*/  STL.64 [R1+0xa8], R2 ;  /* 0x0000a80201007387 */ /* 0x0003e80000100a00 */
[----:B------:R1:W-:Y:S04]  /*1c760*/  LDGSTS.E [R250+0x71600], [R2.64], !P5 ;  /* 0x7160000002fa7fae */ /* 0x0003e8000e921844 */
[----:B-1----:R-:W4:Y:S01]  /*1c770*/  LDL.LU.64 R2, [R1+0x60] ;  /* 0x0000600001027983 */ /* 0x002f220000300a00 */
[----:B-----5:R-:W-:-:S05]  /*1c780*/  IMAD.WIDE R8, R252, 0x4, R78 ;  /* 0x00000004fc087825 */ /* 0x020fca00078e024e */
[----:B------:R1:W-:Y:S04]  /*1c790*/  STL.64 [R1+0xa0], R8 ;  /* 0x0000a00801007387 */ /* 0x0003e80000100a00 */
[----:B------:R-:W5:Y:S01]  /*1c7a0*/  LDL.LU.64 R78, [R1+0x50] ;  /* 0x00005000014e7983 */ /* 0x000f620000300a00 */
        /* <DEDUP_REMOVED lines=14> */
[----:B------:R-:W-:Y:S01]  /*1c890*/  IADD3 R0, R247, -0xa8, RZ ;  /* 0xffffff58f7007810 */ /* 0x000fe20007ffe0ff */
[----:B------:R1:W-:Y:S01]  /*1c8a0*/  LDGSTS.E [R250+0x72600], [R6.64], !P4 ;  /* 0x7260000006fa7fae */ /* 0x0003e2000e121844 */
[----:B------:R-:W-:Y:S01]  /*1c8b0*/  IMAD.WIDE R18, R252, 0x4, R4 ;  /* 0x00000004fc127825 */ /* 0x000fe200078e0204 */
[----:B------:R-:W-:Y:S02]  /*1c8c0*/  LOP3.LUT R252, R251, 0x60, RZ, 0x3c, !PT ;  /* 0x00000060fbfc7812 */ /* 0x000fe400078e3cff */
[----:B------:R-:W-:Y:S02]  /*1c8d0*/  ISETP.GE.U32.AND P4, PT, R0, 0x7fffff19, PT ;  /* 0x7fffff190000780c */ /* 0x000fe40003f86070 */
[----:B------:R-:W-:Y:S01]  /*1c8e0*/  IADD3 R0, R247, -0xac, RZ ;  /* 0xffffff54f7007810 */ /* 0x000fe20007ffe0ff */
[----:B------:R1:W-:Y:S03]  /*1c8f0*/  LDGSTS.E [R252+0x72e00], [R18.64], !P6 ;  /* 0x72e0000012fc7fae */ /* 0x0003e6000f121844 */
[----:B------:R-:W-:-:S02]  /*1c900*/  ISETP.GE.U32.AND P6, PT, R0, 0x7fffff15, PT ;  /* 0x7fffff150000780c */ /* 0x000fc40003fc6070 */
[----:B------:R-:W1:Y:S02]  /*1c910*/  S2R R0, SR_TID.X ;  /* 0x0000000000007919 */ /* 0x000e640000002100 */
[----:B-1----:R-:W-:-:S04]  /*1c920*/  IMAD.MOV.U32 R252, RZ, RZ, c[0x0][0x188] ;  /* 0x00006200fffc7624 */ /* 0x002fc800078e00ff */
[----:B------:R-:W-:Y:S01]  /*1c930*/  IMAD.SHL.U32 R252, R252, 0x40, RZ ;  /* 0x00000040fcfc7824 */ /* 0x000fe200078e00ff */
[----:B------:R-:W-:-:S05]  /*1c940*/  LOP3.LUT R0, R0, 0x7f, RZ, 0xc0, !PT ;  /* 0x0000007f00007812 */ /* 0x000fca00078ec0ff */
[----:B------:R-:W-:Y:S01]  /*1c950*/  IMAD.SHL.U32 R0, R0, 0x4, RZ ;  /* 0x0000000400007824 */ /* 0x000fe200078e00ff */
[----:B------:R1:W-:Y:S04]  /*1c960*/  STL.64 [R1+0x90], R6 ;  /* 0x0000900601007387 */ /* 0x0003e80000100a00 */
[----:B------:R-:W5:Y:S04]  /*1c970*/  LDL.LU.64 R10, [R1+0x48] ;  /* 0x00004800010a7983 */ /* 0x000f680000300a00 */
[----:B------:R-:W5:Y:S04]  /*1c980*/  LDL.LU.64 R8, [R1+0x40] ;  /* 0x0000400001087983 */ /* 0x000f680000300a00 */
[----:B-1----:R-:W5:Y:S01]  /*1c990*/  LDL.LU.64 R6, [R1+0x38] ;  /* 0x0000380001067983 */ /* 0x002f620000300a00 */
[----:B--2---:R-:W-:Y:S01]  /*1c9a0*/  IMAD.WIDE R16, R252, 0x4, R16 ;  /* 0x00000004fc107825 */ /* 0x004fe200078e0210 */
[----:B------:R-:W-:-:S02]  /*1c9b0*/  LOP3.LUT R252, R0, 0x60, RZ, 0x3c, !PT ;  /* 0x0000006000fc7812 */ /* 0x000fc400078e3cff */
[----:B------:R-:W-:-:S03]  /*1c9c0*/  IADD3 R0, R247, -0xb0, RZ ;  /* 0xffffff50f7007810 */ /* 0x000fc60007ffe0ff */
[----:B------:R1:W-:Y:S01]  /*1c9d0*/  LDGSTS.E [R252+0x73600], [R16.64], !P3 ;  /* 0x7360000010fc7fae */ /* 0x0003e2000d921844 */
[----:B------:R-:W-:-:S03]  /*1c9e0*/  ISETP.GE.U32.AND P3, PT, R0, 0x7fffff11, PT ;  /* 0x7fffff110000780c */ /* 0x000fc60003f66070 */
[----:B------:R-:W2:Y:S01]  /*1c9f0*/  S2R R0, SR_TID.X ;  /* 0x0000000000007919 */ /* 0x000ea20000002100 */
[----:B-1----:R-:W-:-:S04]  /*1ca00*/  IMAD.MOV.U32 R252, RZ, RZ, c[0x0][0x188] ;  /* 0x00006200fffc7624 */ /* 0x002fc800078e00ff */
[----:B------:R-:W-:Y:S01]  /*1ca10*/  IMAD.SHL.U32 R252, R252, 0x40, RZ ;  /* 0x00000040fcfc7824 */ /* 0x000fe200078e00ff */
[----:B--2---:R-:W-:-:S03]  /*1ca20*/  LOP3.LUT R0, R0, 0x7f, RZ, 0xc0, !PT ;  /* 0x0000007f00007812 */ /* 0x004fc600078ec0ff */
[----:B---3--:R-:W-:-:S04]  /*1ca30*/  IMAD.WIDE R14, R252, 0x4, R14 ;  /* 0x00000004fc0e7825 */ /* 0x008fc800078e020e */
[----:B------:R-:W-:-:S05]  /*1ca40*/  IMAD.SHL.U32 R0, R0, 0x4, RZ ;  /* 0x0000000400007824 */ /* 0x000fca00078e00ff */
[----:B------:R-:W-:Y:S02]  /*1ca50*/  LOP3.LUT R252, R0, 0x60, RZ, 0x3c, !PT ;  /* 0x0000006000fc7812 */ /* 0x000fe400078e3cff */
[----:B------:R-:W-:-:S03]  /*1ca60*/  IADD3 R0, R247, -0xb4, RZ ;  /* 0xffffff4cf7007810 */ /* 0x000fc60007ffe0ff */
[----:B------:R1:W-:Y:S01]  /*1ca70*/  LDGSTS.E [R252+0x73e00], [R14.64], !P5 ;  /* 0x73e000000efc7fae */ /* 0x0003e2000e921844 */
[----:B------:R-:W-:-:S03]  /*1ca80*/  ISETP.GE.U32.AND P5, PT, R0, 0x7fffff0d, PT ;  /* 0x7fffff0d0000780c */ /* 0x000fc60003fa6070 */
[----:B------:R-:W2:Y:S01]  /*1ca90*/  S2R R0, SR_TID.X ;  /* 0x0000000000007919 */ /* 0x000ea20000002100 */
[----:B-1----:R-:W-:-:S04]  /*1caa0*/  IMAD.MOV.U32 R252, RZ, RZ, c[0x0][0x188] ;  /* 0x00006200fffc7624 */ /* 0x002fc800078e00ff */
[----:B------:R-:W-:Y:S01]  /*1cab0*/  IMAD.SHL.U32 R252, R252, 0x40, RZ ;  /* 0x00000040fcfc7824 */ /* 0x000fe200078e00ff */
[----:B--2---:R-:W-:-:S03]  /*1cac0*/  LOP3.LUT R0, R0, 0x7f, RZ, 0xc0, !PT ;  /* 0x0000007f00007812 */ /* 0x004fc600078ec0ff */
[----:B------:R-:W-:-:S04]  /*1cad0*/  IMAD.WIDE R12, R252, 0x4, R12 ;  /* 0x00000004fc0c7825 */ /* 0x000fc800078e020c */
        /* <DEDUP_REMOVED lines=9> */
[----:B----4-:R-:W-:-:S04]  /*1cb70*/  IMAD.WIDE R2, R252, 0x4, R2 ;  /* 0x00000004fc027825 */ /* 0x010fc800078e0202 */
[----:B------:R-:W-:-:S05]  /*1cb80*/  IMAD.SHL.U32 R0, R0, 0x4, RZ ;  /* 0x0000000400007824 */ /* 0x000fca00078e00ff */
[----:B------:R-:W-:Y:S02]  /*1cb90*/  LOP3.LUT R252, R0, 0x60, RZ, 0x3c, !PT ;  /* 0x0000006000fc7812 */ /* 0x000fe400078e3cff */
[----:B------:R-:W-:-:S03]  /*1cba0*/  IADD3 R0, R247, -0xbc, RZ ;  /* 0xffffff44f7007810 */ /* 0x000fc60007ffe0ff */
[----:B------:R1:W-:Y:S01]  /*1cbb0*/  LDGSTS.E [R252+0x74e00], [R2.64], !P4 ;  /* 0x74e0000002fc7fae */ /* 0x0003e2000e121844 */
[----:B------:R-:W-:-:S03]  /*1cbc0*/  ISETP.GE.U32.AND P4, PT, R0, 0x7fffff05, PT ;  /* 0x7fffff050000780c */ /* 0x000fc60003f86070 */
[----:B------:R-:W2:Y:S04]  /*1cbd0*/  S2R R0, SR_TID.X ;  /* 0x0000000000007919 */ /* 0x000ea80000002100 */
[----:B------:R3:W-:Y:S04]  /*1cbe0*/  STL.64 [R1+0x88], R18 ;  /* 0x0000881201007387 */ /* 0x0007e80000100a00 */
[----:B------:R-:W4:Y:S04]  /*1cbf0*/  LDL.LU.64 R4, [R1+0x30] ;  /* 0x0000300001047983 */ /* 0x000f280000300a00 */
[----:B------:R-:W4:Y:S01]  /*1cc00*/  LDL.LU.64 R250, [R1+0x28] ;  /* 0x0000280001fa7983 */ /* 0x000f220000300a00 */
[----:B-1----:R-:W-:-:S03]  /*1cc10*/  IMAD.MOV.U32 R252, RZ, RZ, c[0x0][0x188] ;  /* 0x00006200fffc7624 */ /* 0x002fc600078e00ff */
[----:B---3--:R-:W3:Y:S01]  /*1cc20*/  LDL.LU.64 R18, [R1+0x1450] ;  /* 0x0014500001127983 */ /* 0x008ee20000300a00 */
[----:B------:R-:W-:Y:S01]  /*1cc30*/  IMAD.SHL.U32 R252, R252, 0x40, RZ ;  /* 0x00000040fcfc7824 */ /* 0x000fe200078e00ff */
[----:B--2---:R-:W-:Y:S02]  /*1cc40*/  LOP3.LUT R0, R0, 0x7f, RZ, 0xc0, !PT ;  /* 0x0000007f00007812 */ /* 0x004fe400078ec0ff */
[----:B------:R1:W-:Y:S03]  /*1cc50*/  STL.64 [R1+0x80], R16 ;  /* 0x0000801001007387 */ /* 0x0003e60000100a00 */
[----:B------:R-:W-:Y:S02]  /*1cc60*/  IMAD.SHL.U32 R0, R0, 0x4, RZ ;  /* 0x0000000400007824 */ /* 0x000fe400078e00ff */
[----:B-----5:R-:W-:-:S03]  /*1cc70*/  IMAD.WIDE R78, R252, 0x4, R78 ;  /* 0x00000004fc4e7825 */ /* 0x020fc600078e024e */
[----:B------:R-:W-:Y:S01]  /*1cc80*/  LOP3.LUT R0, R0, 0x60, RZ, 0x3c, !PT ;  /* 0x0000006000007812 */ /* 0x000fe200078e3cff */
[----:B-1----:R-:W2:Y:S04]  /*1cc90*/  LDL.LU.64 R16, [R1+0x1448] ;  /* 0x0014480001107983 */ /* 0x002ea80000300a00 */
[----:B------:R1:W-:Y:S04]  /*1cca0*/  STL.64 [R1+0x70], R14 ;  /* 0x0000700e01007387 */ /* 0x0003e80000100a00 */
[----:B------:R5:W-:Y:S04]  /*1ccb0*/  LDGSTS.E [R0+0x75600], [R78.64], !P6 ;  /* 0x756000004e007fae */ /* 0x000be8000f121844 */
[----:B-1----:R-:W2:Y:S04]  /*1ccc0*/  LDL.LU.64 R14, [R1+0x1440] ;  /* 0x00144000010e7983 */ /* 0x002ea80000300a00 */
[----:B------:R1:W-:Y:S04]  /*1ccd0*/  STL.64 [R1+0x68], R12 ;  /* 0x0000680c01007387 */ /* 0x0003e80000100a00 */
[----:B-1----:R-:W2:Y:S04]  /*1cce0*/  LDL.LU.64 R12, [R1+0x1438] ;  /* 0x00143800010c7983 */ /* 0x002ea80000300a00 */
[----:B------:R1:W-:Y:S04]  /*1ccf0*/  STL.64 [R1+0x60], R2 ;  /* 0x0000600201007387 */ /* 0x0003e80000100a00 */
[----:B-1----:R-:W2:Y:S04]  /*1cd00*/  LDL.LU.64 R2, [R1+0x1430] ;  /* 0x0014300001027983 */ /* 0x002ea80000300a00 */
[----:B------:R5:W-:Y:S04]  /*1cd10*/  STL.64 [R1+0x50], R78 ;  /* 0x0000504e01007387 */ /* 0x000be80000100a00 */
[----:B-----5:R-:W5:Y:S01]  /*1cd20*/  LDL.LU.64 R78, [R1+0x1428] ;  /* 0x00142800014e7983 */ /* 0x020f620000300a00 */
[----:B------:R-:W-:-:S04]  /*1cd30*/  IMAD.WIDE R10, R252, 0x4, R10 ;  /* 0x00000004fc0a7825 */ /* 0x000fc800078e020a */
[----:B------:R-:W-:-:S04]  /*1cd40*/  IMAD.WIDE R8, R252, 0x4, R8 ;  /* 0x00000004fc087825 */ /* 0x000fc800078e0208 */
[C---:B------:R-:W-:Y:S01]  /*1cd50*/  IMAD.WIDE R6, R252.reuse, 0x4, R6 ;  /* 0x00000004fc067825 */ /* 0x040fe200078e0206 */
[----:B------:R-:W-:Y:S01]  /*1cd60*/  IADD3 R247, R247, -0xc0, RZ ;  /* 0xffffff40f7f77810 */ /* 0x000fe20007ffe0ff */
[----:B------:R1:W-:Y:S03]  /*1cd70*/  LDGSTS.E [R0+0x75e00], [R10.64], !P3 ;  /* 0x75e000000a007fae */ /* 0x0003e6000d921844 */
[----:B------:R-:W-:Y:S01]  /*1cd80*/  ISETP.GE.U32.AND P6, PT, R247, 0x7fffff01, PT ;  /* 0x7fffff01f700780c */ /* 0x000fe20003fc6070 */
[----:B------:R-:W-:Y:S01]  /*1cd90*/  IMAD.MOV.U32 R247, RZ, RZ, c[0x0][0x18c] ;  /* 0x00006300fff77624 */ /* 0x000fe200078e00ff */
[----:B------:R1:W-:Y:S03]  /*1cda0*/  STL.64 [R1+0x18], R10 ;  /* 0x0000180a01007387 */ /* 0x0003e60000100a00 */
[----:B------:R-:W-:Y:S01]  /*1cdb0*/  IMAD.SHL.U32 R247, R247, 0x40, RZ ;  /* 0x00000040f7f77824 */ /* 0x000fe200078e00ff */
[----:B------:R1:W-:Y:S04]  /*1cdc0*/  STL.64 [R1+0x20], R8 ;  /* 0x0000200801007387 */ /* 0x0003e80000100a00 */
[----:B------:R1:W-:Y:S04]  /*1cdd0*/  LDGSTS.E [R0+0x76600], [R8.64], !P5 ;  /* 0x7660000008007fae */ /* 0x0003e8000e921844 */
[----:B-1----:R-:W3:Y:S04]  /*1cde0*/  LDL.LU.64 R10, [R1+0x1420] ;  /* 0x00142000010a7983 */ /* 0x002ee80000300a00 */
[----:B------:R1:W-:Y:S04]  /*1cdf0*/  STL.64 [R1+0x38], R6 ;  /* 0x0000380601007387 */ /* 0x0003e80000100a00 */
[----:B------:R-:W3:Y:S04]  /*1ce00*/  LDL.LU.64 R8, [R1+0x1418] ;  /* 0x0014180001087983 */ /* 0x000ee80000300a00 */
[----:B------:R1:W-:Y:S01]  /*1ce10*/  LDGSTS.E [R0+0x76e00], [R6.64], !P1 ;  /* 0x76e0000006007fae */ /* 0x0003e2000c921844 */
[----:B----4-:R-:W-:-:S04]  /*1ce20*/  IMAD.WIDE R4, R252, 0x4, R4 ;  /* 0x00000004fc047825 */ /* 0x010fc800078e0204 */
[----:B------:R-:W-:Y:S01]  /*1ce30*/  IMAD.WIDE R250, R252, 0x4, R250 ;  /* 0x00000004fcfa7825 */ /* 0x000fe200078e02fa */
[----:B------:R4:W-:Y:S04]  /*1ce40*/  LDGSTS.E [R0+0x77600], [R4.64], !P4 ;  /* 0x7760000004007fae */ /* 0x0009e8000e121844 */
[----:B------:R-:W2:Y:S04]  /*1ce50*/  S2R R252, SR_TID.X ;  /* 0x0000000000fc7919 */ /* 0x000ea80000002100 */
[----:B------:R4:W-:Y:S04]  /*1ce60*/  STL.64 [R1+0x30], R4 ;  /* 0x0000300401007387 */ /* 0x0009e80000100a00 */
[----:B-1----:R-:W3:Y:S04]  /*1ce70*/  LDL.LU.64 R6, [R1+0x1410] ;  /* 0x0014100001067983 */ /* 0x002ee80000300a00 */
[----:B------:R1:W-:Y:S04]  /*1ce80*/  STL.64 [R1+0x28], R250 ;  /* 0x000028fa01007387 */ /* 0x0003e80000100a00 */
[----:B----4-:R-:W4:Y:S04]  /*1ce90*/  LDL.LU.64 R4, [R1+0x1408] ;  /* 0x0014080001047983 */ /* 0x010f280000300a00 */
[----:B------:R1:W-:Y:S04]  /*1cea0*/  LDGSTS.E [R0+0x77e00], [R250.64], !P6 ;  /* 0x77e00000fa007fae */ /* 0x0003e8000f121844 */
[----:B------:R-:W0:Y:S04]  /*1ceb0*/  LDGDEPBAR ;  /* 0x00000000000079af */ /* 0x000e280000000000 */
[----:B-1----:R-:W3:Y:S01]  /*1cec0*/  LDL.LU.64 R250, [R1+0x1400] ;  /* 0x0014000001fa7983 */ /* 0x002ee20000300a00 */
[----:B--2---:R-:W-:-:S04]  /*1ced0*/  IMAD.WIDE R2, R247, 0x4, R2 ;  /* 0x00000004f7027825 */ /* 0x004fc800078e0202 */
[----:B-----5:R-:W-:Y:S01]  /*1cee0*/  IMAD.WIDE R78, R247, 0x4, R78 ;  /* 0x00000004f74e7825 */ /* 0x020fe200078e024e */
[----:B------:R-:W-:Y:S02]  /*1cef0*/  SHF.R.S32.HI R247, RZ, 0x6, R252 ;  /* 0x00000006fff77819 */ /* 0x000fe400000114fc */
[----:B------:R-:W-:Y:S02]  /*1cf00*/  LOP3.LUT R252, R252, 0x3f, RZ, 0xc0, !PT ;  /* 0x0000003ffcfc7812 */ /* 0x000fe400078ec0ff */
[----:B------:R-:W-:-:S03]  /*1cf10*/  SGXT R247, R247, 0x1 ;  /* 0x00000001f7f7781a */ /* 0x000fc60000000200 */
[----:B------:R-:W-:Y:S01]  /*1cf20*/  IMAD.SHL.U32 R252, R252, 0x4, RZ ;  /* 0x00000004fcfc7824 */ /* 0x000fe200078e00ff */
[----:B------:R-:W-:Y:S04]  /*1cf30*/  STL [R1+0x13b0], R78 ;  /* 0x0013b04e01007387 */ /* 0x000fe80000100800 */
[----:B------:R-:W-:Y:S01]  /*1cf40*/  LOP3.LUT R252, R252, 0x110, R247, 0x78, !PT ;  /* 0x00000110fcfc7812 */ /* 0x000fe200078e78f7 */
[----:B------:R1:W-:Y:S04]  /*1cf50*/  STL [R1+0x13ac], R79 ;  /* 0x0013ac4f01007387 */ /* 0x0003e80000100800 */
[----:B------:R1:W-:Y:S04]  /*1cf60*/  LDGSTS.E [R252+0x40000], [R78.64], P2 ;  /* 0x400000004efc7fae */ /* 0x0003e80009121844 */
[----:B------:R2:W-:Y:S04]  /*1cf70*/  LDGSTS.E [R252+0x40800], [R2.64], P2 ;  /* 0x4080000002fc7fae */ /* 0x0005e80009121844 */
[----:B-1----:R-:W5:Y:S04]  /*1cf80*/  LDL.LU.64 R78, [R1+0x10] ;  /* 0x00001000014e7983 */ /* 0x002f680000300a00 */
[----:B------:R-:W-:Y:S04]  /*1cf90*/  STL [R1+0x13b8], R2 ;  /* 0x0013b80201007387 */ /* 0x000fe80000100800 */
[----:B------:R2:W-:Y:S04]  /*1cfa0*/  STL [R1+0x13b4], R3 ;  /* 0x0013b40301007387 */ /* 0x0005e80000100800 */
[----:B--2---:R-:W2:Y:S01]  /*1cfb0*/  LDL.LU.64 R2, [R1+0x8] ;  /* 0x0000080001027983 */ /* 0x004ea20000300a00 */
[----:B------:R-:W-:-:S04]  /*1cfc0*/  IMAD.MOV.U32 R247, RZ, RZ, c[0x0][0x18c] ;  /* 0x00006300fff77624 */ /* 0x000fc800078e00ff */
[----:B------:R-:W-:Y:S01]  /*1cfd0*/  IMAD.SHL.U32 R247, R247, 0x40, RZ ;  /* 0x00000040f7f77824 */ /* 0x000fe200078e00ff */
[----:B------:R-:W1:Y:S02]  /*1cfe0*/  S2R R0, SR_TID.X ;  /* 0x0000000000007919 */ /* 0x000e640000002100 */
[----:B-1----:R-:W-:-:S04]  /*1cff0*/  SHF.R.S32.HI R0, RZ, 0x6, R0 ;  /* 0x00000006ff007819 */ /* 0x002fc80000011400 */
[----:B------:R-:W-:Y:S01]  /*1d000*/  SGXT R0, R0, 0x1 ;  /* 0x000000010000781a */ /* 0x000fe20000000200 */
[----:B-----5:R-:W-:-:S05]  /*1d010*/  IMAD.WIDE R78, R247, 0x4, R78 ;  /* 0x00000004f74e7825 */ /* 0x020fca00078e024e */
[----:B------:R-:W-:Y:S04]  /*1d020*/  STL [R1+0x13a0], R78 ;  /* 0x0013a04e01007387 */ /* 0x000fe80000100800 */
[----:B------:R1:W-:Y:S04]  /*1d030*/  LDGSTS.E [R252+0x41000], [R78.64], P2 ;  /* 0x410000004efc7fae */ /* 0x0003e80009121844 */
[----:B------:R1:W-:Y:S04]  /*1d040*/  STL [R1+0x139c], R79 ;  /* 0x00139c4f01007387 */ /* 0x0003e80000100800 */
[----:B-1----:R-:W1:Y:S01]  /*1d050*/  S2R R79, SR_TID.X ;  /* 0x00000000004f7919 */ /* 0x002e620000002100 */
[----:B--2---:R-:W-:-:S05]  /*1d060*/  IMAD.WIDE R2, R247, 0x4, R2 ;  /* 0x00000004f7027825 */ /* 0x004fca00078e0202 */
[----:B------:R-:W-:Y:S01]  /*1d070*/  STL [R1+0x13a8], R2 ;  /* 0x0013a80201007387 */ /* 0x000fe20000100800 */
[----:B-1----:R-:W-:-:S05]  /*1d080*/  LOP3.LUT R79, R79, 0x3f, RZ, 0xc0, !PT ;  /* 0x0000003f4f4f7812 */ /* 0x002fca00078ec0ff */
[----:B------:R-:W-:-:S05]  /*1d090*/  IMAD.SHL.U32 R78, R79, 0x4, RZ ;  /* 0x000000044f4e7824 */ /* 0x000fca00078e00ff */
[----:B------:R-:W-:Y:S01]  /*1d0a0*/  LOP3.LUT R78, R78, 0x110, R0, 0x78, !PT ;  /* 0x000001104e4e7812 */ /* 0x000fe200078e7800 */
[----:B------:R1:W-:Y:S04]  /*1d0b0*/  STL [R1+0x13a4], R3 ;  /* 0x0013a40301007387 */ /* 0x0003e80000100800 */
[----:B------:R1:W-:Y:S04]  /*1d0c0*/  LDGSTS.E [R78+0x41800], [R2.64], P2 ;  /* 0x41800000024e7fae */ /* 0x0003e80009121844 */
[----:B-1----:R-:W2:Y:S01]  /*1d0d0*/  LDL.LU.64 R2, [R1] ;  /* 0x0000000001027983 */ /* 0x002ea20000300a00 */
[----:B---3--:R-:W-:-:S04]  /*1d0e0*/  IMAD.WIDE R250, R247, 0x4, R250 ;  /* 0x00000004f7fa7825 */ /* 0x008fc800078e02fa */
[----:B----4-:R-:W-:-:S04]  /*1d0f0*/  IMAD.WIDE R4, R247, 0x4, R4 ;  /* 0x00000004f7047825 */ /* 0x010fc800078e0204 */
[----:B------:R-:W-:-:S04]  /*1d100*/  IMAD.WIDE R6, R247, 0x4, R6 ;  /* 0x00000004f7067825 */ /* 0x000fc800078e0206 */
        /* <DEDUP_REMOVED lines=47> */
[----:B--2---:R-:W-:-:S05]  /*1d400*/  IMAD.WIDE R2, R247, 0x4, R2 ;  /* 0x00000004f7027825 */ /* 0x004fca00078e0202 */
[----:B------:R-:W-:Y:S04]  /*1d410*/  STL [R1+0x1390], R2 ;  /* 0x0013900201007387 */ /* 0x000fe80000100800 */
[----:B------:R-:W-:Y:S04]  /*1d420*/  STL [R1+0x138c], R3 ;  /* 0x00138c0301007387 */ /* 0x000fe80000100800 */
[----:B------:R-:W-:Y:S04]  /*1d430*/  STL [R1+0x1398], R250 ;  /* 0x001398fa01007387 */ /* 0x000fe80000100800 */
[----:B------:R-:W-:Y:S04]  /*1d440*/  STL [R1+0x1394], R251 ;  /* 0x001394fb01007387 */ /* 0x000fe80000100800 */
[----:B------:R-:W-:Y:S04]  /*1d450*/  STL [R1+0x1380], R4 ;  /* 0x0013800401007387 */ /* 0x000fe80000100800 */
[----:B------:R1:W-:Y:S04]  /*1d460*/  STL [R1+0x137c], R5 ;  /* 0x00137c0501007387 */ /* 0x0003e80000100800 */
        /* <DEDUP_REMOVED lines=71> */
[----:B------:R4:W-:Y:S04]  /*1d8e0*/  LDGSTS.E [R78+0x42000], [R2.64], P2 ;  /* 0x42000000024e7fae */ /* 0x0009e80009121844 */
        /* <DEDUP_REMOVED lines=32> */
[----:B------:R-:W-:Y:S01]  /*1daf0*/  STL [R1+0x121c], R137 ;  /* 0x00121c8901007387 */ /* 0x000fe20000100800 */
[----:B------:R-:W-:-:S03]  /*1db00*/  IMAD.WIDE R176, R247, 0x4, R176 ;  /* 0x00000004f7b07825 */ /* 0x000fc600078e02b0 */
        /* <DEDUP_REMOVED lines=29> */
[----:B------:R-:W2:Y:S04]  /*1dce0*/  S2R R79, SR_TID.X ;  /* 0x00000000004f7919 */ /* 0x000ea80000002100 */
[----:B------:R1:W-:Y:S04]  /*1dcf0*/  LDGSTS.E [R78+0x51000], [R60.64], P2 ;  /* 0x510000003c4e7fae */ /* 0x0003e80009121844 */
[----:B------:R-:W-:Y:S01]  /*1dd00*/  STL [R1+0x11d8], R193 ;  /* 0x0011d8c101007387 */ /* 0x000fe20000100800 */
[----:B------:R-:W-:-:S03]  /*1dd10*/  IMAD.WIDE R208, R247, 0x4, R208 ;  /* 0x00000004f7d07825 */ /* 0x000fc600078e02d0 */
[----:B------:R2:W-:Y:S04]  /*1dd20*/  LDGSTS.E [R78+0x51800], [R62.64], P2 ;  /* 0x518000003e4e7fae */ /* 0x0005e80009121844 */
[----:B-1----:R-:W5:Y:S04]  /*1dd30*/  LDL.LU.64 R4, [R1+0x2a0] ;  /* 0x0002a00001047983 */ /* 0x002f680000300a00 */
[----:B------:R1:W-:Y:S04]  /*1dd40*/  LDGSTS.E [R78+0x52000], [R64.64], P2 ;  /* 0x52000000404e7fae */ /* 0x0003e80009121844 */
[----:B------:R-:W-:Y:S04]  /*1dd50*/  STL [R1+0x11e4], R200 ;  /* 0x0011e4c801007387 */ /* 0x000fe80000100800 */
[----:B------:R1:W-:Y:S04]  /*1dd60*/  LDGSTS.E [R78+0x52800], [R66.64], P2 ;  /* 0x52800000424e7fae */ /* 0x0003e80009121844 */
[----:B----4-:R-:W4:Y:S01]  /*1dd70*/  LDL.LU.64 R2, [R1+0x290] ;  /* 0x0002900001027983 */ /* 0x010f220000300a00 */
[----:B------:R-:W-:-:S03]  /*1dd80*/  IMAD.WIDE R216, R247, 0x4, R216 ;  /* 0x00000004f7d87825 */ /* 0x000fc600078e02d8 */
[----:B------:R1:W-:Y:S04]  /*1dd90*/  LDGSTS.E [R78+0x53000], [R68.64], P2 ;  /* 0x53000000444e7fae */ /* 0x0003e80009121844 */
[----:B------:R1:W-:Y:S04]  /*1dda0*/  LDGSTS.E [R78+0x53800], [R70.64], P2 ;  /* 0x53800000464e7fae */ /* 0x0003e80009121844 */
[----:B------:R1:W-:Y:S04]  /*1ddb0*/  LDGSTS.E [R78+0x54000], [R72.64], P2 ;  /* 0x54000000484e7fae */ /* 0x0003e80009121844 */
[----:B------:R1:W-:Y:S04]  /*1ddc0*/  LDGSTS.E [R78+0x54800], [R74.64], P2 ;  /* 0x548000004a4e7fae */ /* 0x0003e80009121844 */
        /* <DEDUP_REMOVED lines=8> */
[----:B--2---:R-:W2:Y:S04]  /*1de50*/  LDL.LU.64 R10, [R1+0x298] ;  /* 0x00029800010a7983 */ /* 0x004ea80000300a00 */
[----:B------:R1:W-:Y:S04]  /*1de60*/  LDGSTS.E [R78+0x57000], [R104.64], P2 ;  /* 0x57000000684e7fae */ /* 0x0003e80009121844 */
[----:B------:R-:W-:Y:S01]  /*1de70*/  STL [R1+0x11f4], R216 ;  /* 0x0011f4d801007387 */ /* 0x000fe20000100800 */
[----:B------:R-:W-:-:S03]  /*1de80*/  IMAD.WIDE R232, R247, 0x4, R232 ;  /* 0x00000004f7e87825 */ /* 0x000fc600078e02e8 */
[----:B------:R1:W-:Y:S04]  /*1de90*/  LDGSTS.E [R78+0x57800], [R112.64], P2 ;  /* 0x57800000704e7fae */ /* 0x0003e80009121844 */
[----:B------:R-:W2:Y:S04]  /*1dea0*/  LDL.LU.64 R8, [R1+0x280] ;  /* 0x0002800001087983 */ /* 0x000ea80000300a00 */
[----:B------:R1:W-:Y:S04]  /*1deb0*/  LDGSTS.E [R78+0x58000], [R120.64], P2 ;  /* 0x58000000784e7fae */ /* 0x0003e80009121844 */
[----:B------:R1:W-:Y:S04]  /*1dec0*/  LDGSTS.E [R78+0x58800], [R128.64], P2 ;  /* 0x58800000804e7fae */ /* 0x0003e80009121844 */
[----:B------:R1:W-:Y:S04]  /*1ded0*/  LDGSTS.E [R78+0x59000], [R136.64], P2 ;  /* 0x59000000884e7fae */ /* 0x0003e80009121844 */
[----:B------:R1:W-:Y:S04]  /*1dee0*/  LDGSTS.E [R78+0x59800], [R144.64], P2 ;  /* 0x59800000904e7fae */ /* 0x0003e80009121844 */
[----:B------:R-:W-:Y:S04]  /*1def0*/  STL [R1+0x11f0], R217 ;  /* 0x0011f0d901007387 */ /* 0x000fe80000100800 */
[----:B------:R1:W-:Y:S04]  /*1df00*/  LDGSTS.E [R78+0x5a000], [R152.64], P2 ;  /* 0x5a000000984e7fae */ /* 0x0003e80009121844 */
[----:B------:R-:W-:Y:S04]  /*1df10*/  STL [R1+0x11fc], R224 ;  /* 0x0011fce001007387 */ /* 0x000fe80000100800 */
[----:B------:R1:W-:Y:S04]  /*1df20*/  LDGSTS.E [R78+0x5a800], [R160.64], P2 ;  /* 0x5a800000a04e7fae */ /* 0x0003e80009121844 */
[----:B------:R-:W-:Y:S01]  /*1df30*/  STL [R1+0x11f8], R225 ;  /* 0x0011f8e101007387 */ /* 0x000fe20000100800 */
[----:B------:R-:W-:-:S03]  /*1df40*/  IMAD.WIDE R240, R247, 0x4, R240 ;  /* 0x00000004f7f07825 */ /* 0x000fc600078e02f0 */
[----:B------:R1:W-:Y:S01]  /*1df50*/  LDGSTS.E [R78+0x5b000], [R168.64], P2 ;  /* 0x5b000000a84e7fae */ /* 0x0003e20009121844 */
[----:B------:R-:W-:-:S03]  /*1df60*/  SHF.R.S32.HI R0, RZ, 0x6, R79 ;  /* 0x00000006ff007819 */ /* 0x000fc6000001144f */
[----:B---3--:R-:W3:Y:S01]  /*1df70*/  LDL.LU.64 R16, [R1+0x288] ;  /* 0x0002880001107983 */ /* 0x008ee20000300a00 */
[----:B------:R-:W-:-:S03]  /*1df80*/  LOP3.LUT R79, R79, 0x3f, RZ, 0xc0, !PT ;  /* 0x0000003f4f4f7812 */ /* 0x000fc600078ec0ff */
[----:B------:R1:W-:Y:S04]  /*1df90*/  LDGSTS.E [R78+0x5b800], [R176.64], P2 ;  /* 0x5b800000b04e7fae */ /* 0x0003e80009121844 */
[----:B------:R-:W-:Y:S04]  /*1dfa0*/  STL [R1+0x1204], R232 ;  /* 0x001204e801007387 */ /* 0x000fe80000100800 */
[----:B------:R1:W-:Y:S04]  /*1dfb0*/  LDGSTS.E [R78+0x5c000], [R184.64], P2 ;  /* 0x5c000000b84e7fae */ /* 0x0003e80009121844 */
[----:B------:R-:W3:Y:S04]  /*1dfc0*/  LDL.LU.64 R6, [R1+0x270] ;  /* 0x0002700001067983 */ /* 0x000ee80000300a00 */
[----:B------:R1:W-:Y:S04]  /*1dfd0*/  LDGSTS.E [R78+0x5c800], [R192.64], P2 ;  /* 0x5c800000c04e7fae */ /* 0x0003e80009121844 */
[----:B------:R1:W-:Y:S04]  /*1dfe0*/  LDGSTS.E [R78+0x5d000], [R200.64], P2 ;  /* 0x5d000000c84e7fae */ /* 0x0003e80009121844 */
[----:B------:R1:W-:Y:S01]  /*1dff0*/  LDGSTS.E [R78+0x5d800], [R208.64], P2 ;  /* 0x5d800000d04e7fae */ /* 0x0003e20009121844 */
[----:B------:R-:W-:-:S03]  /*1e000*/  IMAD.SHL.U32 R250, R79, 0x4, RZ ;  /* 0x000000044ffa7824 */ /* 0x000fc600078e00ff */
[----:B------:R1:W-:Y:S04]  /*1e010*/  LDGSTS.E [R78+0x5e000], [R216.64], P2 ;  /* 0x5e000000d84e7fae */ /* 0x0003e80009121844 */
[----:B------:R1:W-:Y:S04]  /*1e020*/  LDGSTS.E [R78+0x5e800], [R224.64], P2 ;  /* 0x5e800000e04e7fae */ /* 0x0003e80009121844 */
[----:B------:R-:W-:Y:S04]  /*1e030*/  STL [R1+0x1200], R233 ;  /* 0x001200e901007387 */ /* 0x000fe80000100800 */
[----:B------:R1:W-:Y:S04]  /*1e040*/  LDGSTS.E [R78+0x5f000], [R232.64], P2 ;  /* 0x5f000000e84e7fae */ /* 0x0003e80009121844 */
[----:B------:R-:W-:Y:S04]  /*1e050*/  STL [R1+0x120c], R240 ;  /* 0x00120cf001007387 */ /* 0x000fe80000100800 */
[----:B------:R1:W-:Y:S04]  /*1e060*/  LDGSTS.E [R78+0x5f800], [R240.64], P2 ;  /* 0x5f800000f04e7fae */ /* 0x0003e80009121844 */
[----:B------:R-:W-:Y:S04]  /*1e070*/  STL [R1+0x1208], R241 ;  /* 0x001208f101007387 */ /* 0x000fe80000100800 */
[----:B-1----:R-:W3:Y:S01]  /*1e080*/  LDL.LU.64 R78, [R1+0x278] ;  /* 0x00027800014e7983 */ /* 0x002ee20000300a00 */
[----:B------:R-:W-:-:S03]  /*1e090*/  SGXT R0, R0, 0x1 ;  /* 0x000000010000781a */ /* 0x000fc60000000200 */
[----:B------:R-:W3:Y:S01]  /*1e0a0*/  LDL.LU.64 R14, [R1+0x260] ;  /* 0x00026000010e7983 */ /* 0x000ee20000300a00 */
[----:B------:R-:W-:-:S04]  /*1e0b0*/  LOP3.LUT R250, R250, 0x110, R0, 0x78, !PT ;  /* 0x00000110fafa7812 */ /* 0x000fc800078e7800 */
[----:B------:R-:W-:Y:S01]  /*1e0c0*/  LOP3.LUT R250, R250, 0x20, RZ, 0x3c, !PT ;  /* 0x00000020fafa7812 */ /* 0x000fe200078e3cff */
[----:B-----5:R-:W-:-:S05]  /*1e0d0*/  IMAD.WIDE R4, R247, 0x4, R4 ;  /* 0x00000004f7047825 */ /* 0x020fca00078e0204 */
[----:B------:R-:W-:Y:S04]  /*1e0e0*/  STL [R1+0xbc0], R4 ;  /* 0x000bc00401007387 */ /* 0x000fe80000100800 */
[----:B------:R2:W-:Y:S04]  /*1e0f0*/  STL [R1+0xbbc], R5 ;  /* 0x000bbc0501007387 */ /* 0x0005e80000100800 */
[----:B------:R2:W-:Y:S01]  /*1e100*/  LDGSTS.E [R250+0x40200], [R4.64], P2 ;  /* 0x4020000004fa7fae */ /* 0x0005e20009121844 */
[----:B----4-:R-:W-:-:S05]  /*1e110*/  IMAD.WIDE R2, R247, 0x4, R2 ;  /* 0x00000004f7027825 */ /* 0x010fca00078e0202 */
[----:B------:R-:W-:Y:S04]  /*1e120*/  STL [R1+0xbd8], R2 ;  /* 0x000bd80201007387 */ /* 0x000fe80000100800 */
[----:B------:R1:W-:Y:S04]  /*1e130*/  STL [R1+0xbd4], R3 ;  /* 0x000bd40301007387 */ /* 0x0003e80000100800 */
[----:B------:R-:W4:Y:S04]  /*1e140*/  LDL.LU.64 R12, [R1+0x268] ;  /* 0x00026800010c7983 */ /* 0x000f280000300a00 */
[----:B------:R1:W-:Y:S01]  /*1e150*/  LDGSTS.E [R250+0x40a00], [R2.64], P2 ;  /* 0x40a0000002fa7fae */ /* 0x0003e20009121844 */
[----:B--2---:R-:W-:-:S03]  /*1e160*/  IMAD.WIDE R4, R247, 0x4, R10 ;  /* 0x00000004f7047825 */ /* 0x004fc600078e020a */
[----:B------:R-:W2:Y:S04]  /*1e170*/  LDL.LU.64 R10, [R1+0x250] ;  /* 0x00025000010a7983 */ /* 0x000ea80000300a00 */
[----:B------:R-:W-:Y:S04]  /*1e180*/  STL [R1+0xbf0], R4 ;  /* 0x000bf00401007387 */ /* 0x000fe80000100800 */
[----:B------:R3:W-:Y:S04]  /*1e190*/  STL [R1+0xbec], R5 ;  /* 0x000bec0501007387 */ /* 0x0007e80000100800 */
[----:B------:R3:W-:Y:S01]  /*1e1a0*/  LDGSTS.E [R250+0x41200], [R4.64], P2 ;  /* 0x4120000004fa7fae */ /* 0x0007e20009121844 */
[----:B-1----:R-:W-:-:S05]  /*1e1b0*/  IMAD.WIDE R2, R247, 0x4, R8 ;  /* 0x00000004f7027825 */ /* 0x002fca00078e0208 */
[----:B------:R-:W-:Y:S04]  /*1e1c0*/  STL [R1+0xc08], R2 ;  /* 0x000c080201007387 */ /* 0x000fe80000100800 */
[----:B------:R1:W-:Y:S04]  /*1e1d0*/  STL [R1+0xc04], R3 ;  /* 0x000c040301007387 */ /* 0x0003e80000100800 */
[----:B------:R-:W5:Y:S04]  /*1e1e0*/  LDL.LU.64 R8, [R1+0x258] ;  /* 0x0002580001087983 */ /* 0x000f680000300a00 */
[----:B------:R1:W-:Y:S01]  /*1e1f0*/  LDGSTS.E [R250+0x41a00], [R2.64], P2 ;  /* 0x41a0000002fa7fae */ /* 0x0003e20009121844 */
[----:B---3--:R-:W-:-:S03]  /*1e200*/  IMAD.WIDE R4, R247, 0x4, R16 ;  /* 0x00000004f7047825 */ /* 0x008fc600078e0210 */
[----:B------:R-:W3:Y:S04]  /*1e210*/  LDL.LU.64 R16, [R1+0x240] ;  /* 0x0002400001107983 */ /* 0x000ee80000300a00 */
[----:B------:R-:W-:Y:S04]  /*1e220*/  STL [R1+0xc20], R4 ;  /* 0x000c200401007387 */ /* 0x000fe80000100800 */
[----:B------:R1:W-:Y:S04]  /*1e230*/  STL [R1+0xc1c], R5 ;  /* 0x000c1c0501007387 */ /* 0x0003e80000100800 */
[----:B------:R1:W-:Y:S02]  /*1e240*/  LDGSTS.E [R250+0x42200], [R4.64], P2 ;  /* 0x4220000004fa7fae */ /* 0x0003e40009121844 */
[----:B-1----:R-:W-:-:S05]  /*1e250*/  IMAD.WIDE R2, R247, 0x4, R6 ;  /* 0x00000004f7027825 */ /* 0x002fca00078e0206 */
[----:B------:R-:W-:Y:S04]  /*1e260*/  STL [R1+0xc38], R2 ;  /* 0x000c380201007387 */ /* 0x000fe80000100800 */
[----:B------:R1:W-:Y:S04]  /*1e270*/  STL [R1+0xc34], R3 ;  /* 0x000c340301007387 */ /* 0x0003e80000100800 */
[----:B------:R-:W3:Y:S04]  /*1e280*/  LDL.LU.64 R6, [R1+0x248] ;  /* 0x0002480001067983 */ /* 0x000ee80000300a00 */
[----:B------:R1:W-:Y:S01]  /*1e290*/  LDGSTS.E [R250+0x42a00], [R2.64], P2 ;  /* 0x42a0000002fa7fae */ /* 0x0003e20009121844 */
[----:B------:R-:W-:-:S03]  /*1e2a0*/  IMAD.WIDE R4, R247, 0x4, R78 ;  /* 0x00000004f7047825 */ /* 0x000fc600078e024e */
[----:B------:R-:W3:Y:S01]  /*1e2b0*/  LDL.LU.64 R78, [R1+0x230] ;  /* 0x00023000014e7983 */ /* 0x000ee20000300a00 */
[----:B-1----:R-:W-:-:S03]  /*1e2c0*/  IMAD.WIDE R2, R247, 0x4, R14 ;  /* 0x00000004f7027825 */ /* 0x002fc600078e020e */
[----:B------:R-:W-:Y:S04]  /*1e2d0*/  STL [R1+0xc50], R4 ;  /* 0x000c500401007387 */ /* 0x000fe80000100800 */
[----:B------:R4:W-:Y:S04]  /*1e2e0*/  STL [R1+0xc4c], R5 ;  /* 0x000c4c0501007387 */ /* 0x0009e80000100800 */
[----:B------:R-:W-:Y:S04]  /*1e2f0*/  STL [R1+0xc68], R2 ;  /* 0x000c680201007387 */ /* 0x000fe80000100800 */
[----:B------:R4:W-:Y:S04]  /*1e300*/  LDGSTS.E [R250+0x43200], [R4.64], P2 ;  /* 0x4320000004fa7fae */ /* 0x0009e80009121844 */
[----:B------:R2:W-:Y:S04]  /*1e310*/  STL [R1+0xc64], R3 ;  /* 0x000c640301007387 */ /* 0x0005e80000100800 */
[----:B------:R-:W3:Y:S04]  /*1e320*/  LDL.LU.64 R14, [R1+0x238] ;  /* 0x00023800010e7983 */ /* 0x000ee80000300a00 */
[----:B------:R2:W-:Y:S01]  /*1e330*/  LDGSTS.E [R250+0x43a00], [R2.64], P2 ;  /* 0x43a0000002fa7fae */ /* 0x0005e20009121844 */
[----:B----4-:R-:W-:-:S03]  /*1e340*/  IMAD.WIDE R4, R247, 0x4, R12 ;  /* 0x00000004f7047825 */ /* 0x010fc600078e020c */
[----:B------:R-:W4:Y:S04]  /*1e350*/  LDL.LU.64 R12, [R1+0x220] ;  /* 0x00022000010c7983 */ /* 0x000f280000300a00 */
[----:B------:R-:W-:Y:S04]  /*1e360*/  STL [R1+0xc80], R4 ;  /* 0x000c800401007387 */ /* 0x000fe80000100800 */
[----:B------:R5:W-:Y:S04]  /*1e370*/  STL [R1+0xc7c], R5 ;  /* 0x000c7c0501007387 */ /* 0x000be80000100800 */
[----:B------:R5:W-:Y:S01]  /*1e380*/  LDGSTS.E [R250+0x44200], [R4.64], P2 ;  /* 0x4420000004fa7fae */ /* 0x000be20009121844 */
[----:B--2---:R-:W-:-:S05]  /*1e390*/  IMAD.WIDE R2, R247, 0x4, R10 ;  /* 0x00000004f7027825 */ /* 0x004fca00078e020a */
[----:B------:R-:W-:Y:S04]  /*1e3a0*/  STL [R1+0xc98], R2 ;  /* 0x000c980201007387 */ /* 0x000fe80000100800 */
[----:B------:R3:W-:Y:S04]  /*1e3b0*/  STL [R1+0xc94], R3 ;  /* 0x000c940301007387 */ /* 0x0007e80000100800 */
[----:B------:R-:W2:Y:S04]  /*1e3c0*/  LDL.LU.64 R10, [R1+0x228] ;  /* 0x00022800010a7983 */ /* 0x000ea80000300a00 */
[----:B------:R3:W-:Y:S01]  /*1e3d0*/  LDGSTS.E [R250+0x44a00], [R2.64], P2 ;  /* 0x44a0000002fa7fae */ /* 0x0007e20009121844 */
[----:B-----5:R-:W-:-:S03]  /*1e3e0*/  IMAD.WIDE R4, R247, 0x4, R8 ;  /* 0x00000004f7047825 */ /* 0x020fc600078e0208 */
[----:B------:R-:W5:Y:S04]  /*1e3f0*/  LDL.LU.64 R8, [R1+0x210] ;  /* 0x0002100001087983 */ /* 0x000f680000300a00 */
[----:B------:R-:W-:Y:S04]  /*1e400*/  STL [R1+0xcb0], R4 ;  /* 0x000cb00401007387 */ /* 0x000fe80000100800 */
[----:B------:R1:W-:Y:S04]  /*1e410*/  STL [R1+0xcac], R5 ;  /* 0x000cac0501007387 */ /* 0x0003e80000100800 */
[----:B------:R1:W-:Y:S01]  /*1e420*/  LDGSTS.E [R250+0x45200], [R4.64], P2 ;  /* 0x4520000004fa7fae */ /* 0x0003e20009121844 */
[----:B---3--:R-:W-:-:S05]  /*1e430*/  IMAD.WIDE R2, R247, 0x4, R16 ;  /* 0x00000004f7027825 */ /* 0x008fca00078e0210 */
[----:B------:R-:W-:Y:S04]  /*1e440*/  STL [R1+0xcc8], R2 ;  /* 0x000cc80201007387 */ /* 0x000fe80000100800 */
[----:B------:R3:W-:Y:S04]  /*1e450*/  STL [R1+0xcc4], R3 ;  /* 0x000cc40301007387 */ /* 0x0007e80000100800 */
[----:B------:R-:W5:Y:S04]  /*1e460*/  LDL.LU.64 R16, [R1+0x218] ;  /* 0x0002180001107983 */ /* 0x000f680000300a00 */
[----:B------:R3:W-:Y:S01]  /*1e470*/  LDGSTS.E [R250+0x45a00], [R2.64], P2 ;  /* 0x45a0000002fa7fae */ /* 0x0007e20009121844 */
[----:B-1----:R-:W-:-:S03]  /*1e480*/  IMAD.WIDE R4, R247, 0x4, R6 ;  /* 0x00000004f7047825 */ /* 0x002fc600078e0206 */
[----:B------:R-:W5:Y:S04]  /*1e490*/  LDL.LU.64 R6, [R1+0x200] ;  /* 0x0002000001067983 */ /* 0x000f680000300a00 */
[----:B------:R-:W-:Y:S04]  /*1e4a0*/  STL [R1+0xce0], R4 ;  /* 0x000ce00401007387 */ /* 0x000fe80000100800 */
[----:B------:R1:W-:Y:S04]  /*1e4b0*/  STL [R1+0xcdc], R5 ;  /* 0x000cdc0501007387 */ /* 0x0003e80000100800 */
[----:B------:R1:W-:Y:S01]  /*1e4c0*/  LDGSTS.E [R250+0x46200], [R4.64], P2 ;  /* 0x4620000004fa7fae */ /* 0x0003e20009121844 */
[----:B---3--:R-:W-:-:S05]  /*1e4d0*/  IMAD.WIDE R2, R247, 0x4, R78 ;  /* 0x00000004f7027825 */ /* 0x008fca00078e024e */
[----:B------:R-:W-:Y:S04]  /*1e4e0*/  STL [R1+0xcf8], R2 ;  /* 0x000cf80201007387 */ /* 0x000fe80000100800 */
[----:B------:R4:W-:Y:S04]  /*1e4f0*/  STL [R1+0xcf4], R3 ;  /* 0x000cf40301007387 */ /* 0x0009e80000100800 */
[----:B------:R-:W3:Y:S04]  /*1e500*/  LDL.LU.64 R78, [R1+0x208] ;  /* 0x00020800014e7983 */ /* 0x000ee80000300a00 */
[----:B------:R4:W-:Y:S01]  /*1e510*/  LDGSTS.E [R250+0x46a00], [R2.64], P2 ;  /* 0x46a0000002fa7fae */ /* 0x0009e20009121844 */
[----:B-1----:R-:W-:-:S03]  /*1e520*/  IMAD.WIDE R4, R247, 0x4, R14 ;  /* 0x00000004f7047825 */ /* 0x002fc600078e020e */
[----:B------:R-:W3:Y:S04]  /*1e530*/  LDL.LU.64 R14, [R1+0x1f0] ;  /* 0x0001f000010e7983 */ /* 0x000ee80000300a00 */
[----:B------:R-:W-:Y:S04]  /*1e540*/  STL [R1+0xd10], R4 ;  /* 0x000d100401007387 */ /* 0x000fe80000100800 */
[----:B------:R2:W-:Y:S04]  /*1e550*/  STL [R1+0xd0c], R5 ;  /* 0x000d0c0501007387 */ /* 0x0005e80000100800 */
[----:B------:R2:W-:Y:S01]  /*1e560*/  LDGSTS.E [R250+0x47200], [R4.64], P2 ;  /* 0x4720000004fa7fae */ /* 0x0005e20009121844 */
[----:B----4-:R-:W-:-:S05]  /*1e570*/  IMAD.WIDE R2, R247, 0x4, R12 ;  /* 0x00000004f7027825 */ /* 0x010fca00078e020c */
[----:B------:R-:W-:Y:S04]  /*1e580*/  STL [R1+0xd28], R2 ;  /* 0x000d280201007387 */ /* 0x000fe80000100800 */
[----:B------:R-:W4:Y:S04]  /*1e590*/  LDL.LU.64 R12, [R1+0x1f8] ;  /* 0x0001f800010c7983 */ /* 0x000f280000300a00 */
[----:B------:R5:W-:Y:S04]  /*1e5a0*/  STL [R1+0xd24], R3 ;  /* 0x000d240301007387 */ /* 0x000be80000100800 */
[----:B------:R5:W-:Y:S01]  /*1e5b0*/  LDGSTS.E [R250+0x47a00], [R2.64], P2 ;  /* 0x47a0000002fa7fae */ /* 0x000be20009121844 */
[----:B--2---:R-:W-:-:S03]  /*1e5c0*/  IMAD.WIDE R4, R247, 0x4, R10 ;  /* 0x00000004f7047825 */ /* 0x004fc600078e020a */
[----:B------:R-:W2:Y:S04]  /*1e5d0*/  LDL.LU.64 R10, [R1+0x1d8] ;  /* 0x0001d800010a7983 */ /* 0x000ea80000300a00 */
[----:B------:R-:W-:Y:S04]  /*1e5e0*/  STL [R1+0xd40], R4 ;  /* 0x000d400401007387 */ /* 0x000fe80000100800 */
[----:B------:R1:W-:Y:S04]  /*1e5f0*/  STL [R1+0xd3c], R5 ;  /* 0x000d3c0501007387 */ /* 0x0003e80000100800 */
[----:B------:R1:W-:Y:S01]  /*1e600*/  LDGSTS.E [R250+0x48200], [R4.64], P2 ;  /* 0x4820000004fa7fae */ /* 0x0003e20009121844 */
[----:B-----5:R-:W-:-:S05]  /*1e610*/  IMAD.WIDE R2, R247, 0x4, R8 ;  /* 0x00000004f7027825 */ /* 0x020fca00078e0208 */
[----:B------:R-:W-:Y:S04]  /*1e620*/  STL [R1+0xd58], R2 ;  /* 0x000d580201007387 */ /* 0x000fe80000100800 */
[----:B------:R-:W5:Y:S04]  /*1e630*/  LDL.LU.64 R8, [R1+0x1e0] ;  /* 0x0001e00001087983 */ /* 0x000f680000300a00 */
[----:B------:R1:W-:Y:S04]  /*1e640*/  LDGSTS.E [R250+0x48a00], [R2.64], P2 ;  /* 0x48a0000002fa7fae */ /* 0x0003e80009121844 */
[----:B------:R1:W-:Y:S02]  /*1e650*/  STL [R1+0xd54], R3 ;  /* 0x000d540301007387 */ /* 0x0003e40000100800 */
[----:B-1----:R-:W-:-:S02]  /*1e660*/  IMAD.WIDE R4, R247, 0x4, R16 ;  /* 0x00000004f7047825 */ /* 0x002fc400078e0210 */
[----:B------:R-:W5:Y:S04]  /*1e670*/  LDL.LU.64 R16, [R1+0x1b8] ;  /* 0x0001b80001107983 */ /* 0x000f680000300a00 */
[----:B------:R-:W-:Y:S04]  /*1e680*/  STL [R1+0xd70], R4 ;  /* 0x000d700401007387 */ /* 0x000fe80000100800 */
[----:B------:R3:W-:Y:S04]  /*1e690*/  STL [R1+0xd6c], R5 ;  /* 0x000d6c0501007387 */ /* 0x0007e80000100800 */
[----:B------:R3:W-:Y:S01]  /*1e6a0*/  LDGSTS.E [R250+0x49200], [R4.64], P2 ;  /* 0x4920000004fa7fae */ /* 0x0007e20009121844 */
[----:B------:R-:W-:-:S05]  /*1e6b0*/  IMAD.WIDE R2, R247, 0x4, R6 ;  /* 0x00000004f7027825 */ /* 0x000fca00078e0206 */
[----:B------:R-:W-:Y:S04]  /*1e6c0*/  STL [R1+0xd88], R2 ;  /* 0x000d880201007387 */ /* 0x000fe80000100800 */
[----:B------:R-:W5:Y:S04]  /*1e6d0*/  LDL.LU.64 R6, [R1+0x1c0] ;  /* 0x0001c00001067983 */ /* 0x000f680000300a00 */
[----:B------:R1:W-:Y:S04]  /*1e6e0*/  STL [R1+0xd84], R3 ;  /* 0x000d840301007387 */ /* 0x0003e80000100800 */
[----:B------:R1:W-:Y:S01]  /*1e6f0*/  LDGSTS.E [R250+0x49a00], [R2.64], P2 ;  /* 0x49a0000002fa7fae */ /* 0x0003e20009121844 */
[----:B---3--:R-:W-:-:S03]  /*1e700*/  IMAD.WIDE R4, R247, 0x4, R78 ;  /* 0x00000004f7047825 */ /* 0x008fc600078e024e */
[----:B------:R-:W3:Y:S04]  /*1e710*/  LDL.LU.64 R78, [R1+0x198] ;  /* 0x00019800014e7983 */ /* 0x000ee80000300a00 */
[----:B------:R-:W-:Y:S01]  /*1e720*/  STL [R1+0xefc], R4 ;  /* 0x000efc0401007387 */ /* 0x000fe20000100800 */
[----:B-1----:R-:W-:-:S03]  /*1e730*/  IMAD.WIDE R2, R247, 0x4, R14 ;  /* 0x00000004f7027825 */ /* 0x002fc600078e020e */
[----:B------:R4:W-:Y:S04]  /*1e740*/  STL [R1+0xef8], R5 ;  /* 0x000ef80501007387 */ /* 0x0009e80000100800 */
[----:B------:R4:W-:Y:S04]  /*1e750*/  LDGSTS.E [R250+0x4a200], [R4.64], P2 ;  /* 0x4a20000004fa7fae */ /* 0x0009e80009121844 */
[----:B------:R-:W-:Y:S04]  /*1e760*/  STL [R1+0xf10], R2 ;  /* 0x000f100201007387 */ /* 0x000fe80000100800 */
[----:B------:R2:W-:Y:S04]  /*1e770*/  STL [R1+0xf0c], R3 ;  /* 0x000f0c0301007387 */ /* 0x0005e80000100800 */
[----:B------:R2:W-:Y:S04]  /*1e780*/  LDGSTS.E [R250+0x4aa00], [R2.64], P2 ;  /* 0x4aa0000002fa7fae */ /* 0x0005e80009121844 */
[----:B------:R-:W3:Y:S01]  /*1e790*/  LDL.LU.64 R14, [R1+0x1a0] ;  /* 0x0001a000010e7983 */ /* 0x000ee20000300a00 */
        /* <DEDUP_REMOVED lines=14> */
[----:B------:R1:W-:Y:S02]  /*1e880*/  LDGSTS.E [R250+0x4c200], [R4.64], P2 ;  /* 0x4c20000004fa7fae */ /* 0x0003e40009121844 */
[----:B-1----:R-:W-:-:S05]  /*1e890*/  IMAD.WIDE R2, R247, 0x4, R16 ;  /* 0x00000004f7027825 */ /* 0x002fca00078e0210 */
[----:B------:R-:W-:Y:S04]  /*1e8a0*/  STL [R1+0xf50], R2 ;  /* 0x000f500201007387 */ /* 0x000fe80000100800 */
[----:B------:R3:W-:Y:S04]  /*1e8b0*/  STL [R1+0xf4c], R3 ;  /* 0x000f4c0301007387 */ /* 0x0007e80000100800 */
[----:B------:R3:W-:Y:S04]  /*1e8c0*/  LDGSTS.E [R250+0x4ca00], [R2.64], P2 ;  /* 0x4ca0000002fa7fae */ /* 0x0007e80009121844 */
[----:B------:R-:W5:Y:S01]  /*1e8d0*/  LDL.LU.64 R18, [R1+0x160] ;  /* 0x0001600001127983 */ /* 0x000f620000300a00 */
[----:B------:R-:W-:-:S03]  /*1e8e0*/  IMAD.WIDE R4, R247, 0x4, R6 ;  /* 0x00000004f7047825 */ /* 0x000fc600078e0206 */
        /* <DEDUP_REMOVED lines=8> */
[----:B------:R-:W3:Y:S04]  /*1e970*/  LDL.LU.64 R78, [R1+0xf8] ;  /* 0x0000f800014e7983 */ /* 0x000ee80000300a00 */
[----:B------:R4:W-:Y:S01]  /*1e980*/  LDGSTS.E [R250+0x4da00], [R2.64], P2 ;  /* 0x4da0000002fa7fae */ /* 0x0009e20009121844 */
[----:B-1----:R-:W-:-:S05]  /*1e990*/  IMAD.WIDE R4, R247, 0x4, R14 ;  /* 0x00000004f7047825 */ /* 0x002fca00078e020e */
[----:B------:R-:W-:Y:S04]  /*1e9a0*/  STL [R1+0xf80], R4 ;  /* 0x000f800401007387 */ /* 0x000fe80000100800 */
[----:B------:R2:W-:Y:S04]  /*1e9b0*/  STL [R1+0xf7c], R5 ;  /* 0x000f7c0501007387 */ /* 0x0005e80000100800 */
[----:B------:R2:W-:Y:S01]  /*1e9c0*/  LDGSTS.E [R250+0x4e200], [R4.64], P2 ;  /* 0x4e20000004fa7fae */ /* 0x0005e20009121844 */
[----:B----4-:R-:W-:-:S05]  /*1e9d0*/  IMAD.WIDE R2, R247, 0x4, R12 ;  /* 0x00000004f7027825 */ /* 0x010fca00078e020c */
[----:B------:R-:W-:Y:S04]  /*1e9e0*/  STL [R1+0xf90], R2 ;  /* 0x000f900201007387 */ /* 0x000fe80000100800 */
[----:B------:R-:W4:Y:S04]  /*1e9f0*/  LDL.LU.64 R14, [R1+0x118] ;  /* 0x00011800010e7983 */ /* 0x000f280000300a00 */
[----:B------:R-:W4:Y:S04]  /*1ea00*/  LDL.LU.64 R12, [R1+0xb8] ;  /* 0x0000b800010c7983 */ /* 0x000f280000300a00 */
[----:B------:R5:W-:Y:S04]  /*1ea10*/  STL [R1+0xf8c], R3 ;  /* 0x000f8c0301007387 */ /* 0x000be80000100800 */
[----:B------:R5:W-:Y:S01]  /*1ea20*/  LDGSTS.E [R250+0x4ea00], [R2.64], P2 ;  /* 0x4ea0000002fa7fae */ /* 0x000be20009121844 */
[----:B--2---:R-:W-:-:S05]  /*1ea30*/  IMAD.WIDE R4, R247, 0x4, R10 ;  /* 0x00000004f7047825 */ /* 0x004fca00078e020a */
[----:B------:R-:W-:Y:S04]  /*1ea40*/  STL [R1+0x10ac], R4 ;  /* 0x0010ac0401007387 */ /* 0x000fe80000100800 */
[----:B------:R1:W-:Y:S01]  /*1ea50*/  STL [R1+0x10a8], R5 ;  /* 0x0010a80501007387 */ /* 0x0003e20000100800 */
[----:B-----5:R-:W-:-:S03]  /*1ea60*/  IMAD.WIDE R2, R247, 0x4, R8 ;  /* 0x00000004f7027825 */ /* 0x020fc600078e0208 */
[----:B------:R-:W2:Y:S04]  /*1ea70*/  LDL.LU.64 R10, [R1+0xd8] ;  /* 0x0000d800010a7983 */ /* 0x000ea80000300a00 */
[----:B------:R-:W5:Y:S04]  /*1ea80*/  LDL.LU.64 R8, [R1+0x78] ;  /* 0x0000780001087983 */ /* 0x000f680000300a00 */
[----:B------:R1:W-:Y:S04]  /*1ea90*/  LDGSTS.E [R250+0x4f200], [R4.64], P2 ;  /* 0x4f20000004fa7fae */ /* 0x0003e80009121844 */
[----:B------:R-:W-:Y:S04]  /*1eaa0*/  STL [R1+0x10b8], R2 ;  /* 0x0010b80201007387 */ /* 0x000fe80000100800 */
[----:B------:R1:W-:Y:S04]  /*1eab0*/  LDGSTS.E [R250+0x4fa00], [R2.64], P2 ;  /* 0x4fa0000002fa7fae */ /* 0x0003e80009121844 */
[----:B------:R1:W-:Y:S02]  /*1eac0*/  STL [R1+0x10b4], R3 ;  /* 0x0010b40301007387 */ /* 0x0003e40000100800 */
[----:B-1----:R-:W-:-:S05]  /*1ead0*/  IMAD.WIDE R4, R247, 0x4, R18 ;  /* 0x00000004f7047825 */ /* 0x002fca00078e0212 */
[----:B------:R1:W-:Y:S01]  /*1eae0*/  LDGSTS.E [R250+0x50200], [R4.64], P2 ;  /* 0x5020000004fa7fae */ /* 0x0003e20009121844 */
[----:B------:R-:W-:-:S03]  /*1eaf0*/  IMAD.WIDE R2, R247, 0x4, R6 ;  /* 0x00000004f7027825 */ /* 0x000fc600078e0206 */
[----:B------:R-:W5:Y:S04]  /*1eb00*/  LDL.LU.64 R6, [R1+0x98] ;  /* 0x0000980001067983 */ /* 0x000f680000300a00 */
[----:B------:R-:W-:Y:S04]  /*1eb10*/  STL [R1+0x10c0], R4 ;  /* 0x0010c00401007387 */ /* 0x000fe80000100800 */
[----:B------:R-:W-:Y:S04]  /*1eb20*/  STL [R1+0x10bc], R5 ;  /* 0x0010bc0501007387 */ /* 0x000fe80000100800 */
[----:B------:R-:W-:Y:S04]  /*1eb30*/  STL [R1+0x10c8], R2 ;  /* 0x0010c80201007387 */ /* 0x000fe80000100800 */
[----:B------:R3:W-:Y:S04]  /*1eb40*/  LDGSTS.E [R250+0x50a00], [R2.64], P2 ;  /* 0x50a0000002fa7fae */ /* 0x0007e80009121844 */
[----:B------:R3:W-:Y:S02]  /*1eb50*/  STL [R1+0x10c4], R3 ;  /* 0x0010c40301007387 */ /* 0x0007e40000100800 */
[----:B---3--:R-:W-:-:S02]  /*1eb60*/  IMAD.WIDE R2, R247, 0x4, R78 ;  /* 0x00000004f7027825 */ /* 0x008fc400078e024e */
[----:B------:R-:W3:Y:S02]  /*1eb70*/  LDL.LU.64 R78, [R1+0x58] ;  /* 0x00005800014e7983 */ /* 0x000ee40000300a00 */
[----:B-1----:R-:W-:-:S05]  /*1eb80*/  IMAD.WIDE R4, R247, 0x4, R16 ;  /* 0x00000004f7047825 */ /* 0x002fca00078e0210 */
[----:B------:R-:W-:Y:S04]  /*1eb90*/  STL [R1+0x10d0], R4 ;  /* 0x0010d00401007387 */ /* 0x000fe80000100800 */
[----:B------:R4:W-:Y:S04]  /*1eba0*/  LDGSTS.E [R250+0x51200], [R4.64], P2 ;  /* 0x5120000004fa7fae */ /* 0x0009e80009121844 */
[----:B------:R4:W-:Y:S04]  /*1ebb0*/  STL [R1+0x10cc], R5 ;  /* 0x0010cc0501007387 */ /* 0x0009e80000100800 */
[----:B------:R-:W-:Y:S04]  /*1ebc0*/  STL [R1+0x10d8], R2 ;  /* 0x0010d80201007387 */ /* 0x000fe80000100800 */
[----:B------:R1:W-:Y:S04]  /*1ebd0*/  LDGSTS.E [R250+0x51a00], [R2.64], P2 ;  /* 0x51a0000002fa7fae */ /* 0x0003e80009121844 */
[----:B------:R1:W-:Y:S01]  /*1ebe0*/  STL [R1+0x10d4], R3 ;  /* 0x0010d40301007387 */ /* 0x0003e20000100800 */
[----:B----4-:R-:W-:-:S04]  /*1ebf0*/  IMAD.WIDE R4, R247, 0x4, R14 ;  /* 0x00000004f7047825 */ /* 0x010fc800078e020e */
[C---:B-1----:R-:W-:Y:S01]  /*1ec00*/  IMAD.WIDE R2, R247.reuse, 0x4, R12 ;  /* 0x00000004f7027825 */ /* 0x042fe200078e020c */
[----:B------:R-:W-:Y:S04]  /*1ec10*/  STL [R1+0x10e0], R4 ;  /* 0x0010e00401007387 */ /* 0x000fe80000100800 */
[----:B------:R2:W-:Y:S04]  /*1ec20*/  LDGSTS.E [R250+0x52200], [R4.64], P2 ;  /* 0x5220000004fa7fae */ /* 0x0005e80009121844 */
[----:B------:R2:W-:Y:S04]  /*1ec30*/  STL [R1+0x10dc], R5 ;  /* 0x0010dc0501007387 */ /* 0x0005e80000100800 */
[----:B------:R-:W-:Y:S04]  /*1ec40*/  STL [R1+0x10e8], R2 ;  /* 0x0010e80201007387 */ /* 0x000fe80000100800 */
[----:B------:R5:W-:Y:S04]  /*1ec50*/  LDGSTS.E [R250+0x52a00], [R2.64], P2 ;  /* 0x52a0000002fa7fae */ /* 0x000be80009121844 */
[----:B------:R5:W-:Y:S01]  /*1ec60*/  STL [R1+0x10e4], R3 ;  /* 0x0010e40301007387 */ /* 0x000be20000100800 */
[----:B--2---:R-:W-:-:S04]  /*1ec70*/  IMAD.WIDE R4, R247, 0x4, R10 ;  /* 0x00000004f7047825 */ /* 0x004fc800078e020a */
[C---:B-----5:R-:W-:Y:S01]  /*1ec80*/  IMAD.WIDE R2, R247.reuse, 0x4, R8 ;  /* 0x00000004f7027825 */ /* 0x060fe200078e0208 */
[----:B------:R-:W-:Y:S04]  /*1ec90*/  STL [R1+0x10f0], R4 ;  /* 0x0010f00401007387 */ /* 0x000fe80000100800 */
[----:B------:R1:W-:Y:S04]  /*1eca0*/  LDGSTS.E [R250+0x53200], [R4.64], P2 ;  /* 0x5320000004fa7fae */ /* 0x0003e80009121844 */
[----:B------:R-:W-:Y:S04]  /*1ecb0*/  STL [R1+0x10ec], R5 ;  /* 0x0010ec0501007387 */ /* 0x000fe80000100800 */
[----:B------:R-:W-:Y:S04]  /*1ecc0*/  STL [R1+0x10f8], R2 ;  /* 0x0010f80201007387 */ /* 0x000fe80000100800 */
[----:B------:R2:W-:Y:S04]  /*1ecd0*/  LDGSTS.E [R250+0x53a00], [R2.64], P2 ;  /* 0x53a0000002fa7fae */ /* 0x0005e80009121844 */
[----:B------:R2:W-:Y:S02]  /*1ece0*/  STL [R1+0x10f4], R3 ;  /* 0x0010f40301007387 */ /* 0x0005e40000100800 */
[----:B--2---:R-:W-:-:S04]  /*1ecf0*/  IMAD.WIDE R2, R247, 0x4, R248 ;  /* 0x00000004f7027825 */ /* 0x004fc800078e02f8 */
[----:B-1----:R-:W-:-:S05]  /*1ed00*/  IMAD.WIDE R4, R247, 0x4, R6 ;  /* 0x00000004f7047825 */ /* 0x002fca00078e0206 */
[----:B------:R-:W-:Y:S04]  /*1ed10*/  STL [R1+0x1100], R4 ;  /* 0x0011000401007387 */ /* 0x000fe80000100800 */
[----:B------:R3:W-:Y:S04]  /*1ed20*/  LDGSTS.E [R250+0x54200], [R4.64], P2 ;  /* 0x5420000004fa7fae */ /* 0x0007e80009121844 */
[----:B------:R-:W-:Y:S04]  /*1ed30*/  STL [R1+0x10fc], R5 ;  /* 0x0010fc0501007387 */ /* 0x000fe80000100800 */
[----:B------:R-:W-:Y:S04]  /*1ed40*/  STL [R1+0x1108], R2 ;  /* 0x0011080201007387 */ /* 0x000fe80000100800 */
[----:B------:R1:W-:Y:S04]  /*1ed50*/  LDGSTS.E [R250+0x54a00], [R2.64], P2 ;  /* 0x54a0000002fa7fae */ /* 0x0003e80009121844 */
[----:B------:R1:W-:Y:S02]  /*1ed60*/  STL [R1+0x1104], R3 ;  /* 0x0011040301007387 */ /* 0x0003e40000100800 */
[----:B-1----:R-:W-:-:S04]  /*1ed70*/  IMAD.WIDE R2, R247, 0x4, R82 ;  /* 0x00000004f7027825 */ /* 0x002fc800078e0252 */
[----:B---3--:R-:W-:-:S05]  /*1ed80*/  IMAD.WIDE R4, R247, 0x4, R78 ;  /* 0x00000004f7047825 */ /* 0x008fca00078e024e */
[----:B------:R-:W-:Y:S04]  /*1ed90*/  STL [R1+0x1110], R4 ;  /* 0x0011100401007387 */ /* 0x000fe80000100800 */
[----:B------:R1:W-:Y:S04]  /*1eda0*/  LDGSTS.E [R250+0x55200], [R4.64], P2 ;  /* 0x5520000004fa7fae */ /* 0x0003e80009121844 */
[----:B------:R1:W-:Y:S04]  /*1edb0*/  STL [R1+0x110c], R5 ;  /* 0x00110c0501007387 */ /* 0x0003e80000100800 */
[----:B------:R-:W-:Y:S04]  /*1edc0*/  STL [R1+0x1118], R2 ;  /* 0x0011180201007387 */ /* 0x000fe80000100800 */
[----:B------:R2:W-:Y:S01]  /*1edd0*/  LDGSTS.E [R250+0x55a00], [R2.64], P2 ;  /* 0x55a0000002fa7fae */ /* 0x0005e20009121844 */
[----:B-1----:R-:W-:-:S03]  /*1ede0*/  IMAD.WIDE R4, R247, 0x4, R90 ;  /* 0x00000004f7047825 */ /* 0x002fc600078e025a */
[----:B------:R2:W-:Y:S04]  /*1edf0*/  STL [R1+0x1114], R3 ;  /* 0x0011140301007387 */ /* 0x0005e80000100800 */
[----:B------:R-:W-:Y:S04]  /*1ee00*/  STL [R1+0x1120], R4 ;  /* 0x0011200401007387 */ /* 0x000fe80000100800 */
[----:B------:R1:W-:Y:S01]  /*1ee10*/  LDGSTS.E [R250+0x56200], [R4.64], P2 ;  /* 0x5620000004fa7fae */ /* 0x0003e20009121844 */
[----:B--2---:R-:W-:-:S03]  /*1ee20*/  IMAD.WIDE R2, R247, 0x4, R98 ;  /* 0x00000004f7027825 */ /* 0x004fc600078e0262 */
        /* <DEDUP_REMOVED lines=50> */
[----:B------:R2:W-:Y:S04]  /*1f150*/  STL [R1+0x11cc], R3 ;  /* 0x0011cc0301007387 */ /* 0x0005e80000100800 */
[----:B------:R-:W3:Y:S01]  /*1f160*/  LDL.LU.64 R78, [R1+0x788] ;  /* 0x00078800014e7983 */ /* 0x000ee20000300a00 */
[----:B-1----:R-:W-:-:S03]  /*1f170*/  IMAD.WIDE R4, R247, 0x4, R202 ;  /* 0x00000004f7047825 */ /* 0x002fc600078e02ca */
[----:B------:R-:W1:Y:S04]  /*1f180*/  S2R R0, SR_TID.X ;  /* 0x0000000000007919 */ /* 0x000e680000002100 */
[----:B------:R-:W-:Y:S04]  /*1f190*/  STL [R1+0x11d0], R4 ;  /* 0x0011d00401007387 */ /* 0x000fe80000100800 */
[----:B------:R2:W-:Y:S04]  /*1f1a0*/  LDGSTS.E [R250+0x5ca00], [R2.64], P2 ;  /* 0x5ca0000002fa7fae */ /* 0x0005e80009121844 */
[----:B------:R-:W4:Y:S04]  /*1f1b0*/  LDL.LU.64 R14, [R1+0x778] ;  /* 0x00077800010e7983 */ /* 0x000f280000300a00 */
[----:B------:R5:W-:Y:S01]  /*1f1c0*/  LDGSTS.E [R250+0x5d200], [R4.64], P2 ;  /* 0x5d20000004fa7fae */ /* 0x000be20009121844 */
[----:B--2---:R-:W-:-:S03]  /*1f1d0*/  IMAD.WIDE R2, R247, 0x4, R210 ;  /* 0x00000004f7027825 */ /* 0x004fc600078e02d2 */
[----:B------:R5:W-:Y:S04]  /*1f1e0*/  STL [R1+0x11b8], R5 ;  /* 0x0011b80501007387 */ /* 0x000be80000100800 */
[----:B------:R-:W-:Y:S04]  /*1f1f0*/  STL [R1+0x11c4], R2 ;  /* 0x0011c40201007387 */ /* 0x000fe80000100800 */
[----:B------:R2:W-:Y:S01]  /*1f200*/  LDGSTS.E [R250+0x5da00], [R2.64], P2 ;  /* 0x5da0000002fa7fae */ /* 0x0005e20009121844 */
[----:B-----5:R-:W-:-:S03]  /*1f210*/  IMAD.WIDE R4, R247, 0x4, R218 ;  /* 0x00000004f7047825 */ /* 0x020fc600078e02da */
[----:B------:R2:W-:Y:S04]  /*1f220*/  STL [R1+0x11bc], R3 ;  /* 0x0011bc0301007387 */ /* 0x0005e80000100800 */
[----:B------:R-:W5:Y:S04]  /*1f230*/  LDL.LU.64 R12, [R1+0x780] ;  /* 0x00078000010c7983 */ /* 0x000f680000300a00 */
[----:B------:R-:W-:Y:S01]  /*1f240*/  STL [R1+0x11c0], R4 ;  /* 0x0011c00401007387 */ /* 0x000fe20000100800 */
[----:B--2---:R-:W-:-:S03]  /*1f250*/  IMAD.WIDE R2, R247, 0x4, R226 ;  /* 0x00000004f7027825 */ /* 0x004fc600078e02e2 */
[----:B------:R-:W2:Y:S04]  /*1f260*/  LDL.LU.64 R10, [R1+0x768] ;  /* 0x00076800010a7983 */ /* 0x000ea80000300a00 */
[----:B------:R1:W-:Y:S02]  /*1f270*/  STL [R1+0x11a8], R5 ;  /* 0x0011a80501007387 */ /* 0x0003e40000100800 */
[----:B-1----:R-:W-:Y:S02]  /*1f280*/  SHF.R.S32.HI R251, RZ, 0x6, R0 ;  /* 0x00000006fffb7819 */ /* 0x002fe40000011400 */
[----:B------:R1:W-:Y:S04]  /*1f290*/  LDGSTS.E [R250+0x5e200], [R4.64], P2 ;  /* 0x5e20000004fa7fae */ /* 0x0003e80009121844 */
[----:B------:R-:W-:Y:S01]  /*1f2a0*/  STL [R1+0x11b4], R2 ;  /* 0x0011b40201007387 */ /* 0x000fe20000100800 */
[----:B------:R-:W-:-:S03]  /*1f2b0*/  LOP3.LUT R0, R0, 0x3f, RZ, 0xc0, !PT ;  /* 0x0000003f00007812 */ /* 0x000fc600078ec0ff */
[----:B------:R1:W-:Y:S02]  /*1f2c0*/  STL [R1+0x11ac], R3 ;  /* 0x0011ac0301007387 */ /* 0x0003e40000100800 */
[----:B-1----:R-:W-:Y:S02]  /*1f2d0*/  IMAD.WIDE R4, R247, 0x4, R234 ;  /* 0x00000004f7047825 */ /* 0x002fe400078e02ea */
[----:B------:R-:W2:Y:S01]  /*1f2e0*/  LDL.LU.64 R8, [R1+0x770] ;  /* 0x0007700001087983 */ /* 0x000ea20000300a00 */
[----:B------:R-:W-:-:S03]  /*1f2f0*/  SGXT R251, R251, 0x1 ;  /* 0x00000001fbfb781a */ /* 0x000fc60000000200 */
[----:B------:R-:W-:Y:S01]  /*1f300*/  STL [R1+0x11b0], R4 ;  /* 0x0011b00401007387 */ /* 0x000fe20000100800 */
[----:B------:R-:W-:-:S03]  /*1f310*/  IMAD.SHL.U32 R0, R0, 0x4, RZ ;  /* 0x0000000400007824 */ /* 0x000fc600078e00ff */
[----:B------:R1:W-:Y:S04]  /*1f320*/  LDGSTS.E [R250+0x5ea00], [R2.64], P2 ;  /* 0x5ea0000002fa7fae */ /* 0x0003e80009121844 */
[----:B------:R-:W2:Y:S01]  /*1f330*/  LDL.LU.64 R6, [R1+0x758] ;  /* 0x0007580001067983 */ /* 0x000ea20000300a00 */
[----:B------:R-:W-:-:S03]  /*1f340*/  LOP3.LUT R0, R0, 0x110, R251, 0x78, !PT ;  /* 0x0000011000007812 */ /* 0x000fc600078e78fb */
[----:B------:R3:W-:Y:S01]  /*1f350*/  STL [R1+0x119c], R5 ;  /* 0x00119c0501007387 */ /* 0x0007e20000100800 */
[----:B-1----:R-:W-:-:S03]  /*1f360*/  IMAD.WIDE R2, R247, 0x4, R242 ;  /* 0x00000004f7027825 */ /* 0x002fc600078e02f2 */
[----:B------:R1:W-:Y:S04]  /*1f370*/  LDGSTS.E [R250+0x5f200], [R4.64], P2 ;  /* 0x5f20000004fa7fae */ /* 0x0003e80009121844 */
[----:B------:R-:W-:Y:S04]  /*1f380*/  STL [R1+0x11a4], R2 ;  /* 0x0011a40201007387 */ /* 0x000fe80000100800 */
[----:B------:R1:W-:Y:S04]  /*1f390*/  LDGSTS.E [R250+0x5fa00], [R2.64], P2 ;  /* 0x5fa0000002fa7fae */ /* 0x0003e80009121844 */
[----:B------:R4:W-:Y:S04]  /*1f3a0*/  STL [R1+0x11a0], R3 ;  /* 0x0011a00301007387 */ /* 0x0009e80000100800 */
[----:B-1----:R-:W2:Y:S01]  /*1f3b0*/  LDL.LU.64 R250, [R1+0x760] ;  /* 0x0007600001fa7983 */ /* 0x002ea20000300a00 */
[----:B---3--:R-:W-:-:S03]  /*1f3c0*/  IMAD.WIDE R4, R247, 0x4, R78 ;  /* 0x00000004f7047825 */ /* 0x008fc600078e024e */
[----:B------:R-:W3:Y:S01]  /*1f3d0*/  LDL.LU.64 R78, [R1+0x748] ;  /* 0x00074800014e7983 */ /* 0x000ee20000300a00 */
[----:B------:R-:W-:-:S03]  /*1f3e0*/  LOP3.LUT R0, R0, 0x40, RZ, 0x3c, !PT ;  /* 0x0000004000007812 */ /* 0x000fc600078e3cff */
        /* <DEDUP_REMOVED lines=8> */
[----:B-----5:R-:W-:-:S03]  /*1f470*/  IMAD.WIDE R4, R247, 0x4, R12 ;  /* 0x00000004f7047825 */ /* 0x020fc600078e020c */
[----:B------:R-:W5:Y:S01]  /*1f480*/  LDL.LU.64 R12, [R1+0x738] ;  /* 0x00073800010c7983 */ /* 0x000f620000300a00 */
[----:B--2---:R-:W-:-:S03]  /*1f490*/  IMAD.WIDE R2, R247, 0x4, R10 ;  /* 0x00000004f7027825 */ /* 0x004fc600078e020a */
[----:B------:R-:W-:Y:S04]  /*1f4a0*/  STL [R1+0xbf8], R4 ;  /* 0x000bf80401007387 */ /* 0x000fe80000100800 */
[----:B------:R1:W-:Y:S04]  /*1f4b0*/  STL [R1+0xbf4], R5 ;  /* 0x000bf40501007387 */ /* 0x0003e80000100800 */
[----:B------:R-:W-:Y:S04]  /*1f4c0*/  STL [R1+0xc10], R2 ;  /* 0x000c100201007387 */ /* 0x000fe80000100800 */
[----:B------:R2:W-:Y:S04]  /*1f4d0*/  STL [R1+0xc0c], R3 ;  /* 0x000c0c0301007387 */ /* 0x0005e80000100800 */
[----:B------:R1:W-:Y:S04]  /*1f4e0*/  LDGSTS.E [R0+0x41400], [R4.64], P2 ;  /* 0x4140000004007fae */ /* 0x0003e80009121844 */
[----:B------:R-:W5:Y:S04]  /*1f4f0*/  LDL.LU.64 R10, [R1+0x740] ;  /* 0x00074000010a7983 */ /* 0x000f680000300a00 */
[----:B------:R2:W-:Y:S01]  /*1f500*/  LDGSTS.E [R0+0x41c00], [R2.64], P2 ;  /* 0x41c0000002007fae */ /* 0x0005e20009121844 */
[----:B-1----:R-:W-:-:S03]  /*1f510*/  IMAD.WIDE R4, R247, 0x4, R8 ;  /* 0x00000004f7047825 */ /* 0x002fc600078e0208 */
[----:B------:R-:W5:Y:S01]  /*1f520*/  LDL.LU.64 R8, [R1+0x728] ;  /* 0x0007280001087983 */ /* 0x000f620000300a00 */
[----:B--2---:R-:W-:-:S03]  /*1f530*/  IMAD.WIDE R2, R247, 0x4, R6 ;  /* 0x00000004f7027825 */ /* 0x004fc600078e0206 */
[----:B------:R-:W-:Y:S04]  /*1f540*/  STL [R1+0xc28], R4 ;  /* 0x000c280401007387 */ /* 0x000fe80000100800 */
[----:B------:R1:W-:Y:S04]  /*1f550*/  STL [R1+0xc24], R5 ;  /* 0x000c240501007387 */ /* 0x0003e80000100800 */
[----:B------:R-:W-:Y:S04]  /*1f560*/  STL [R1+0xc40], R2 ;  /* 0x000c400201007387 */ /* 0x000fe80000100800 */
[----:B------:R3:W-:Y:S04]  /*1f570*/  STL [R1+0xc3c], R3 ;  /* 0x000c3c0301007387 */ /* 0x0007e80000100800 */
[----:B------:R1:W-:Y:S04]  /*1f580*/  LDGSTS.E [R0+0x42400], [R4.64], P2 ;  /* 0x4240000004007fae */ /* 0x0003e80009121844 */
[----:B------:R-:W2:Y:S04]  /*1f590*/  LDL.LU.64 R6, [R1+0x730] ;  /* 0x0007300001067983 */ /* 0x000ea80000300a00 */
[----:B------:R3:W-:Y:S01]  /*1f5a0*/  LDGSTS.E [R0+0x42c00], [R2.64], P2 ;  /* 0x42c0000002007fae */ /* 0x0007e20009121844 */
[----:B-1----:R-:W-:-:S03]  /*1f5b0*/  IMAD.WIDE R4, R247, 0x4, R250 ;  /* 0x00000004f7047825 */ /* 0x002fc600078e02fa */
[----:B------:R-:W2:Y:S04]  /*1f5c0*/  LDL.LU.64 R250, [R1+0x718] ;  /* 0x0007180001fa7983 */ /* 0x000ea80000300a00 */
        /* <DEDUP_REMOVED lines=8> */
[----:B----4-:R-:W-:-:S03]  /*1f650*/  IMAD.WIDE R4, R247, 0x4, R14 ;  /* 0x00000004f7047825 */ /* 0x010fc600078e020e */
[----:B------:R-:W4:Y:S04]  /*1f660*/  LDL.LU.64 R14, [R1+0x708] ;  /* 0x00070800010e7983 */ /* 0x000f280000300a00 */
[----:B------:R-:W-:Y:S04]  /*1f670*/  STL [R1+0xc88], R4 ;  /* 0x000c880401007387 */ /* 0x000fe80000100800 */
[----:B------:R1:W-:Y:S01]  /*1f680*/  STL [R1+0xc84], R5 ;  /* 0x000c840501007387 */ /* 0x0003e20000100800 */
[----:B-----5:R-:W-:-:S03]  /*1f690*/  IMAD.WIDE R2, R247, 0x4, R12 ;  /* 0x00000004f7027825 */ /* 0x020fc600078e020c */
[----:B------:R1:W-:Y:S04]  /*1f6a0*/  LDGSTS.E [R0+0x44400], [R4.64], P2 ;  /* 0x4440000004007fae */ /* 0x0003e80009121844 */
[----:B------:R-:W-:Y:S04]  /*1f6b0*/  STL [R1+0xca0], R2 ;  /* 0x000ca00201007387 */ /* 0x000fe80000100800 */
[----:B------:R5:W-:Y:S04]  /*1f6c0*/  STL [R1+0xc9c], R3 ;  /* 0x000c9c0301007387 */ /* 0x000be80000100800 */
[----:B------:R-:W4:Y:S04]  /*1f6d0*/  LDL.LU.64 R12, [R1+0x710] ;  /* 0x00071000010c7983 */ /* 0x000f280000300a00 */
[----:B------:R5:W-:Y:S01]  /*1f6e0*/  LDGSTS.E [R0+0x44c00], [R2.64], P2 ;  /* 0x44c0000002007fae */ /* 0x000be20009121844 */
[----:B-1----:R-:W-:-:S03]  /*1f6f0*/  IMAD.WIDE R4, R247, 0x4, R10 ;  /* 0x00000004f7047825 */ /* 0x002fc600078e020a */
[----:B------:R-:W4:Y:S04]  /*1f700*/  LDL.LU.64 R10, [R1+0x6f8] ;  /* 0x0006f800010a7983 */ /* 0x000f280000300a00 */
[----:B------:R-:W-:Y:S01]  /*1f710*/  STL [R1+0xcb8], R4 ;  /* 0x000cb80401007387 */ /* 0x000fe20000100800 */
[----:B-----5:R-:W-:-:S03]  /*1f720*/  IMAD.WIDE R2, R247, 0x4, R8 ;  /* 0x00000004f7027825 */ /* 0x020fc600078e0208 */
[----:B------:R2:W-:Y:S04]  /*1f730*/  STL [R1+0xcb4], R5 ;  /* 0x000cb40501007387 */ /* 0x0005e80000100800 */
[----:B------:R-:W-:Y:S04]  /*1f740*/  STL [R1+0xcd0], R2 ;  /* 0x000cd00201007387 */ /* 0x000fe80000100800 */
[----:B------:R1:W-:Y:S04]  /*1f750*/  STL [R1+0xccc], R3 ;  /* 0x000ccc0301007387 */ /* 0x0003e80000100800 */
[----:B------:R-:W5:Y:S04]  /*1f760*/  LDL.LU.64 R8, [R1+0x700] ;  /* 0x0007000001087983 */ /* 0x000f680000300a00 */
[----:B------:R2:W-:Y:S04]  /*1f770*/  LDGSTS.E [R0+0x45400], [R4.64], P2 ;  /* 0x4540000004007fae */ /* 0x0005e80009121844 */
[----:B------:R1:W-:Y:S01]  /*1f780*/  LDGSTS.E [R0+0x45c00], [R2.64], P2 ;  /* 0x45c0000002007fae */ /* 0x0003e20009121844 */
[----:B--2---:R-:W-:-:S03]  /*1f790*/  IMAD.WIDE R4, R247, 0x4, R6 ;  /* 0x00000004f7047825 */ /* 0x004fc600078e0206 */
[----:B------:R-:W2:Y:S01]  /*1f7a0*/  LDL.LU.64 R6, [R1+0x6f0] ;  /* 0x0006f00001067983 */ /* 0x000ea20000300a00 */
[----:B-1----:R-:W-:-:S03]  /*1f7b0*/  IMAD.WIDE R2, R247, 0x4, R250 ;  /* 0x00000004f7027825 */ /* 0x002fc600078e02fa */
[----:B------:R-:W-:Y:S04]  /*1f7c0*/  STL [R1+0xce8], R4 ;  /* 0x000ce80401007387 */ /* 0x000fe80000100800 */
[----:B------:R3:W-:Y:S04]  /*1f7d0*/  STL [R1+0xce4], R5 ;  /* 0x000ce40501007387 */ /* 0x0007e80000100800 */
[----:B------:R-:W-:Y:S04]  /*1f7e0*/  STL [R1+0xd00], R2 ;  /* 0x000d000201007387 */ /* 0x000fe80000100800 */
[----:B------:R4:W-:Y:S04]  /*1f7f0*/  STL [R1+0xcfc], R3 ;  /* 0x000cfc0301007387 */ /* 0x0009e80000100800 */
[----:B------:R-:W2:Y:S04]  /*1f800*/  LDL.LU.64 R250, [R1+0x400] ;  /* 0x0004000001fa7983 */ /* 0x000ea80000300a00 */
[----:B------:R3:W-:Y:S04]  /*1f810*/  LDGSTS.E [R0+0x46400], [R4.64], P2 ;  /* 0x4640000004007fae */ /* 0x0007e80009121844 */
[----:B------:R4:W-:Y:S01]  /*1f820*/  LDGSTS.E [R0+0x46c00], [R2.64], P2 ;  /* 0x46c0000002007fae */ /* 0x0009e20009121844 */
[----:B---3--:R-:W-:-:S03]  /*1f830*/  IMAD.WIDE R4, R247, 0x4, R78 ;  /* 0x00000004f7047825 */ /* 0x008fc600078e024e */
[----:B------:R-:W3:Y:S04]  /*1f840*/  LDL.LU.64 R78, [R1+0x3f0] ;  /* 0x0003f000014e7983 */ /* 0x000ee80000300a00 */
[----:B------:R-:W-:Y:S04]  /*1f850*/  STL [R1+0xd18], R4 ;  /* 0x000d180401007387 */ /* 0x000fe80000100800 */
[----:B------:R1:W-:Y:S04]  /*1f860*/  STL [R1+0xd14], R5 ;  /* 0x000d140501007387 */ /* 0x0003e80000100800 */
[----:B------:R1:W-:Y:S01]  /*1f870*/  LDGSTS.E [R0+0x47400], [R4.64], P2 ;  /* 0x4740000004007fae */ /* 0x0003e20009121844 */
[----:B----4-:R-:W-:-:S05]  /*1f880*/  IMAD.WIDE R2, R247, 0x4, R14 ;  /* 0x00000004f7027825 */ /* 0x010fca00078e020e */
        /* <DEDUP_REMOVED lines=15> */
[----:B------:R-:W5:Y:S04]  /*1f980*/  LDL.LU.64 R8, [R1+0x3d0] ;  /* 0x0003d00001087983 */ /* 0x000f680000300a00 */
[----:B------:R-:W-:Y:S04]  /*1f990*/  STL [R1+0xd78], R4 ;  /* 0x000d780401007387 */ /* 0x000fe80000100800 */
[----:B------:R1:W-:Y:S04]  /*1f9a0*/  STL [R1+0xd74], R5 ;  /* 0x000d740501007387 */ /* 0x0003e80000100800 */
[----:B------:R1:W-:Y:S01]  /*1f9b0*/  LDGSTS.E [R0+0x49400], [R4.64], P2 ;  /* 0x4940000004007fae */ /* 0x0003e20009121844 */
[----:B--2---:R-:W-:-:S05]  /*1f9c0*/  IMAD.WIDE R2, R247, 0x4, R6 ;  /* 0x00000004f7027825 */ /* 0x004fca00078e0206 */
        /* <DEDUP_REMOVED lines=12> */
[----:B------:R-:W2:Y:S04]  /*1fa90*/  LDL.LU.64 R78, [R1+0x3c8] ;  /* 0x0003c800014e7983 */ /* 0x000ea80000300a00 */
[----:B------:R3:W-:Y:S01]  /*1faa0*/  LDGSTS.E [R0+0x4ac00], [R2.64], P2 ;  /* 0x4ac0000002007fae */ /* 0x0007e20009121844 */
[----:B-1----:R-:W-:-:S03]  /*1fab0*/  IMAD.WIDE R4, R247, 0x4, R14 ;  /* 0x00000004f7047825 */ /* 0x002fc600078e020e */
[----:B------:R-:W2:Y:S04]  /*1fac0*/  LDL.LU.64 R14, [R1+0x3b0] ;  /* 0x0003b000010e7983 */ /* 0x000ea80000300a00 */
[----:B------:R-:W-:Y:S04]  /*1fad0*/  STL [R1+0xf28], R4 ;  /* 0x000f280401007387 */ /* 0x000fe80000100800 */
[----:B------:R4:W-:Y:S01]  /*1fae0*/  STL [R1+0xf24], R5 ;  /* 0x000f240501007387 */ /* 0x0009e20000100800 */
[----:B---3--:R-:W-:-:S03]  /*1faf0*/  IMAD.WIDE R2, R247, 0x4, R12 ;  /* 0x00000004f7027825 */ /* 0x008fc600078e020c */
[----:B------:R4:W-:Y:S04]  /*1fb00*/  LDGSTS.E [R0+0x4b400], [R4.64], P2 ;  /* 0x4b40000004007fae */ /* 0x0009e80009121844 */
[----:B------:R-:W-:Y:S04]  /*1fb10*/  STL [R1+0xf38], R2 ;  /* 0x000f380201007387 */ /* 0x000fe80000100800 */
[----:B------:R5:W-:Y:S04]  /*1fb20*/  STL [R1+0xf34], R3 ;  /* 0x000f340301007387 */ /* 0x000be80000100800 */
[----:B------:R-:W3:Y:S04]  /*1fb30*/  LDL.LU.64 R12, [R1+0x3b8] ;  /* 0x0003b800010c7983 */ /* 0x000ee80000300a00 */
[----:B------:R5:W-:Y:S01]  /*1fb40*/  LDGSTS.E [R0+0x4bc00], [R2.64], P2 ;  /* 0x4bc0000002007fae */ /* 0x000be20009121844 */
[----:B----4-:R-:W-:-:S03]  /*1fb50*/  IMAD.WIDE R4, R247, 0x4, R10 ;  /* 0x00000004f7047825 */ /* 0x010fc600078e020a */
[----:B------:R-:W4:Y:S04]  /*1fb60*/  LDL.LU.64 R10, [R1+0x3a0] ;  /* 0x0003a000010a7983 */ /* 0x000f280000300a00 */
[----:B------:R-:W-:Y:S01]  /*1fb70*/  STL [R1+0xf48], R4 ;  /* 0x000f480401007387 */ /* 0x000fe20000100800 */
[----:B-----5:R-:W-:-:S03]  /*1fb80*/  IMAD.WIDE R2, R247, 0x4, R8 ;  /* 0x00000004f7027825 */ /* 0x020fc600078e0208 */
[----:B------:R1:W-:Y:S04]  /*1fb90*/  STL [R1+0xf44], R5 ;  /* 0x000f440501007387 */ /* 0x0003e80000100800 */
[----:B------:R-:W-:Y:S04]  /*1fba0*/  STL [R1+0xf58], R2 ;  /* 0x000f580201007387 */ /* 0x000fe80000100800 */
[----:B------:R5:W-:Y:S04]  /*1fbb0*/  STL [R1+0xf54], R3 ;  /* 0x000f540301007387 */ /* 0x000be80000100800 */
[----:B------:R-:W4:Y:S04]  /*1fbc0*/  LDL.LU.64 R8, [R1+0x3a8] ;  /* 0x0003a80001087983 */ /* 0x000f280000300a00 */
[----:B------:R1:W-:Y:S04]  /*1fbd0*/  LDGSTS.E [R0+0x4c400], [R4.64], P2 ;  /* 0x4c40000004007fae */ /* 0x0003e80009121844 */
        /* <DEDUP_REMOVED lines=19> */
[----:B------:R-:W2:Y:S04]  /*1fd10*/  LDL.LU.64 R14, [R1+0x388] ;  /* 0x00038800010e7983 */ /* 0x000ea80000300a00 */
        /* <DEDUP_REMOVED lines=39> */
[----:B------:R-:W2:Y:S04]  /*1ff90*/  LDL.LU.64 R12, [R1+0x348] ;  /* 0x00034800010c7983 */ /* 0x000ea80000300a00 */
[----:B------:R3:W-:Y:S01]  /*1ffa0*/  LDGSTS.E [R0+0x52c00], [R2.64], P2 ;  /* 0x52c0000002007fae */ /* 0x0007e20009121844 */
[----:B-1----:R-:W-:-:S03]  /*1ffb0*/  IMAD.WIDE R4, R247, 0x4, R10 ;  /* 0x00000004f7047825 */ /* 0x002fc600078e020a */
[----:B------:R-:W2:Y:S04]  /*1ffc0*/  LDL.LU.64 R10, [R1+0x330] ;  /* 0x00033000010a7983 */ /* 0x000ea80000300a00 */
[----:B------:R-:W-:Y:S01]  /*1ffd0*/  STL [R1+0x1070], R4 ;  /* 0x0010700401007387 */ /* 0x000fe20000100800 */
[----:B---3--:R-:W-:-:S03]  /*1ffe0*/  IMAD.WIDE R2, R247, 0x4, R8 ;  /* 0x00000004f7027825 */ /* 0x008fc600078e0208 */
[----:B------:R4:W-:Y:S04]  /*1fff0*/  STL [R1+0x1058], R5 ;  /* 0x0010580501007387 */ /* 0x0009e80000100800 */
[----:B------:R-:W-:Y:S04]  /*20000*/  STL [R1+0x1064], R2 ;  /* 0x0010640201007387 */ /* 0x000fe80000100800 */
[----:B------:R5:W-:Y:S04]  /*20010*/  STL [R1+0x105c], R3 ;  /* 0x00105c0301007387 */ /* 0x000be80000100800 */
[----:B------:R-:W3:Y:S04]  /*20020*/  LDL.LU.64 R8, [R1+0x338] ;  /* 0x0003380001087983 */ /* 0x000ee80000300a00 */
[----:B------:R4:W-:Y:S04]  /*20030*/  LDGSTS.E [R0+0x53400], [R4.64], P2 ;  /* 0x5340000004007fae */ /* 0x0009e80009121844 */
        /* <DEDUP_REMOVED lines=15> */
[----:B------:R1:W-:Y:S02]  /*20130*/  LDGSTS.E [R0+0x55400], [R4.64], P2 ;  /* 0x5540000004007fae */ /* 0x0003e40009121844 */
[----:B-1----:R-:W-:-:S05]  /*20140*/  IMAD.WIDE R2, R247, 0x4, R14 ;  /* 0x00000004f7027825 */ /* 0x002fca00078e020e */
[----:B------:R-:W-:Y:S04]  /*20150*/  STL [R1+0x1044], R2 ;  /* 0x0010440201007387 */ /* 0x000fe80000100800 */
[----:B------:R1:W-:Y:S04]  /*20160*/  STL [R1+0x103c], R3 ;  /* 0x00103c0301007387 */ /* 0x0003e80000100800 */
[----:B------:R-:W2:Y:S04]  /*20170*/  LDL.LU.64 R14, [R1+0x318] ;  /* 0x00031800010e7983 */ /* 0x000ea80000300a00 */
[----:B------:R1:W-:Y:S01]  /*20180*/  LDGSTS.E [R0+0x55c00], [R2.64], P2 ;  /* 0x55c0000002007fae */ /* 0x0003e20009121844 */
[----:B------:R-:W-:-:S03]  /*20190*/  IMAD.WIDE R4, R247, 0x4, R12 ;  /* 0x00000004f7047825 */ /* 0x000fc600078e020c */
        /* <DEDUP_REMOVED lines=20> */
[----:B------:R-:W4:Y:S04]  /*202e0*/  LDL.LU.64 R250, [R1+0x2e0] ;  /* 0x0002e00001fa7983 */ /* 0x000f280000300a00 */
        /* <DEDUP_REMOVED lines=11> */
[----:B------:R1:W-:Y:S01]  /*203a0*/  STL [R1+0xff8], R5 ;  /* 0x000ff80501007387 */ /* 0x0003e20000100800 */
[----:B--2---:R-:W-:-:S03]  /*203b0*/  IMAD.WIDE R2, R247, 0x4, R12 ;  /* 0x00000004f7027825 */ /* 0x004fc600078e020c */
        /* <DEDUP_REMOVED lines=18> */
[----:B-1----:R-:W-:-:S03]  /*204e0*/  IMAD.WIDE R2, R247, 0x4, R250 ;  /* 0x00000004f7027825 */ /* 0x002fc600078e02fa */
[----:B------:R5:W-:Y:S04]  /*204f0*/  STL [R1+0xfd8], R5 ;  /* 0x000fd80501007387 */ /* 0x000be80000100800 */
[----:B------:R-:W-:Y:S04]  /*20500*/  STL [R1+0xfe4], R2 ;  /* 0x000fe40201007387 */ /* 0x000fe80000100800 */
[----:B------:R1:W-:Y:S04]  /*20510*/  STL [R1+0xfdc], R3 ;  /* 0x000fdc0301007387 */ /* 0x0003e80000100800 */
[----:B------:R-:W4:Y:S04]  /*20520*/  LDL.LU.64 R250, [R1+0x2b8] ;  /* 0x0002b80001fa7983 */ /* 0x000f280000300a00 */
[----:B------:R5:W-:Y:S04]  /*20530*/  LDGSTS.E [R0+0x5b400], [R4.64], P2 ;  /* 0x5b40000004007fae */ /* 0x000be80009121844 */
[----:B------:R1:W-:Y:S01]  /*20540*/  LDGSTS.E [R0+0x5bc00], [R2.64], P2 ;  /* 0x5bc0000002007fae */ /* 0x0003e20009121844 */
[----:B-----5:R-:W-:-:S03]  /*20550*/  IMAD.WIDE R4, R247, 0x4, R78 ;  /* 0x00000004f7047825 */ /* 0x020fc600078e024e */
[----:B------:R-:W5:Y:S04]  /*20560*/  LDL.LU.64 R78, [R1+0x2a8] ;  /* 0x0002a800014e7983 */ /* 0x000f680000300a00 */
        /* <DEDUP_REMOVED lines=28> */
[----:B-1----:R-:W-:-:S03]  /*20730*/  IMAD.WIDE R4, R247, 0x4, R250 ;  /* 0x00000004f7047825 */ /* 0x002fc600078e02fa */
[----:B------:R-:W4:Y:S04]  /*20740*/  LDL.LU.64 R250, [R1+0x850] ;  /* 0x0008500001fa7983 */ /* 0x000f280000300a00 */
[----:B------:R-:W-:Y:S04]  /*20750*/  STL [R1+0xfb0], R4 ;  /* 0x000fb00401007387 */ /* 0x000fe80000100800 */
[----:B------:R1:W-:Y:S04]  /*20760*/  STL [R1+0xf9c], R5 ;  /* 0x000f9c0501007387 */ /* 0x0003e80000100800 */
[----:B------:R1:W-:Y:S01]  /*20770*/  LDGSTS.E [R0+0x5f400], [R4.64], P2 ;  /* 0x5f40000004007fae */ /* 0x0003e20009121844 */
[----:B-----5:R-:W-:-:S05]  /*20780*/  IMAD.WIDE R2, R247, 0x4, R78 ;  /* 0x00000004f7027825 */ /* 0x020fca00078e024e */
        /* <DEDUP_REMOVED lines=182> */
[----:B------:R1:W-:Y:S04]  /*212f0*/  LDGSTS.E [R246+0x51e00], [R2.64], P2 ;  /* 0x51e0000002f67fae */ /* 0x0003e80009121844 */
[----:B------:R-:W5:Y:S01]  /*21300*/  LDL.LU.64 R14, [R1+0x4b8] ;  /* 0x0004b800010e7983 */ /* 0x000f620000300a00 */
        /* <DEDUP_REMOVED lines=27> */
[----:B------:R-:W5:Y:S04]  /*214c0*/  LDL.LU.64 R78, [R1+0x488] ;  /* 0x00048800014e7983 */ /* 0x000f680000300a00 */
[----:B------:R2:W-:Y:S04]  /*214d0*/  LDGSTS.E [R246+0x54e00], [R2.64], P2 ;  /* 0x54e0000002f67fae */ /* 0x0005e80009121844 */
[----:B------:R2:W-:Y:S01]  /*214e0*/  STL [R1+0xe4c], R3 ;  /* 0x000e4c0301007387 */ /* 0x0005e20000100800 */
[----:B-1----:R-:W-:-:S03]  /*214f0*/  IMAD.WIDE R4, R247, 0x4, R14 ;  /* 0x00000004f7047825 */ /* 0x002fc600078e020e */
[----:B------:R-:W5:Y:S04]  /*21500*/  LDL.LU.64 R14, [R1+0x470] ;  /* 0x00047000010e7983 */ /* 0x000f680000300a00 */
[----:B------:R-:W-:Y:S01]  /*21510*/  STL [R1+0xe50], R4 ;  /* 0x000e500401007387 */ /* 0x000fe20000100800 */
[----:B--2---:R-:W-:-:S03]  /*21520*/  IMAD.WIDE R2, R247, 0x4, R12 ;  /* 0x00000004f7027825 */ /* 0x004fc600078e020c */
[----:B------:R1:W-:Y:S04]  /*21530*/  STL [R1+0xe38], R5 ;  /* 0x000e380501007387 */ /* 0x0003e80000100800 */
[----:B------:R1:W-:Y:S04]  /*21540*/  LDGSTS.E [R246+0x55600], [R4.64], P2 ;  /* 0x5560000004f67fae */ /* 0x0003e80009121844 */
[----:B------:R-:W-:Y:S04]  /*21550*/  STL [R1+0xe44], R2 ;  /* 0x000e440201007387 */ /* 0x000fe80000100800 */
[----:B------:R-:W2:Y:S04]  /*21560*/  LDL.LU.64 R12, [R1+0x478] ;  /* 0x00047800010c7983 */ /* 0x000ea80000300a00 */
[----:B------:R3:W-:Y:S04]  /*21570*/  LDGSTS.E [R246+0x55e00], [R2.64], P2 ;  /* 0x55e0000002f67fae */ /* 0x0007e80009121844 */
[----:B------:R3:W-:Y:S01]  /*21580*/  STL [R1+0xe3c], R3 ;  /* 0x000e3c0301007387 */ /* 0x0007e20000100800 */
        /* <DEDUP_REMOVED lines=17> */
[----:B------:R5:W-:Y:S04]  /*216a0*/  LDGSTS.E [R246+0x57600], [R4.64], P2 ;  /* 0x5760000004f67fae */ /* 0x000be80009121844 */
[----:B------:R-:W4:Y:S04]  /*216b0*/  LDL.LU.64 R250, [R1+0x458] ;  /* 0x0004580001fa7983 */ /* 0x000f280000300a00 */
        /* <DEDUP_REMOVED lines=18> */
[----:B------:R-:W2:Y:S04]  /*217e0*/  LDL.LU.64 R12, [R1+0x438] ;  /* 0x00043800010c7983 */ /* 0x000ea80000300a00 */
[----:B------:R-:W2:Y:S04]  /*217f0*/  LDL.LU.64 R10, [R1+0x420] ;  /* 0x00042000010a7983 */ /* 0x000ea80000300a00 */
        /* <DEDUP_REMOVED lines=12> */
[----:B-1----:R-:W-:-:S03]  /*218c0*/  IMAD.WIDE R4, R247, 0x4, R250 ;  /* 0x00000004f7047825 */ /* 0x002fc600078e02fa */
[----:B------:R-:W4:Y:S04]  /*218d0*/  LDL.LU.64 R250, [R1+0x418] ;  /* 0x0004180001fa7983 */ /* 0x000f280000300a00 */
[----:B------:R1:W-:Y:S01]  /*218e0*/  LDGSTS.E [R246+0x5b600], [R4.64], P2 ;  /* 0x5b60000004f67fae */ /* 0x0003e20009121844 */
[----:B-----5:R-:W-:-:S03]  /*218f0*/  IMAD.WIDE R2, R247, 0x4, R78 ;  /* 0x00000004f7027825 */ /* 0x020fc600078e024e */
[----:B------:R-:W5:Y:S04]  /*21900*/  LDL.LU.64 R78, [R1+0x408] ;  /* 0x00040800014e7983 */ /* 0x000f680000300a00 */
[----:B------:R-:W-:Y:S04]  /*21910*/  STL [R1+0xdf0], R4 ;  /* 0x000df00401007387 */ /* 0x000fe80000100800 */
[----:B------:R1:W-:Y:S04]  /*21920*/  STL [R1+0xdd8], R5 ;  /* 0x000dd80501007387 */ /* 0x0003e80000100800 */
[----:B------:R-:W-:Y:S04]  /*21930*/  STL [R1+0xde4], R2 ;  /* 0x000de40201007387 */ /* 0x000fe80000100800 */
[----:B------:R2:W-:Y:S04]  /*21940*/  LDGSTS.E [R246+0x5be00], [R2.64], P2 ;  /* 0x5be0000002f67fae */ /* 0x0005e80009121844 */
[----:B------:R2:W-:Y:S01]  /*21950*/  STL [R1+0xddc], R3 ;  /* 0x000ddc0301007387 */ /* 0x0005e20000100800 */
[----:B-1----:R-:W-:-:S04]  /*21960*/  IMAD.WIDE R4, R247, 0x4, R16 ;  /* 0x00000004f7047825 */ /* 0x002fc800078e0210 */
[C---:B--2---:R-:W-:Y:S01]  /*21970*/  IMAD.WIDE R2, R247.reuse, 0x4, R14 ;  /* 0x00000004f7027825 */ /* 0x044fe200078e020e */
[----:B------:R-:W-:Y:S04]  /*21980*/  STL [R1+0xde0], R4 ;  /* 0x000de00401007387 */ /* 0x000fe80000100800 */
[----:B------:R1:W-:Y:S04]  /*21990*/  LDGSTS.E [R246+0x5c600], [R4.64], P2 ;  /* 0x5c60000004f67fae */ /* 0x0003e80009121844 */
        /* <DEDUP_REMOVED lines=10> */
[----:B------:R4:W-:Y:S01]  /*21a40*/  LDGSTS.E [R246+0x5de00], [R2.64], P2 ;  /* 0x5de0000002f67fae */ /* 0x0009e20009121844 */
[----:B---3--:R-:W-:-:S03]  /*21a50*/  IMAD.WIDE R4, R247, 0x4, R8 ;  /* 0x00000004f7047825 */ /* 0x008fc600078e0208 */
[----:B------:R4:W-:Y:S04]  /*21a60*/  STL [R1+0xdbc], R3 ;  /* 0x000dbc0301007387 */ /* 0x0009e80000100800 */
[----:B------:R-:W-:Y:S04]  /*21a70*/  STL [R1+0xdc0], R4 ;  /* 0x000dc00401007387 */ /* 0x000fe80000100800 */
[----:B------:R1:W-:Y:S01]  /*21a80*/  LDGSTS.E [R246+0x5e600], [R4.64], P2 ;  /* 0x5e60000004f67fae */ /* 0x0003e20009121844 */
[----:B----4-:R-:W-:-:S03]  /*21a90*/  IMAD.WIDE R2, R247, 0x4, R6 ;  /* 0x00000004f7027825 */ /* 0x010fc600078e0206 */
[----:B------:R1:W-:Y:S04]  /*21aa0*/  STL [R1+0xda8], R5 ;  /* 0x000da80501007387 */ /* 0x0003e80000100800 */
[----:B------:R-:W-:Y:S04]  /*21ab0*/  STL [R1+0xdb4], R2 ;  /* 0x000db40201007387 */ /* 0x000fe80000100800 */
[----:B------:R5:W-:Y:S04]  /*21ac0*/  LDGSTS.E [R246+0x5ee00], [R2.64], P2 ;  /* 0x5ee0000002f67fae */ /* 0x000be80009121844 */
[----:B------:R5:W-:Y:S01]  /*21ad0*/  STL [R1+0xdac], R3 ;  /* 0x000dac0301007387 */ /* 0x000be20000100800 */
[----:B-1----:R-:W-:-:S05]  /*21ae0*/  IMAD.WIDE R4, R247, 0x4, R250 ;  /* 0x00000004f7047825 */ /* 0x002fca00078e02fa */
[----:B------:R-:W-:Y:S04]  /*21af0*/  STL [R1+0xdb0], R4 ;  /* 0x000db00401007387 */ /* 0x000fe80000100800 */
[----:B------:R-:W-:Y:S01]  /*21b00*/  STL [R1+0xd9c], R5 ;  /* 0x000d9c0501007387 */ /* 0x000fe20000100800 */
[----:B------:R-:W-:-:S03]  /*21b10*/  IMAD.MOV.U32 R252, RZ, RZ, c[0x0][0x188] ;  /* 0x00006200fffc7624 */ /* 0x000fc600078e00ff */
[----:B------:R1:W-:Y:S01]  /*21b20*/  LDGSTS.E [R246+0x5f600], [R4.64], P2 ;  /* 0x5f60000004f67fae */ /* 0x0003e20009121844 */
[----:B-----5:R-:W-:-:S05]  /*21b30*/  IMAD.WIDE R2, R247, 0x4, R78 ;  /* 0x00000004f7027825 */ /* 0x020fca00078e024e */
        /* <DEDUP_REMOVED lines=62> */
[----:B------:R-:W2:Y:S04]  /*21f20*/  LDL.LU.64 R16, [R1+0x108] ;  /* 0x0001080001107983 */ /* 0x000ea80000300a00 */
[----:B------:R-:W-:Y:S04]  /*21f30*/  STL [R1+0xb88], R204 ;  /* 0x000b88cc01007387 */ /* 0x000fe80000100800 */
[----:B------:R-:W-:Y:S04]  /*21f40*/  STL [R1+0xb84], R205 ;  /* 0x000b84cd01007387 */ /* 0x000fe80000100800 */
[----:B------:R-:W-:Y:S04]  /*21f50*/  STL [R1+0xba8], R206 ;  /* 0x000ba8ce01007387 */ /* 0x000fe80000100800 */
[----:B------:R-:W3:Y:S04]  /*21f60*/  LDL.LU.64 R14, [R1+0x100] ;  /* 0x00010000010e7983 */ /* 0x000ee80000300a00 */
[----:B------:R-:W-:Y:S04]  /*21f70*/  STL [R1+0xba4], R207 ;  /* 0x000ba4cf01007387 */ /* 0x000fe80000100800 */
[----:B------:R-:W-:Y:S04]  /*21f80*/  STL [R1+0x9d0], R212 ;  /* 0x0009d0d401007387 */ /* 0x000fe80000100800 */
[----:B------:R-:W-:Y:S04]  /*21f90*/  STL [R1+0x9cc], R213 ;  /* 0x0009ccd501007387 */ /* 0x000fe80000100800 */
[----:B------:R-:W4:Y:S04]  /*21fa0*/  LDL.LU.64 R12, [R1+0xf0] ;  /* 0x0000f000010c7983 */ /* 0x000f280000300a00 */
[----:B------:R-:W-:Y:S04]  /*21fb0*/  STL [R1+0x9f0], R214 ;  /* 0x0009f0d601007387 */ /* 0x000fe80000100800 */
[----:B------:R-:W-:Y:S04]  /*21fc0*/  STL [R1+0x9ec], R215 ;  /* 0x0009ecd701007387 */ /* 0x000fe80000100800 */
[----:B------:R-:W-:Y:S04]  /*21fd0*/  STL [R1+0xa10], R220 ;  /* 0x000a10dc01007387 */ /* 0x000fe80000100800 */
[----:B------:R-:W5:Y:S04]  /*21fe0*/  LDL.LU.64 R10, [R1+0xe8] ;  /* 0x0000e800010a7983 */ /* 0x000f680000300a00 */
[----:B------:R-:W-:Y:S04]  /*21ff0*/  STL [R1+0xa0c], R221 ;  /* 0x000a0cdd01007387 */ /* 0x000fe80000100800 */
[----:B------:R-:W-:Y:S04]  /*22000*/  STL [R1+0xa30], R222 ;  /* 0x000a30de01007387 */ /* 0x000fe80000100800 */
[----:B------:R-:W5:Y:S04]  /*22010*/  LDL.LU.64 R8, [R1+0xe0] ;  /* 0x0000e00001087983 */ /* 0x000f680000300a00 */
[----:B------:R-:W-:Y:S04]  /*22020*/  STL [R1+0xa2c], R223 ;  /* 0x000a2cdf01007387 */ /* 0x000fe80000100800 */
        /* <DEDUP_REMOVED lines=13> */
[----:B------:R-:W5:Y:S04]  /*22100*/  LDL.LU.64 R30, [R1+0xb0] ;  /* 0x0000b000011e7983 */ /* 0x000f680000300a00 */
[----:B------:R1:W-:Y:S01]  /*22110*/  LDGSTS.E [R246+0x5fe00], [R2.64], P2 ;  /* 0x5fe0000002f67fae */ /* 0x0003e20009121844 */
[----:B------:R-:W-:-:S03]  /*22120*/  IMAD.SHL.U32 R252, R252, 0x40, RZ ;  /* 0x00000040fcfc7824 */ /* 0x000fc600078e00ff */
[----:B------:R-:W0:Y:S04]  /*22130*/  LDGDEPBAR ;  /* 0x00000000000079af */ /* 0x000e280000000000 */
[----:B--2---:R-:W-:Y:S04]  /*22140*/  STL [R1+0xaf0], R16 ;  /* 0x000af01001007387 */ /* 0x004fe80000100800 */
[----:B------:R-:W2:Y:S01]  /*22150*/  LDL.LU.64 R28, [R1+0xa8] ;  /* 0x0000a800011c7983 */ /* 0x000ea20000300a00 */
[----:B------:R-:W-:-:S03]  /*22160*/  IMAD.MOV.U32 R0, RZ, RZ, R17 ;  /* 0x000000ffff007224 */ /* 0x000fc600078e0011 */
[----:B------:R-:W2:Y:S04]  /*22170*/  LDL.LU.64 R26, [R1+0xa0] ;  /* 0x0000a000011a7983 */ /* 0x000ea80000300a00 */
[----:B------:R1:W-:Y:S04]  /*22180*/  STL [R1+0xaec], R0 ;  /* 0x000aec0001007387 */ /* 0x0003e80000100800 */
[----:B---3--:R-:W-:Y:S04]  /*22190*/  STL [R1+0xb10], R14 ;  /* 0x000b100e01007387 */ /* 0x008fe80000100800 */
[----:B------:R-:W3:Y:S01]  /*221a0*/  LDL.LU.64 R24, [R1+0x90] ;  /* 0x0000900001187983 */ /* 0x000ee20000300a00 */
[----:B-1----:R-:W-:-:S03]  /*221b0*/  IMAD.MOV.U32 R0, RZ, RZ, R15 ;  /* 0x000000ffff007224 */ /* 0x002fc600078e000f */
[----:B------:R-:W3:Y:S04]  /*221c0*/  LDL.LU.64 R22, [R1+0x88] ;  /* 0x0000880001167983 */ /* 0x000ee80000300a00 */
[----:B------:R1:W-:Y:S04]  /*221d0*/  STL [R1+0xb0c], R0 ;  /* 0x000b0c0001007387 */ /* 0x0003e80000100800 */
[----:B----4-:R-:W-:Y:S04]  /*221e0*/  STL [R1+0xb30], R12 ;  /* 0x000b300c01007387 */ /* 0x010fe80000100800 */
[----:B------:R-:W4:Y:S01]  /*221f0*/  LDL.LU.64 R20, [R1+0x80] ;  /* 0x0000800001147983 */ /* 0x000f220000300a00 */
[----:B-1----:R-:W-:-:S03]  /*22200*/  IMAD.MOV.U32 R0, RZ, RZ, R13 ;  /* 0x000000ffff007224 */ /* 0x002fc600078e000d */
[----:B------:R-:W4:Y:S04]  /*22210*/  LDL.LU.64 R18, [R1+0x70] ;  /* 0x0000700001127983 */ /* 0x000f280000300a00 */
[----:B------:R1:W-:Y:S04]  /*22220*/  STL [R1+0xb2c], R0 ;  /* 0x000b2c0001007387 */ /* 0x0003e80000100800 */
[----:B-----5:R-:W-:Y:S04]  /*22230*/  STL [R1+0xb50], R10 ;  /* 0x000b500a01007387 */ /* 0x020fe80000100800 */
[----:B------:R-:W5:Y:S01]  /*22240*/  LDL.LU.64 R16, [R1+0x68] ;  /* 0x0000680001107983 */ /* 0x000f620000300a00 */
[----:B-1----:R-:W-:-:S05]  /*22250*/  IMAD.MOV.U32 R0, RZ, RZ, R11 ;  /* 0x000000ffff007224 */ /* 0x002fca00078e000b */
[----:B------:R1:W-:Y:S04]  /*22260*/  STL [R1+0xb4c], R0 ;  /* 0x000b4c0001007387 */ /* 0x0003e80000100800 */
[----:B------:R-:W-:Y:S04]  /*22270*/  STL [R1+0xb70], R8 ;  /* 0x000b700801007387 */ /* 0x000fe80000100800 */
[----:B------:R-:W5:Y:S01]  /*22280*/  LDL.LU.64 R14, [R1+0x60] ;  /* 0x00006000010e7983 */ /* 0x000f620000300a00 */
[----:B-1----:R-:W-:-:S03]  /*22290*/  IMAD.MOV.U32 R0, RZ, RZ, R9 ;  /* 0x000000ffff007224 */ /* 0x002fc600078e0009 */
[----:B------:R-:W5:Y:S04]  /*222a0*/  LDL.LU.64 R12, [R1+0x50] ;  /* 0x00005000010c7983 */ /* 0x000f680000300a00 */
[----:B------:R1:W-:Y:S04]  /*222b0*/  STL [R1+0xb6c], R0 ;  /* 0x000b6c0001007387 */ /* 0x0003e80000100800 */
[----:B------:R1:W-:Y:S04]  /*222c0*/  STL [R1+0xb90], R6 ;  /* 0x000b900601007387 */ /* 0x0003e80000100800 */
        /* <DEDUP_REMOVED lines=9> */
[----:B------:R1:W-:Y:S02]  /*22360*/  STL [R1+0x9d8], R78 ;  /* 0x0009d84e01007387 */ /* 0x0003e40000100800 */
[----:B-1----:R-:W-:-:S02]  /*22370*/  IMAD.MOV.U32 R0, RZ, RZ, R79 ;  /* 0x000000ffff007224 */ /* 0x002fc400078e004f */
[----:B------:R-:W5:Y:S04]  /*22380*/  LDL.LU.64 R78, [R1+0x28] ;  /* 0x00002800014e7983 */ /* 0x000f680000300a00 */
[----:B------:R1:W-:Y:S04]  /*22390*/  STL [R1+0x9d4], R0 ;  /* 0x0009d40001007387 */ /* 0x0003e80000100800 */
[----:B------:R-:W-:Y:S01]  /*223a0*/  STL [R1+0x9f8], R30 ;  /* 0x0009f81e01007387 */ /* 0x000fe20000100800 */
[----:B-1----:R-:W-:-:S03]  /*223b0*/  IMAD.MOV.U32 R0, RZ, RZ, R31 ;  /* 0x000000ffff007224 */ /* 0x002fc600078e001f */
[----:B--2---:R-:W-:Y:S04]  /*223c0*/  STL [R1+0xa18], R28 ;  /* 0x000a181c01007387 */ /* 0x004fe80000100800 */
[----:B------:R1:W-:Y:S04]  /*223d0*/  STL [R1+0x9f4], R0 ;  /* 0x0009f40001007387 */ /* 0x0003e80000100800 */
[----:B------:R-:W-:Y:S01]  /*223e0*/  STL [R1+0xa38], R26 ;  /* 0x000a381a01007387 */ /* 0x000fe20000100800 */
[----:B-1----:R-:W-:-:S05]  /*223f0*/  IMAD.MOV.U32 R0, RZ, RZ, R29 ;  /* 0x000000ffff007224 */ /* 0x002fca00078e001d */
[----:B------:R1:W-:Y:S04]  /*22400*/  STL [R1+0xa14], R0 ;  /* 0x000a140001007387 */ /* 0x0003e80000100800 */
[----:B---3--:R-:W-:Y:S01]  /*22410*/  STL [R1+0xa58], R24 ;  /* 0x000a581801007387 */ /* 0x008fe20000100800 */
[----:B-1----:R-:W-:-:S05]  /*22420*/  IMAD.MOV.U32 R0, RZ, RZ, R27 ;  /* 0x000000ffff007224 */ /* 0x002fca00078e001b */
[----:B------:R1:W-:Y:S04]  /*22430*/  STL [R1+0xa34], R0 ;  /* 0x000a340001007387 */ /* 0x0003e80000100800 */
[----:B------:R-:W-:Y:S01]  /*22440*/  STL [R1+0xa78], R22 ;  /* 0x000a781601007387 */ /* 0x000fe20000100800 */
[----:B-1----:R-:W-:-:S05]  /*22450*/  IMAD.MOV.U32 R0, RZ, RZ, R25 ;  /* 0x000000ffff007224 */ /* 0x002fca00078e0019 */
[----:B------:R1:W-:Y:S04]  /*22460*/  STL [R1+0xa54], R0 ;  /* 0x000a540001007387 */ /* 0x0003e80000100800 */
[----:B----4-:R-:W-:Y:S01]  /*22470*/  STL [R1+0xa98], R20 ;  /* 0x000a981401007387 */ /* 0x010fe20000100800 */
[----:B-1----:R-:W-:-:S05]  /*22480*/  IMAD.MOV.U32 R0, RZ, RZ, R23 ;  /* 0x000000ffff007224 */ /* 0x002fca00078e0017 */
[----:B------:R1:W-:Y:S04]  /*22490*/  STL [R1+0xa74], R0 ;  /* 0x000a740001007387 */ /* 0x0003e80000100800 */
[----:B------:R-:W-:Y:S01]  /*224a0*/  STL [R1+0xab8], R18 ;  /* 0x000ab81201007387 */ /* 0x000fe20000100800 */
[----:B-1----:R-:W-:-:S05]  /*224b0*/  IMAD.MOV.U32 R0, RZ, RZ, R21 ;  /* 0x000000ffff007224 */ /* 0x002fca00078e0015 */
[----:B------:R1:W-:Y:S02]  /*224c0*/  STL [R1+0xa94], R0 ;  /* 0x000a940001007387 */ /* 0x0003e40000100800 */
[----:B-1----:R-:W-:-:S05]  /*224d0*/  IMAD.MOV.U32 R0, RZ, RZ, R19 ;  /* 0x000000ffff007224 */ /* 0x002fca00078e0013 */
[----:B------:R1:W-:Y:S04]  /*224e0*/  STL [R1+0xab4], R0 ;  /* 0x000ab40001007387 */ /* 0x0003e80000100800 */
[----:B-----5:R-:W-:Y:S01]  /*224f0*/  STL [R1+0xad8], R16 ;  /* 0x000ad81001007387 */ /* 0x020fe20000100800 */
[----:B-1----:R-:W-:-:S03]  /*22500*/  IMAD.MOV.U32 R0, RZ, RZ, R17 ;  /* 0x000000ffff007224 */ /* 0x002fc600078e0011 */
[----:B------:R-:W-:Y:S04]  /*22510*/  STL [R1+0xaf8], R14 ;  /* 0x000af80e01007387 */ /* 0x000fe80000100800 */
[----:B------:R1:W-:Y:S04]  /*22520*/  STL [R1+0xad4], R0 ;  /* 0x000ad40001007387 */ /* 0x0003e80000100800 */
[----:B------:R-:W-:Y:S01]  /*22530*/  STL [R1+0xb18], R12 ;  /* 0x000b180c01007387 */ /* 0x000fe20000100800 */
[----:B-1----:R-:W-:-:S05]  /*22540*/  IMAD.MOV.U32 R0, RZ, RZ, R15 ;  /* 0x000000ffff007224 */ /* 0x002fca00078e000f */
        /* <DEDUP_REMOVED lines=12> */
[----:B------:R1:W-:Y:S02]  /*22610*/  STL [R1+0xb74], R0 ;  /* 0x000b740001007387 */ /* 0x0003e40000100800 */
[----:B-1----:R-:W-:-:S05]  /*22620*/  IMAD.MOV.U32 R0, RZ, RZ, R251 ;  /* 0x000000ffff007224 */ /* 0x002fca00078e00fb */
[----:B------:R1:W-:Y:S04]  /*22630*/  STL [R1+0xb94], R0 ;  /* 0x000b940001007387 */ /* 0x0003e80000100800 */
[----:B------:R2:W-:Y:S01]  /*22640*/  STL [R1+0xbb8], R78 ;  /* 0x000bb84e01007387 */ /* 0x0005e20000100800 */
[----:B-1----:R-:W-:-:S03]  /*22650*/  IMAD.MOV.U32 R0, RZ, RZ, R79 ;  /* 0x000000ffff007224 */ /* 0x002fc600078e004f */
[----:B------:R-:W1:Y:S04]  /*22660*/  S2R R7, SR_TID.X ;  /* 0x0000000000077919 */ /* 0x000e680000002100 */
[----:B------:R2:W-:Y:S01]  /*22670*/  STL [R1+0xbb4], R0 ;  /* 0x000bb40001007387 */ /* 0x0005e20000100800 */
[----:B------:R-:W-:Y:S05]  /*22680*/  @P0 BRA `(.L_x_0) ;  /* 0x00001b0000000947 */ /* 0x000fea0003800000 */
[----:B------:R3:W-:Y:S01]  /*22690*/  STL [R1+0x400], RZ ;  /* 0x000400ff01007387 */ /* 0x0007e20000100800 */
[----:B-12---:R-:W-:Y:S01]  /*226a0*/  IMAD.SHL.U32 R0, R7, 0x40, RZ ;  /* 0x0000004007007824 */ /* 0x006fe200078e00ff */
[----:B------:R-:W-:Y:S01]  /*226b0*/  CS2R R248, SRZ ;  /* 0x0000000000f87805 */ /* 0x000fe2000001ff00 */
[----:B------:R-:W-:Y:S01]  /*226c0*/  CS2R R250, SRZ ;  /* 0x0000000000fa7805 */ /* 0x000fe2000001ff00 */
[----:B------:R3:W-:Y:S01]  /*226d0*/  STL [R1+0x404], RZ ;  /* 0x000404ff01007387 */ /* 0x0007e20000100800 */
[----:B------:R-:W-:Y:S01]  /*226e0*/  CS2R R180, SRZ ;  /* 0x0000000000b47805 */ /* 0x000fe2000001ff00 */
[----:B------:R-:W-:Y:S01]  /*226f0*/  LOP3.LUT R0, R0, 0x1800, RZ, 0xc0, !PT ;  /* 0x0000180000007812 */ /* 0x000fe200078ec0ff */
[----:B------:R-:W-:Y:S01]  /*22700*/  CS2R R182, SRZ ;  /* 0x0000000000b67805 */ /* 0x000fe2000001ff00 */
[----:B------:R3:W-:Y:S01]  /*22710*/  STL [R1+0x408], RZ ;  /* 0x000408ff01007387 */ /* 0x0007e20000100800 */
[----:B------:R-:W-:Y:S01]  /*22720*/  CS2R R128, SRZ ;  /* 0x0000000000807805 */ /* 0x000fe2000001ff00 */
[----:B------:R-:W-:Y:S01]  /*22730*/  CS2R R130, SRZ ;  /* 0x0000000000827805 */ /* 0x000fe2000001ff00 */
        /* <DEDUP_REMOVED lines=103> */
[----:B------:R-:W-:-:S02]  /*22db0*/  CS2R R158, SRZ ;  /* 0x00000000009e7805 */ /* 0x000fc4000001ff00 */
[----:B------:R3:W-:Y:S04]  /*22dc0*/  STL [R1+0x904], RZ ;  /* 0x000904ff01007387 */ /* 0x0007e80000100800 */
        /* <DEDUP_REMOVED lines=98> */
[----:B------:R3:W-:Y:S04]  /*233f0*/  STL [R1], RZ ;  /* 0x000000ff01007387 */ /* 0x0007e80000100800 */
        /* <DEDUP_REMOVED lines=208> */
[----:B------:R3:W-:Y:S04]  /*24100*/  STL [R1+0x13e0], R0 ;  /* 0x0013e00001007387 */ /* 0x0007e80000100800 */
[----:B------:R3:W-:Y:S04]  /*24110*/  STL [R1+0x104], RZ ;  /* 0x000104ff01007387 */ /* 0x0007e80000100800 */
[----:B------:R3:W-:Y:S04]  /*24120*/  STL [R1+0x108], RZ ;  /* 0x000108ff01007387 */ /* 0x0007e80000100800 */
[----:B------:R3:W-:Y:S04]  /*24130*/  STL [R1+0x10c], RZ ;  /* 0x00010cff01007387 */ /* 0x0007e80000100800 */
[----:B------:R3:W-:Y:S04]  /*24140*/  STL [R1+0xc0], RZ ;  /* 0x0000c0ff01007387 */ /* 0x0007e80000100800 */
[----:B------:R3:W-:Y:S04]  /*24150*/  STL [R1+0xc4], RZ ;  /* 0x0000c4ff01007387 */ /* 0x0007e80000100800 */
[----:B------:R3:W-:Y:S04]  /*24160*/  STL [R1+0xc8], RZ ;  /* 0x0000c8ff01007387 */ /* 0x0007e80000100800 */
[----:B------:R3:W-:Y:S01]  /*24170*/  STL [R1+0xcc], RZ ;  /* 0x0000ccff01007387 */ /* 0x0007e20000100800 */
[----:B------:R-:W-:Y:S05]  /*24180*/  BRA `(.L_x_1) ;  /* 0x0002b7d000007947 */ /* 0x000fea0003800000 */
.L_x_0:
[C---:B-1----:R-:W-:Y:S01]  /*24190*/  LOP3.LUT R3, R7.reuse, 0x7, RZ, 0xc0, !PT ;  /* 0x0000000707037812 */ /* 0x042fe200078ec0ff */
[C---:B------:R-:W-:Y:S01]  /*241a0*/  IMAD.SHL.U32 R2, R7.reuse, 0x2, RZ ;  /* 0x0000000207027824 */ /* 0x040fe200078e00ff */
[C---:B------:R-:W-:Y:S01]  /*241b0*/  LOP3.LUT R6, R7.reuse, 0x3, RZ, 0xc0, !PT ;  /* 0x0000000307067812 */ /* 0x040fe200078ec0ff */
[----:B------:R-:W-:Y:S01]  /*241c0*/  IMAD.MOV.U32 R8, RZ, RZ, 0x2 ;  /* 0x00000002ff087424 */ /* 0x000fe200078e00ff */
[----:B------:R-:W-:Y:S01]  /*241d0*/  LOP3.LUT R5, R7, 0x1c, RZ, 0xc0, !PT ;  /* 0x0000001c07057812 */ /* 0x000fe200078ec0ff */
[C---:B--2---:R-:W-:Y:S01]  /*241e0*/  IMAD.SHL.U32 R0, R3.reuse, 0x10, RZ ;  /* 0x0000001003007824 */ /* 0x044fe200078e00ff */
[----:B------:R-:W-:Y:S01]  /*241f0*/  STL [R1+0x9b8], RZ ;  /* 0x0009b8ff01007387 */ /* 0x000fe20000100800 */
[----:B------:R-:W-:Y:S01]  /*24200*/  IMAD.MOV.U32 R28, RZ, RZ, 0x3f ;  /* 0x0000003fff1c7424 */ /* 0x000fe200078e00ff */
[----:B------:R-:W-:Y:S01]  /*24210*/  CS2R R248, SRZ ;  /* 0x0000000000f87805 */ /* 0x000fe2000001ff00 */
[----:B------:R-:W-:Y:S01]  /*24220*/  IMAD R6, R6, 0x220, R5 ;  /* 0x0000022006067824 */ /* 0x000fe200078e0205 */
[----:B------:R-:W-:Y:S01]  /*24230*/  LOP3.LUT R0, R0, 0x30, R2, 0x78, !PT ;  /* 0x0000003000007812 */ /* 0x000fe200078e7802 */
[----:B------:R1:W-:Y:S01]  /*24240*/  STL [R1+0x9a8], R8 ;  /* 0x0009a80801007387 */ /* 0x0003e20000100800 */
[----:B------:R-:W-:Y:S01]  /*24250*/  SHF.R.S32.HI R5, RZ, 0x1f, R247 ;  /* 0x0000001fff057819 */ /* 0x000fe200000114f7 */
[----:B------:R-:W-:Y:S01]  /*24260*/  CS2R R250, SRZ ;  /* 0x0000000000fa7805 */ /* 0x000fe2000001ff00 */
[----:B------:R-:W-:Y:S01]  /*24270*/  IADD3 R28, R28, c[0x0][0x180], RZ ;  /* 0x000060001c1c7a10 */ /* 0x000fe20007ffe0ff */
[----:B------:R-:W-:Y:S01]  /*24280*/  IMAD R3, R3, 0x100, R0 ;  /* 0x0000010003037824 */ /* 0x000fe200078e0200 */
[----:B------:R-:W-:Y:S01]  /*24290*/  SHF.L.U64.HI R0, R247, 0x2, R5 ;  /* 0x00000002f7007819 */ /* 0x000fe20000010205 */
[----:B------:R-:W-:Y:S01]  /*242a0*/  IMAD.SHL.U32 R5, R7, 0x40, RZ ;  /* 0x0000004007057824 */ /* 0x000fe200078e00ff */
[----:B------:R-:W-:Y:S01]  /*242b0*/  STL [R1+0x400], RZ ;  /* 0x000400ff01007387 */ /* 0x000fe20000100800 */
[----:B------:R-:W-:Y:S01]  /*242c0*/  IMAD.MOV.U32 R7, RZ, RZ, -0x1 ;  /* 0xffffffffff077424 */ /* 0x000fe200078e00ff */
[----:B------:R-:W-:Y:S01]  /*242d0*/  SHF.R.S32.HI R4, RZ, 0x1f, R28 ;  /* 0x0000001fff047819 */ /* 0x000fe2000001141c */
[----:B------:R-:W-:Y:S01]  /*242e0*/  CS2R R180, SRZ ;  /* 0x0000000000b47805 */ /* 0x000fe2000001ff00 */
[----:B------:R-:W-:Y:S01]  /*242f0*/  LOP3.LUT R5, R5, 0x1800, RZ, 0xc0, !PT ;  /* 0x0000180005057812 */ /* 0x000fe200078ec0ff */
[----:B------:R-:W-:Y:S01]  /*24300*/  CS2R R182, SRZ ;  /* 0x0000000000b67805 */ /* 0x000fe2000001ff00 */
[----:B------:R2:W-:Y:S01]  /*24310*/  STL [R1+0x9ac], R7 ;  /* 0x0009ac0701007387 */ /* 0x0005e20000100800 */
[----:B------:R-:W-:Y:S01]  /*24320*/  LEA.HI R4, R4, R28, RZ, 0x6 ;  /* 0x0000001c04047211 */ /* 0x000fe200078f30ff */
[----:B------:R-:W-:Y:S01]  /*24330*/  CS2R R128, SRZ ;  /* 0x0000000000807805 */ /* 0x000fe2000001ff00 */
[----:B------:R-:W-:Y:S01]  /*24340*/  IMAD.IADD R3, R3, 0x1, R5 ;  /* 0x0000000103037824 */ /* 0x000fe200078e0205 */
[----:B------:R-:W-:Y:S01]  /*24350*/  STL [R1+0x404], RZ ;  /* 0x000404ff01007387 */ /* 0x000fe20000100800 */
[----:B------:R-:W-:Y:S01]  /*24360*/  SHF.R.S32.HI R2, RZ, 0x1f, R252 ;  /* 0x0000001fff027819 */ /* 0x000fe200000114fc */
[----:B------:R-:W-:Y:S01]  /*24370*/  CS2R R130, SRZ ;  /* 0x0000000000827805 */ /* 0x000fe2000001ff00 */
[----:B------:R-:W-:Y:S01]  /*24380*/  SHF.R.S32.HI R4, RZ, 0x6, R4 ;  /* 0x00000006ff047819 */ /* 0x000fe20000011404 */
[----:B------:R-:W-:Y:S01]  /*24390*/  STL [R1+0x408], RZ ;  /* 0x000408ff01007387 */ /* 0x000fe20000100800 */
[----:B------:R-:W-:Y:S01]  /*243a0*/  SHF.L.U64.HI R2, R252, 0x2, R2 ;  /* 0x00000002fc027819 */ /* 0x000fe20000010202 */
[----:B------:R-:W-:Y:S01]  /*243b0*/  CS2R R132, SRZ ;  /* 0x0000000000847805 */ /* 0x000fe2000001ff00 */
[----:B------:R-:W-:Y:S01]  /*243c0*/  CS2R R134, SRZ ;  /* 0x0000000000867805 */ /* 0x000fe2000001ff00 */
[----:B------:R-:W-:Y:S01]  /*243d0*/  STL [R1+0x40c], RZ ;  /* 0x00040cff01007387 */ /* 0x000fe20000100800 */
[----:B------:R-:W-:Y:S01]  /*243e0*/  CS2R R136, SRZ ;  /* 0x0000000000887805 */ /* 0x000fe2000001ff00 */
        /* <DEDUP_REMOVED lines=95> */
[----:B-1----:R-:W-:Y:S01]  /*249e0*/  CS2R R8, SRZ ;  /* 0x0000000000087805 */ /* 0x002fe2000001ff00 */
[----:B------:R-:W-:Y:S01]  /*249f0*/  CS2R R10, SRZ ;  /* 0x00000000000a7805 */ /* 0x000fe2000001ff00 */
[----:B------:R-:W-:Y:S01]  /*24a00*/  CS2R R156, SRZ ;  /* 0x00000000009c7805 */ /* 0x000fe2000001ff00 */
[----:B------:R-:W-:Y:S01]  /*24a10*/  STL [R1+0x900], RZ ;  /* 0x000900ff01007387 */ /* 0x000fe20000100800 */
[----:B------:R-:W-:Y:S01]  /*24a20*/  CS2R R158, SRZ ;  /* 0x00000000009e7805 */ /* 0x000fe2000001ff00 */
[----:B------:R-:W-:-:S02]  /*24a30*/  LOP3.LUT R28, R6, 0x20, RZ, 0x3c, !PT ;  /* 0x00000020061c7812 */ /* 0x000fc400078e3cff */
[----:B------:R-:W-:Y:S01]  /*24a40*/  STL [R1+0x904], RZ ;  /* 0x000904ff01007387 */ /* 0x000fe20000100800 */
[----:B--2---:R-:W-:Y:S02]  /*24a50*/  LOP3.LUT R7, R6, 0x40, RZ, 0x3c, !PT ;  /* 0x0000004006077812 */ /* 0x004fe400078e3cff */
[----:B------:R-:W-:Y:S01]  /*24a60*/  IADD3 R4, R4, -0x3, RZ ;  /* 0xfffffffd04047810 */ /* 0x000fe20007ffe0ff */
[----:B------:R-:W-:Y:S04]  /*24a70*/  STL [R1+0x908], RZ ;  /* 0x000908ff01007387 */ /* 0x000fe80000100800 */
        /* <DEDUP_REMOVED lines=97> */
[----:B------:R-:W-:Y:S04]  /*25090*/  STL [R1], RZ ;  /* 0x000000ff01007387 */ /* 0x000fe80000100800 */
        /* <DEDUP_REMOVED lines=195> */
[----:B------:R1:W-:Y:S04]  /*25cd0*/  STL [R1+0x13e0], R5 ;  /* 0x0013e00501007387 */ /* 0x0003e80000100800 */
[----:B------:R2:W-:Y:S04]  /*25ce0*/  STL [R1+0x13bc], R3 ;  /* 0x0013bc0301007387 */ /* 0x0005e80000100800 */
[----:B------:R3:W-:Y:S01]  /*25cf0*/  STL [R1+0x190], RZ ;  /* 0x000190ff01007387 */ /* 0x0007e20000100800 */
[----:B-1----:R-:W-:-:S03]  /*25d00*/  LOP3.LUT R5, R6, 0x60, RZ, 0x3c, !PT ;  /* 0x0000006006057812 */ /* 0x002fc600078e3cff */
[----:B------:R3:W-:Y:S01]  /*25d10*/  STL [R1+0x194], RZ ;  /* 0x000194ff01007387 */ /* 0x0007e20000100800 */
[----:B--2---:R-:W-:-:S03]  /*25d20*/  LOP3.LUT R3, R3, 0x40, RZ, 0x3c, !PT ;  /* 0x0000004003037812 */ /* 0x004fc600078e3cff */
        /* <DEDUP_REMOVED lines=18> */
[----:B------:R3:W-:Y:S02]  /*25e50*/  STL [R1+0x13cc], R3 ;  /* 0x0013cc0301007387 */ /* 0x0007e40000100800 */
.L_x_2:
[----:B---3--:R-:W2:Y:S01]  /*25e60*/  LDL.LU R3, [R1+0x9ac] ;  /* 0x0009ac0001037983 */ /* 0x008ea20000300800 */
[----:B------:R-:W-:-:S04]  /*25e70*/  DEPBAR.LE SB0, 0x4 ;  /* 0x000081000000791a */ /* 0x000fc80000000000 */
[----:B-1----:R-:W3:Y:S04]  /*25e80*/  LDL R29, [R1+0x13bc] ;  /* 0x0013bc00011d7983 */ /* 0x002ee80000100800 */
[----:B------:R-:W1:Y:S04]  /*25e90*/  S2R R4, SR_TID.X ;  /* 0x0000000000047919 */ /* 0x000e680000002100 */
[----:B------:R-:W-:Y:S04]  /*25ea0*/  STL.64 [R1+0x2260], R246 ;  /* 0x002260f601007387 */ /* 0x000fe80000100a00 */
[----:B------:R-:W-:Y:S04]  /*25eb0*/  STL.64 [R1+0x2258], R244 ;  /* 0x002258f401007387 */ /* 0x000fe80000100a00 */
[----:B------:R-:W-:Y:S04]  /*25ec0*/  STL.64 [R1+0x2250], R26 ;  /* 0x0022501a01007387 */ /* 0x000fe80000100a00 */
[----:B------:R-:W-:Y:S04]  /*25ed0*/  STL.64 [R1+0x2248], R24 ;  /* 0x0022481801007387 */ /* 0x000fe80000100a00 */
[----:B------:R-:W-:Y:S01]  /*25ee0*/  STL.64 [R1+0x2240], R22 ;  /* 0x0022401601007387 */ /* 0x000fe20000100a00 */
[----:B-1----:R-:W-:-:S03]  /*25ef0*/  LOP3.LUT R7, R4, 0x1c, RZ, 0xc0, !PT ;  /* 0x0000001c04077812 */ /* 0x002fc600078ec0ff */
[----:B------:R-:W-:Y:S01]  /*25f00*/  STL.64 [R1+0x2238], R20 ;  /* 0x0022381401007387 */ /* 0x000fe20000100a00 */
[C---:B------:R-:W-:Y:S02]  /*25f10*/  LOP3.LUT R6, R4.reuse, 0x3, RZ, 0xc0, !PT ;  /* 0x0000000304067812 */ /* 0x040fe400078ec0ff */
[C---:B------:R-:W-:Y:S01]  /*25f20*/  LOP3.LUT R28, R4.reuse, 0x1c, RZ, 0xc0, !PT ;  /* 0x0000001c041c7812 */ /* 0x040fe200078ec0ff */
[----:B------:R-:W-:Y:S01]  /*25f30*/  STL.64 [R1+0x2230], R18 ;  /* 0x0022301201007387 */ /* 0x000fe20000100a00 */
[----:B------:R-:W-:Y:S01]  /*25f40*/  LOP3.LUT R5, R4, 0x3, RZ, 0xc0, !PT ;  /* 0x0000000304057812 */ /* 0x000fe200078ec0ff */
[----:B------:R-:W-:Y:S02]  /*25f50*/  IMAD R6, R6, 0x220, R7 ;  /* 0x0000022006067824 */ /* 0x000fe400078e0207 */
[----:B------:R-:W-:Y:S02]  /*25f60*/  STL.64 [R1+0x2228], R16 ;  /* 0x0022281001007387 */ /* 0x000fe40000100a00 */
[----:B------:R-:W-:Y:S01]  /*25f70*/  IMAD R5, R5, 0x220, R28 ;  /* 0x0000022005057824 */ /* 0x000fe200078e021c */
[----:B------:R-:W-:Y:S01]  /*25f80*/  LOP3.LUT R6, R6, 0x20, RZ, 0x3c, !PT ;  /* 0x0000002006067812 */ /* 0x000fe200078e3cff */
[----:B------:R-:W-:Y:S04]  /*25f90*/  STL.64 [R1+0x2220], R14 ;  /* 0x0022200e01007387 */ /* 0x000fe80000100a00 */
[----:B------:R-:W-:Y:S04]  /*25fa0*/  STL.64 [R1+0x2218], R12 ;  /* 0x0022180c01007387 */ /* 0x000fe80000100a00 */
[----:B------:R-:W-:Y:S04]  /*25fb0*/  STL.64 [R1+0x2210], R10 ;  /* 0x0022100a01007387 */ /* 0x000fe80000100a00 */
[----:B------:R-:W-:Y:S04]  /*25fc0*/  STL.64 [R1+0x2208], R8 ;  /* 0x0022080801007387 */ /* 0x000fe80000100a00 */
[----:B------:R-:W-:Y:S04]  /*25fd0*/  STL.64 [R1+0x2200], R158 ;  /* 0x0022009e01007387 */ /* 0x000fe80000100a00 */
[----:B------:R-:W-:Y:S04]  /*25fe0*/  STL.64 [R1+0x21f8], R156 ;  /* 0x0021f89c01007387 */ /* 0x000fe80000100a00 */
[----:B------:R-:W-:Y:S04]  /*25ff0*/  STL [R1+0x1404], R2 ;  /* 0x0014040201007387 */ /* 0x000fe80000100800 */
[----:B------:R3:W-:Y:S04]  /*26000*/  STL [R1+0x1400], R0 ;  /* 0x0014000001007387 */ /* 0x0007e80000100800 */
[----:B------:R-:W-:Y:S01]  /*26010*/  BAR.SYNC.DEFER_BLOCKING 0x0 ;  /* 0x0000000000007b1d */ /* 0x000fe20000010000 */
[----:B--2---:R-:W-:-:S04]  /*26020*/  IADD3 R3, R3, 0x1, RZ ;  /* 0x0000000103037810 */ /* 0x004fc80007ffe0ff */
[----:B------:R-:W-:-:S04]  /*26030*/  ISETP.GT.AND P0, PT, R3, 0x2, PT ;  /* 0x000000020300780c */ /* 0x000fc80003f04270 */
[----:B------:R-:W-:-:S05]  /*26040*/  SEL R3, R3, RZ, !P0 ;  /* 0x000000ff03037207 */ /* 0x000fca0004000000 */
[C---:B------:R-:W-:Y:S01]  /*26050*/  IMAD R252, R3.reuse, 0x8000, R6 ;  /* 0x0000800003fc7824 */ /* 0x040fe200078e0206 */
[C---:B------:R-:W-:Y:S01]  /*26060*/  LOP3.LUT R6, R4.reuse, 0x3, RZ, 0xc0, !PT ;  /* 0x0000000304067812 */ /* 0x040fe200078ec0ff */
[C---:B------:R-:W-:Y:S01]  /*26070*/  IMAD R5, R3.reuse, 0x8000, R5 ;  /* 0x0000800003057824 */ /* 0x040fe200078e0205 */
[----:B------:R-:W-:Y:S01]  /*26080*/  LOP3.LUT R4, R4, 0x3, RZ, 0xc0, !PT ;  /* 0x0000000304047812 */ /* 0x000fe200078ec0ff */
[----:B------:R-:W-:Y:S01]  /*26090*/  STL [R1+0x9ac], R3 ;  /* 0x0009ac0301007387 */ /* 0x000fe20000100800 */
[----:B---3--:R-:W-:Y:S02]  /*260a0*/  IMAD R0, R3, 0x20000, R29 ;  /* 0x0002000003007824 */ /* 0x008fe400078e021d */
[----:B------:R-:W-:Y:S01]  /*260b0*/  IMAD R6, R6, 0x220, R7 ;  /* 0x0000022006067824 */ /* 0x000fe200078e0207 */
[----:B------:R-:W-:Y:S01]  /*260c0*/  STL [R1+0x998], R5 ;  /* 0x0009980501007387 */ /* 0x000fe20000100800 */
[----:B------:R-:W-:-:S03]  /*260d0*/  IMAD R4, R4, 0x220, R28 ;  /* 0x0000022004047824 */ /* 0x000fc600078e021c */
[----:B------:R-:W-:Y:S01]  /*260e0*/  LOP3.LUT R6, R6, 0x60, RZ, 0x3c, !PT ;  /* 0x0000006006067812 */ /* 0x000fe200078e3cff */
[----:B------:R-:W2:Y:S01]  /*260f0*/  LDL.LU.64 R20, [R1+0x400] ;  /* 0x0004000001147983 */ /* 0x000ea20000300a00 */
[----:B------:R-:W-:-:S03]  /*26100*/  LOP3.LUT R4, R4, 0x40, RZ, 0x3c, !PT ;  /* 0x0000004004047812 */ /* 0x000fc600078e3cff */
[C---:B------:R-:W-:Y:S01]  /*26110*/  IMAD R2, R3.reuse, 0x8000, R6 ;  /* 0x0000800003027824 */ /* 0x040fe200078e0206 */
[----:B------:R-:W2:Y:S01]  /*26120*/  LDL.LU.64 R22, [R1+0x408] ;  /* 0x0004080001167983 */ /* 0x000ea20000300a00 */
[----:B------:R-:W-:-:S03]  /*26130*/  IMAD R4, R3, 0x8000, R4 ;  /* 0x0000800003047824 */ /* 0x000fc600078e0204 */
[----:B------:R-:W1:Y:S04]  /*26140*/  LDSM.16.M88.4 R36, [R0] ;  /* 0x000000000024783b */ /* 0x000e680000000200 */
[----:B------:R-:W-:Y:S04]  /*26150*/  STL [R1+0x990], R4 ;  /* 0x0009900401007387 */ /* 0x000fe80000100800 */
[----:B------:R-:W3:Y:S04]  /*26160*/  LDL.LU.64 R16, [R1+0x390] ;  /* 0x0003900001107983 */ /* 0x000ee80000300a00 */
[----:B------:R-:W-:Y:S04]  /*26170*/  STL [R1+0x994], R2 ;  /* 0x0009940201007387 */ /* 0x000fe80000100800 */
[----:B------:R-:W3:Y:S04]  /*26180*/  LDL.LU.64 R18, [R1+0x398] ;  /* 0x0003980001127983 */ /* 0x000ee80000300a00 */
[----:B------:R-:W-:Y:S04]  /*26190*/  STL [R1+0x9b0], R0 ;  /* 0x0009b00001007387 */ /* 0x000fe80000100800 */
[----:B------:R-:W4:Y:S04]  /*261a0*/  LDL.LU.64 R12, [R1+0x440] ;  /* 0x00044000010c7983 */ /* 0x000f280000300a00 */
[----:B------:R-:W4:Y:S04]  /*261b0*/  LDL.LU.64 R14, [R1+0x448] ;  /* 0x00044800010e7983 */ /* 0x000f280000300a00 */
[----:B------:R-:W-:Y:S04]  /*261c0*/  LDS R44, [R5+0x60000] ;  /* 0x06000000052c7984 */ /* 0x000fe80000000800 */
[----:B------:R-:W-:Y:S04]  /*261d0*/  LDS R46, [R5+0x60800] ;  /* 0x06080000052e7984 */ /* 0x000fe80000000800 */
[----:B-1----:R-:W-:Y:S04]  /*261e0*/  STL [R1+0x21b4], R38 ;  /* 0x0021b42601007387 */ /* 0x002fe80000100800 */
[----:B------:R-:W-:Y:S04]  /*261f0*/  STL [R1+0x21b0], R39 ;  /* 0x0021b02701007387 */ /* 0x000fe80000100800 */
[----:B------:R-:W2:Y:S04]  /*26200*/  LDL.LU.64 R8, [R1+0x410] ;  /* 0x0004100001087983 */ /* 0x000ea80000300a00 */
[----:B------:R-:W2:Y:S04]  /*26210*/  LDL.LU.64 R10, [R1+0x418] ;  /* 0x00041800010a7983 */ /* 0x000ea80000300a00 */
[----:B------:R-:W-:Y:S04]  /*26220*/  LDS R45, [R252+0x60000] ;  /* 0x06000000fc2d7984 */ /* 0x000fe80000000800 */
        /* <DEDUP_REMOVED lines=9> */
[----:B------:R-:W1:Y:S04]  /*262c0*/  LDSM.16.M88.4 R32, [R0+0x2000] ;  /* 0x002000000020783b */ /* 0x000e680000000200 */
[----:B------:R-:W1:Y:S04]  /*262d0*/  LDSM.16.M88.4 R28, [R0+0x4000] ;  /* 0x00400000001c783b */ /* 0x000e680000000200 */
        /* <DEDUP_REMOVED lines=11> */
[----:B------:R-:W-:Y:S04]  /*26390*/  LDS R97, [R2+0x60080] ;  /* 0x0600800002617984 */ /* 0x000fe80000000800 */
[----:B------:R-:W2:Y:S04]  /*263a0*/  LDS R99, [R2+0x60880] ;  /* 0x0608800002637984 */ /* 0x000ea80000000800 */
[----:B------:R-:W-:Y:S04]  /*263b0*/  LDS R145, [R252+0x60100] ;  /* 0x06010000fc917984 */ /* 0x000fe80000000800 */
[----:B------:R-:W2:Y:S04]  /*263c0*/  LDS R147, [R252+0x60900] ;  /* 0x06090000fc937984 */ /* 0x000ea80000000800 */
[----:B------:R-:W-:Y:S04]  /*263d0*/  LDS R209, [R2+0x60100] ;  /* 0x0601000002d17984 */ /* 0x000fe80000000800 */
[----:B------:R-:W2:Y:S04]  /*263e0*/  LDS R211, [R2+0x60900] ;  /* 0x0609000002d37984 */ /* 0x000ea80000000800 */
[----:B------:R-:W-:Y:S04]  /*263f0*/  LDS R205, [R252+0x60180] ;  /* 0x06018000fccd7984 */ /* 0x000fe80000000800 */
[----:B------:R-:W2:Y:S04]  /*26400*/  LDS R207, [R252+0x60980] ;  /* 0x06098000fccf7984 */ /* 0x000ea80000000800 */
[----:B-1----:R-:W-:Y:S04]  /*26410*/  STL [R1+0x21ac], R34 ;  /* 0x0021ac2201007387 */ /* 0x002fe80000100800 */
[----:B------:R-:W-:Y:S04]  /*26420*/  STL [R1+0x21a8], R35 ;  /* 0x0021a82301007387 */ /* 0x000fe80000100800 */
[----:B------:R-:W-:Y:S04]  /*26430*/  STL [R1+0x218c], R30 ;  /* 0x00218c1e01007387 */ /* 0x000fe80000100800 */
[----:B------:R-:W-:Y:S04]  /*26440*/  STL [R1+0x2188], R31 ;  /* 0x0021881f01007387 */ /* 0x000fe80000100800 */
[----:B------:R-:W-:Y:S04]  /*26450*/  STL [R1+0x217c], R6 ;  /* 0x00217c0601007387 */ /* 0x000fe80000100800 */
[----:B------:R-:W-:Y:S04]  /*26460*/  STL [R1+0x2178], R7 ;  /* 0x0021780701007387 */ /* 0x000fe80000100800 */
[----:B------:R-:W-:Y:S04]  /*26470*/  LDS R161, [R2+0x60180] ;  /* 0x0601800002a17984 */ /* 0x000fe80000000800 */
[----:B------:R-:W1:Y:S04]  /*26480*/  LDS R163, [R2+0x60980] ;  /* 0x0609800002a37984 */ /* 0x000e680000000800 */
[----:B------:R-:W-:Y:S04]  /*26490*/  LDSM.16.M88.4 R196, [R0+0xa000] ;  /* 0x00a0000000c4783b */ /* 0x000fe80000000200 */
[----:B------:R-:W-:Y:S04]  /*264a0*/  LDSM.16.M88.4 R152, [R0+0xc000] ;  /* 0x00c000000098783b */ /* 0x000fe80000000200 */
[----:B------:R-:W-:Y:S04]  /*264b0*/  LDSM.16.M88.4 R148, [R0+0xe000] ;  /* 0x00e000000094783b */ /* 0x000fe80000000200 */
[----:B------:R-:W-:Y:S04]  /*264c0*/  LDSM.16.M88.4 R192, [R0+0x10000] ;  /* 0x0100000000c0783b */ /* 0x000fe80000000200 */
[----:B------:R-:W-:Y:S04]  /*264d0*/  LDSM.16.M88.4 R188, [R0+0x12000] ;  /* 0x0120000000bc783b */ /* 0x000fe80000000200 */
[----:B------:R-:W-:Y:S04]  /*264e0*/  LDSM.16.M88.4 R184, [R0+0x14000] ;  /* 0x0140000000b8783b */ /* 0x000fe80000000200 */
[----:B------:R-:W-:Y:S01]  /*264f0*/  LDSM.16.M88.4 R176, [R0+0x18000] ;  /* 0x0180000000b0783b */ /* 0x000fe20000000200 */
[-C--:B--2---:R-:W-:Y:S08]  /*26500*/  HMMA.1688.F32.TF32 R24, R44, R36.reuse, R20 ;  /* 0x000000242c18723c */ /* 0x084ff00000081014 */
[-C--:B---3--:R-:W-:Y:S08]  /*26510*/  HMMA.1688.F32.TF32 R20, R48, R36.reuse, R16 ;  /* 0x000000243014723c */ /* 0x088ff00000081010 */
[-C--:B------:R-:W-:Y:S07]  /*26520*/  HMMA.1688.F32.TF32 R16, R88, R36.reuse, R248 ;  /* 0x000000245810723c */ /* 0x080fee00000810f8 */
[----:B------:R-:W-:Y:S04]  /*26530*/  STL.64 [R1+0x200], R24 ;  /* 0x0002001801007387 */ /* 0x000fe80000100a00 */
[----:B------:R2:W-:Y:S04]  /*26540*/  STL.64 [R1+0x208], R26 ;  /* 0x0002081a01007387 */ /* 0x0005e80000100a00 */
[----:B------:R-:W-:Y:S01]  /*26550*/  STL.64 [R1+0x470], R20 ;  /* 0x0004701401007387 */ /* 0x000fe20000100a00 */
[-C--:B--2---:R-:W-:Y:S03]  /*26560*/  HMMA.1688.F32.TF32 R24, R96, R36.reuse, R128 ;  /* 0x000000246018723c */ /* 0x084fe60000081080 */
[----:B------:R2:W-:Y:S04]  /*26570*/  STL.64 [R1+0x478], R22 ;  /* 0x0004781601007387 */ /* 0x0005e80000100a00 */
[----:B------:R-:W-:Y:S04]  /*26580*/  STL.64 [R1+0x220], R16 ;  /* 0x0002201001007387 */ /* 0x000fe80000100a00 */
[----:B------:R3:W-:Y:S01]  /*26590*/  STL.64 [R1+0x228], R18 ;  /* 0x0002281201007387 */ /* 0x0007e20000100a00 */
[-C--:B--2---:R-:W-:Y:S03]  /*265a0*/  HMMA.1688.F32.TF32 R20, R144, R36.reuse, R164 ;  /* 0x000000249014723c */ /* 0x084fe600000810a4 */
[----:B------:R-:W-:Y:S05]  /*265b0*/  LDSM.16.M88.4 R164, [R0+0x1e000] ;  /* 0x01e0000000a4783b */ /* 0x000fea0000000200 */
[----:B---3--:R-:W-:Y:S03]  /*265c0*/  HMMA.1688.F32.TF32 R16, R208, R36, R200 ;  /* 0x00000024d010723c */ /* 0x008fe600000810c8 */
[----:B------:R2:W-:Y:S04]  /*265d0*/  STL.64 [R1+0x580], R24 ;  /* 0x0005801801007387 */ /* 0x0005e80000100a00 */
[----:B------:R3:W-:Y:S04]  /*265e0*/  STL.64 [R1+0x588], R26 ;  /* 0x0005881a01007387 */ /* 0x0007e80000100a00 */
[----:B------:R-:W5:Y:S01]  /*265f0*/  LDL.LU.64 R40, [R1+0x490] ;  /* 0x0004900001287983 */ /* 0x000f620000300a00 */
[----:B----4-:R-:W-:Y:S03]  /*26600*/  HMMA.1688.F32.TF32 R12, R44, R32, R12 ;  /* 0x000000202c0c723c */ /* 0x010fe6000008100c */
[----:B------:R-:W4:Y:S04]  /*26610*/  LDSM.16.M88.4 R200, [R0+0x8000] ;  /* 0x0080000000c8783b */ /* 0x000f280000000200 */
[----:B------:R-:W-:Y:S04]  /*26620*/  STL.64 [R1+0x260], R20 ;  /* 0x0002601401007387 */ /* 0x000fe80000100a00 */
[----:B------:R-:W-:Y:S04]  /*26630*/  STL.64 [R1+0x268], R22 ;  /* 0x0002681601007387 */ /* 0x000fe80000100a00 */
[----:B------:R-:W5:Y:S04]  /*26640*/  LDL.LU.64 R42, [R1+0x498] ;  /* 0x00049800012a7983 */ /* 0x000f680000300a00 */
[----:B------:R-:W-:Y:S04]  /*26650*/  STL.64 [R1+0x5e0], R16 ;  /* 0x0005e01001007387 */ /* 0x000fe80000100a00 */
[----:B------:R1:W-:Y:S04]  /*26660*/  STL.64 [R1+0x5e8], R18 ;  /* 0x0005e81201007387 */ /* 0x0003e80000100a00 */
[----:B--2---:R-:W2:Y:S04]  /*26670*/  LDL.LU.64 R24, [R1+0x430] ;  /* 0x0004300001187983 */ /* 0x004ea80000300a00 */
[----:B---3--:R-:W2:Y:S01]  /*26680*/  LDL.LU.64 R26, [R1+0x438] ;  /* 0x00043800011a7983 */ /* 0x008ea20000300a00 */
[----:B-1----:R-:W-:Y:S03]  /*26690*/  HMMA.1688.F32.TF32 R16, R204, R36, R232 ;  /* 0x00000024cc10723c */ /* 0x002fe600000810e8 */
[----:B------:R-:W3:Y:S04]  /*266a0*/  LDL.LU.64 R20, [R1] ;  /* 0x0000000001147983 */ /* 0x000ee80000300a00 */
[----:B------:R-:W3:Y:S01]  /*266b0*/  LDL.LU.64 R22, [R1+0x8] ;  /* 0x0000080001167983 */ /* 0x000ee20000300a00 */
[----:B------:R-:W-:Y:S11]  /*266c0*/  HMMA.1688.F32.TF32 R8, R48, R32, R8 ;  /* 0x000000203008723c */ /* 0x000ff60000081008 */
[----:B------:R-:W-:Y:S04]  /*266d0*/  @!UPT UIADD3 URZ, URZ, URZ, URZ ;  /* 0x0000003f3f3ff290 */ /* 0x000fe8000fffe03f */
[----:B------:R-:W-:Y:S04]  /*266e0*/  STL.64 [R1+0x2d0], R16 ;  /* 0x0002d01001007387 */ /* 0x000fe80000100a00 */
[----:B------:R1:W-:Y:S02]  /*266f0*/  STL.64 [R1+0x2d8], R18 ;  /* 0x0002d81201007387 */ /* 0x0003e40000100a00 */
[----:B-1----:R-:W-:Y:S11]  /*26700*/  HMMA.1688.F32.TF32 R16, R160, R36, R64 ;  /* 0x00000024a010723c */ /* 0x002ff60000081040 */
[----:B------:R-:W-:Y:S11]  /*26710*/  @!UPT UIADD3 URZ, URZ, URZ, URZ ;  /* 0x0000003f3f3ff290 */ /* 0x000ff6000fffe03f */
[----:B------:R-:W-:Y:S01]  /*26720*/  @!UPT UIADD3 URZ, URZ, URZ, URZ ;  /* 0x0000003f3f3ff290 */ /* 0x000fe2000fffe03f */
[----:B------:R1:W-:Y:S04]  /*26730*/  STL.64 [R1+0x670], R16 ;  /* 0x0006701001007387 */ /* 0x0003e80000100a00 */
[----:B------:R4:W-:Y:S04]  /*26740*/  STL.64 [R1+0x678], R18 ;  /* 0x0006781201007387 */ /* 0x0009e80000100a00 */
[----:B-1----:R-:W3:Y:S04]  /*26750*/  LDL.LU.64 R16, [R1+0x5c0] ;  /* 0x0005c00001107983 */ /* 0x002ee80000300a00 */
[----:B------:R1:W-:Y:S04]  /*26760*/  STL.64 [R1+0x130], R12 ;  /* 0x0001300c01007387 */ /* 0x0003e80000100a00 */
[----:B------:R1:W-:Y:S04]  /*26770*/  STL.64 [R1+0x138], R14 ;  /* 0x0001380e01007387 */ /* 0x0003e80000100a00 */
[----:B----4-:R-:W4:Y:S04]  /*26780*/  LDL.LU.64 R18, [R1+0x5c8] ;  /* 0x0005c80001127983 */ /* 0x010f280000300a00 */
[----:B------:R1:W-:Y:S04]  /*26790*/  STL.64 [R1+0x3a0], R8 ;  /* 0x0003a00801007387 */ /* 0x0003e80000100a00 */
[----:B------:R1:W-:Y:S04]  /*267a0*/  STL.64 [R1+0x3a8], R10 ;  /* 0x0003a80a01007387 */ /* 0x0003e80000100a00 */
[----:B-1----:R-:W4:Y:S04]  /*267b0*/  LDL.LU.64 R12, [R1+0x450] ;  /* 0x00045000010c7983 */ /* 0x002f280000300a00 */
[----:B------:R-:W4:Y:S04]  /*267c0*/  LDL.LU.64 R14, [R1+0x458] ;  /* 0x00045800010e7983 */ /* 0x000f280000300a00 */
[----:B------:R-:W4:Y:S04]  /*267d0*/  LDL.LU.64 R8, [R1+0x10] ;  /* 0x0000100001087983 */ /* 0x000f280000300a00 */
[----:B------:R-:W4:Y:S01]  /*267e0*/  LDL.LU.64 R10, [R1+0x18] ;  /* 0x00001800010a7983 */ /* 0x000f220000300a00 */
[-C--:B------:R-:W-:Y:S03]  /*267f0*/  HMMA.1688.F32.TF32 R128, R88, R32.reuse, R180 ;  /* 0x000000205880723c */ /* 0x080fe600000810b4 */
[----:B------:R-:W1:Y:S05]  /*26800*/  LDSM.16.M88.4 R180, [R0+0x16000] ;  /* 0x0160000000b4783b */ /* 0x000e6a0000000200 */
[-C--:B------:R-:W-:Y:S08]  /*26810*/  HMMA.1688.F32.TF32 R64, R96, R32.reuse, R132 ;  /* 0x000000206040723c */ /* 0x080ff00000081084 */
[-C--:B------:R-:W-:Y:S01]  /*26820*/  HMMA.1688.F32.TF32 R36, R144, R32.reuse, R168 ;  /* 0x000000209024723c */ /* 0x080fe200000810a8 */
[----:B------:R-:W-:Y:S06]  /*26830*/  LDSM.16.M88.4 R168, [R0+0x1c000] ;  /* 0x01c0000000a8783b */ /* 0x000fec0000000200 */
[----:B------:R-:W-:Y:S01]  /*26840*/  STL.64 [R1+0x180], R128 ;  /* 0x0001808001007387 */ /* 0x000fe20000100a00 */
[-C--:B------:R-:W-:Y:S03]  /*26850*/  HMMA.1688.F32.TF32 R84, R208, R32.reuse, R84 ;  /* 0x00000020d054723c */ /* 0x080fe60000081054 */
[----:B------:R-:W-:Y:S04]  /*26860*/  STL.64 [R1+0x188], R130 ;  /* 0x0001888201007387 */ /* 0x000fe80000100a00 */
[----:B------:R-:W-:Y:S04]  /*26870*/  STL.64 [R1+0x500], R64 ;  /* 0x0005004001007387 */ /* 0x000fe80000100a00 */
[----:B------:R1:W-:Y:S04]  /*26880*/  STL.64 [R1+0x508], R66 ;  /* 0x0005084201007387 */ /* 0x0003e80000100a00 */
[----:B------:R-:W-:Y:S04]  /*26890*/  STL.64 [R1+0x1d0], R36 ;  /* 0x0001d02401007387 */ /* 0x000fe80000100a00 */
[----:B------:R1:W-:Y:S02]  /*268a0*/  STL.64 [R1+0x1d8], R38 ;  /* 0x0001d82601007387 */ /* 0x0003e40000100a00 */
[-C--:B-1----:R-:W-:Y:S08]  /*268b0*/  HMMA.1688.F32.TF32 R64, R204, R32.reuse, R236 ;  /* 0x00000020cc40723c */ /* 0x082ff000000810ec */
[----:B------:R-:W-:Y:S01]  /*268c0*/  HMMA.1688.F32.TF32 R36, R160, R32, R60 ;  /* 0x00000020a024723c */ /* 0x000fe2000008103c */
[----:B------:R-:W-:Y:S04]  /*268d0*/  STL.64 [R1+0x5b0], R84 ;  /* 0x0005b05401007387 */ /* 0x000fe80000100a00 */
[----:B------:R-:W-:Y:S10]  /*268e0*/  STL.64 [R1+0x5b8], R86 ;  /* 0x0005b85601007387 */ /* 0x000ff40000100a00 */
[----:B------:R-:W-:Y:S04]  /*268f0*/  STL.64 [R1+0x240], R64 ;  /* 0x0002404001007387 */ /* 0x000fe80000100a00 */
[----:B------:R-:W-:Y:S04]  /*26900*/  STL.64 [R1+0x248], R66 ;  /* 0x0002484201007387 */ /* 0x000fe80000100a00 */
[----:B------:R-:W-:Y:S04]  /*26910*/  STL.64 [R1+0x650], R36 ;  /* 0x0006502401007387 */ /* 0x000fe80000100a00 */
[----:B------:R-:W-:Y:S01]  /*26920*/  STL.64 [R1+0x658], R38 ;  /* 0x0006582601007387 */ /* 0x000fe20000100a00 */
[----:B------:R-:W-:Y:S08]  /*26930*/  HMMA.1688.F32.TF32 R92, R144, R4, R92 ;  /* 0x00000004905c723c */ /* 0x000ff0000008105c */
[-C--:B-----5:R-:W-:Y:S08]  /*26940*/  HMMA.1688.F32.TF32 R32, R44, R28.reuse, R40 ;  /* 0x0000001c2c20723c */ /* 0x0a0ff00000081028 */
[-C--:B--2---:R-:W-:Y:S08]  /*26950*/  HMMA.1688.F32.TF32 R24, R48, R28.reuse, R24 ;  /* 0x0000001c3018723c */ /* 0x084ff00000081018 */
[-C--:B---3--:R-:W-:Y:S07]  /*26960*/  HMMA.1688.F32.TF32 R20, R88, R28.reuse, R20 ;  /* 0x0000001c5814723c */ /* 0x088fee0000081014 */
[----:B------:R-:W-:Y:S04]  /*26970*/  STL.64 [R1+0xf0], R32 ;  /* 0x0000f02001007387 */ /* 0x000fe80000100a00 */
[----:B------:R1:W-:Y:S04]  /*26980*/  STL.64 [R1+0xf8], R34 ;  /* 0x0000f82201007387 */ /* 0x0003e80000100a00 */
[----:B------:R-:W-:Y:S01]  /*26990*/  STL.64 [R1+0x300], R24 ;  /* 0x0003001801007387 */ /* 0x000fe20000100a00 */
[-C--:B-1----:R-:W-:Y:S03]  /*269a0*/  HMMA.1688.F32.TF32 R32, R96, R28.reuse, R136 ;  /* 0x0000001c6020723c */ /* 0x082fe60000081088 */
[----:B------:R1:W-:Y:S04]  /*269b0*/  STL.64 [R1+0x308], R26 ;  /* 0x0003081a01007387 */ /* 0x0003e80000100a00 */
[----:B------:R-:W-:Y:S04]  /*269c0*/  STL.64 [R1+0xe0], R20 ;  /* 0x0000e01401007387 */ /* 0x000fe80000100a00 */
[----:B------:R2:W-:Y:S01]  /*269d0*/  STL.64 [R1+0xe8], R22 ;  /* 0x0000e81601007387 */ /* 0x0005e20000100a00 */
[-C--:B-1----:R-:W-:Y:S03]  /*269e0*/  HMMA.1688.F32.TF32 R24, R144, R28.reuse, R172 ;  /* 0x0000001c9018723c */ /* 0x082fe600000810ac */
[----:B------:R-:W1:Y:S05]  /*269f0*/  LDSM.16.M88.4 R172, [R0+0x1a000] ;  /* 0x01a0000000ac783b */ /* 0x000e6a0000000200 */
[-C--:B--2---:R-:W-:Y:S03]  /*26a00*/  HMMA.1688.F32.TF32 R20, R208, R28.reuse, R80 ;  /* 0x0000001cd014723c */ /* 0x084fe60000081050 */
[----:B------:R-:W-:Y:S04]  /*26a10*/  STL.64 [R1+0x480], R32 ;  /* 0x0004802001007387 */ /* 0x000fe80000100a00 */
[----:B------:R2:W-:Y:S08]  /*26a20*/  STL.64 [R1+0x488], R34 ;  /* 0x0004882201007387 */ /* 0x0005f00000100a00 */
[----:B------:R-:W-:Y:S01]  /*26a30*/  STL.64 [R1+0x120], R24 ;  /* 0x0001201801007387 */ /* 0x000fe20000100a00 */
[-C--:B--2---:R-:W-:Y:S03]  /*26a40*/  HMMA.1688.F32.TF32 R32, R204, R28.reuse, R104 ;  /* 0x0000001ccc20723c */ /* 0x084fe60000081068 */
[----:B------:R2:W-:Y:S04]  /*26a50*/  STL.64 [R1+0x128], R26 ;  /* 0x0001281a01007387 */ /* 0x0005e80000100a00 */
[----:B------:R-:W-:Y:S04]  /*26a60*/  STL.64 [R1+0x590], R20 ;  /* 0x0005901401007387 */ /* 0x000fe80000100a00 */
[----:B------:R4:W-:Y:S01]  /*26a70*/  STL.64 [R1+0x598], R22 ;  /* 0x0005981601007387 */ /* 0x0009e20000100a00 */
[----:B--2---:R-:W-:Y:S08]  /*26a80*/  HMMA.1688.F32.TF32 R24, R160, R28, R56 ;  /* 0x0000001ca018723c */ /* 0x004ff00000081038 */
[-C--:B----4-:R-:W-:Y:S08]  /*26a90*/  HMMA.1688.F32.TF32 R20, R44, R4.reuse, R16 ;  /* 0x000000042c14723c */ /* 0x090ff00000081010 */
[-C--:B------:R-:W-:Y:S08]  /*26aa0*/  HMMA.1688.F32.TF32 R16, R48, R4.reuse, R12 ;  /* 0x000000043010723c */ /* 0x080ff0000008100c */
[-C--:B------:R-:W-:Y:S08]  /*26ab0*/  HMMA.1688.F32.TF32 R12, R88, R4.reuse, R8 ;  /* 0x00000004580c723c */ /* 0x080ff00000081008 */
[-C--:B------:R-:W-:Y:S01]  /*26ac0*/  HMMA.1688.F32.TF32 R8, R96, R4.reuse, R140 ;  /* 0x000000046008723c */ /* 0x080fe2000008108c */
        /* <DEDUP_REMOVED lines=10> */
[----:B------:R-:W-:Y:S04]  /*26b70*/  STL [R1+0x2124], R92 ;  /* 0x0021245c01007387 */ /* 0x000fe80000100800 */
[----:B------:R-:W-:Y:S04]  /*26b80*/  STL.64 [R1+0x410], R8 ;  /* 0x0004100801007387 */ /* 0x000fe80000100a00 */
[----:B------:R3:W-:Y:S01]  /*26b90*/  STL.64 [R1+0x418], R10 ;  /* 0x0004180a01007387 */ /* 0x0007e20000100a00 */
[-C--:B--2---:R-:W-:Y:S08]  /*26ba0*/  HMMA.1688.F32.TF32 R12, R204, R4.reuse, R100 ;  /* 0x00000004cc0c723c */ /* 0x084ff00000081064 */
[-C--:B---3--:R-:W-:Y:S01]  /*26bb0*/  HMMA.1688.F32.TF32 R8, R208, R4.reuse, R76 ;  /* 0x00000004d008723c */ /* 0x088fe2000008104c */
[----:B------:R-:W-:Y:S04]  /*26bc0*/  STL [R1+0x2120], R93 ;  /* 0x0021205d01007387 */ /* 0x000fe80000100800 */
[----:B------:R-:W-:Y:S04]  /*26bd0*/  STL [R1+0x211c], R94 ;  /* 0x00211c5e01007387 */ /* 0x000fe80000100800 */
[----:B------:R-:W-:Y:S11]  /*26be0*/  STL [R1+0x2118], R95 ;  /* 0x0021185f01007387 */ /* 0x000ff60000100800 */
[----:B------:R-:W-:Y:S03]  /*26bf0*/  @!UPT UIADD3 URZ, URZ, URZ, URZ ;  /* 0x0000003f3f3ff290 */ /* 0x000fe6000fffe03f */
[----:B------:R2:W-:Y:S04]  /*26c00*/  STL.64 [R1+0x560], R8 ;  /* 0x0005600801007387 */ /* 0x0005e80000100a00 */
[----:B------:R3:W-:Y:S04]  /*26c10*/  STL.64 [R1+0x568], R10 ;  /* 0x0005680a01007387 */ /* 0x0007e80000100a00 */
[----:B--2---:R-:W2:Y:S04]  /*26c20*/  LDL.LU.64 R8, [R1+0x930] ;  /* 0x0009300001087983 */ /* 0x004ea80000300a00 */
[----:B------:R4:W-:Y:S04]  /*26c30*/  STL.64 [R1+0x110], R12 ;  /* 0x0001100c01007387 */ /* 0x0009e80000100a00 */
[----:B------:R5:W-:Y:S04]  /*26c40*/  STL.64 [R1+0x118], R14 ;  /* 0x0001180e01007387 */ /* 0x000be80000100a00 */
[----:B---3--:R-:W2:Y:S01]  /*26c50*/  LDL.LU.64 R10, [R1+0x938] ;  /* 0x00093800010a7983 */ /* 0x008ea20000300a00 */
[----:B------:R-:W-:Y:S11]  /*26c60*/  HMMA.1688.F32.TF32 R4, R160, R4, R52 ;  /* 0x00000004a004723c */ /* 0x000ff60000081034 */
[----:B------:R-:W-:Y:S11]  /*26c70*/  @!UPT UIADD3 URZ, URZ, URZ, URZ ;  /* 0x0000003f3f3ff290 */ /* 0x000ff6000fffe03f */
[----:B------:R-:W-:Y:S01]  /*26c80*/  @!UPT UIADD3 URZ, URZ, URZ, URZ ;  /* 0x0000003f3f3ff290 */ /* 0x000fe2000fffe03f */
[----:B------:R-:W-:Y:S04]  /*26c90*/  STL.64 [R1+0x5c0], R4 ;  /* 0x0005c00401007387 */ /* 0x000fe80000100a00 */
[----:B------:R2:W-:Y:S04]  /*26ca0*/  STL.64 [R1+0x5c8], R6 ;  /* 0x0005c80601007387 */ /* 0x0005e80000100a00 */
[----:B----4-:R-:W3:Y:S04]  /*26cb0*/  LDL.LU.64 R12, [R1+0x920] ;  /* 0x00092000010c7983 */ /* 0x010ee80000300a00 */
[----:B-----5:R-:W3:Y:S04]  /*26cc0*/  LDL.LU.64 R14, [R1+0x928] ;  /* 0x00092800010e7983 */ /* 0x020ee80000300a00 */
[----:B------:R-:W4:Y:S04]  /*26cd0*/  LDL.LU.64 R28, [R1+0x910] ;  /* 0x00091000011c7983 */ /* 0x000f280000300a00 */
[----:B------:R-:W4:Y:S04]  /*26ce0*/  LDL.LU.64 R30, [R1+0x918] ;  /* 0x00091800011e7983 */ /* 0x000f280000300a00 */
[----:B------:R-:W5:Y:S04]  /*26cf0*/  LDL.LU.64 R24, [R1+0x900] ;  /* 0x0009000001187983 */ /* 0x000f680000300a00 */
[----:B------:R-:W5:Y:S04]  /*26d00*/  LDL.LU.64 R26, [R1+0x908] ;  /* 0x00090800011a7983 */ /* 0x000f680000300a00 */
[----:B------:R-:W4:Y:S04]  /*26d10*/  LDL.LU.64 R20, [R1+0x8f0] ;  /* 0x0008f00001147983 */ /* 0x000f280000300a00 */
[----:B------:R-:W4:Y:S04]  /*26d20*/  LDL.LU.64 R22, [R1+0x8f8] ;  /* 0x0008f80001167983 */ /* 0x000f280000300a00 */
[----:B------:R-:W4:Y:S04]  /*26d30*/  LDL.LU.64 R16, [R1+0x8e0] ;  /* 0x0008e00001107983 */ /* 0x000f280000300a00 */
[----:B------:R-:W4:Y:S04]  /*26d40*/  LDL.LU.64 R18, [R1+0x8e8] ;  /* 0x0008e80001127983 */ /* 0x000f280000300a00 */
        /* <DEDUP_REMOVED lines=18> */
[----:B-1----:R-:W-:Y:S04]  /*26e70*/  STL [R1+0x21e4], R174 ;  /* 0x0021e4ae01007387 */ /* 0x002fe80000100800 */
[----:B------:R-:W-:Y:S04]  /*26e80*/  STL [R1+0x21e0], R175 ;  /* 0x0021e0af01007387 */ /* 0x000fe80000100800 */
[----:B------:R-:W-:Y:S04]  /*26e90*/  STL [R1+0x21ec], R170 ;  /* 0x0021ecaa01007387 */ /* 0x000fe80000100800 */
[----:B------:R-:W-:Y:S04]  /*26ea0*/  STL [R1+0x21e8], R171 ;  /* 0x0021e8ab01007387 */ /* 0x000fe80000100800 */
[----:B------:R-:W-:Y:S04]  /*26eb0*/  STL [R1+0x21f4], R166 ;  /* 0x0021f4a601007387 */ /* 0x000fe80000100800 */
[----:B------:R-:W-:Y:S01]  /*26ec0*/  STL [R1+0x21f0], R167 ;  /* 0x0021f0a701007387 */ /* 0x000fe20000100800 */
[----:B--2---:R-:W-:Y:S11]  /*26ed0*/  HMMA.1688.F32.TF32 R4, R44, R200, R8 ;  /* 0x000000c82c04723c */ /* 0x004ff60000081008 */
[----:B------:R-:W-:Y:S11]  /*26ee0*/  @!UPT UIADD3 URZ, URZ, URZ, URZ ;  /* 0x0000003f3f3ff290 */ /* 0x000ff6000fffe03f */
[----:B------:R-:W-:Y:S01]  /*26ef0*/  @!UPT UIADD3 URZ, URZ, URZ, URZ ;  /* 0x0000003f3f3ff290 */ /* 0x000fe2000fffe03f */
[----:B------:R3:W-:Y:S04]  /*26f00*/  STL.64 [R1+0x80], R4 ;  /* 0x0000800401007387 */ /* 0x0007e80000100a00 */
[----:B------:R-:W2:Y:S04]  /*26f10*/  LDL.LU.64 R8, [R1+0x8d0] ;  /* 0x0008d00001087983 */ /* 0x000ea80000300a00 */
[----:B------:R-:W2:Y:S01]  /*26f20*/  LDL.LU.64 R10, [R1+0x8d8] ;  /* 0x0008d800010a7983 */ /* 0x000ea20000300a00 */
[----:B------:R-:W-:Y:S02]  /*26f30*/  IMAD.MOV.U32 R38, RZ, RZ, R6 ;  /* 0x000000ffff267224 */ /* 0x000fe400078e0006 */
[----:B------:R-:W-:-:S02]  /*26f40*/  IMAD.MOV.U32 R39, RZ, RZ, R7 ;  /* 0x000000ffff277224 */ /* 0x000fc400078e0007 */
[C---:B---3--:R-:W-:Y:S01]  /*26f50*/  HMMA.1688.F32.TF32 R4, R44.reuse, R196, R12 ;  /* 0x000000c42c04723c */ /* 0x048fe2000008100c */
[----:B------:R-:W3:Y:S04]  /*26f60*/  LDL.LU.64 R12, [R1+0x8c0] ;  /* 0x0008c000010c7983 */ /* 0x000ee80000300a00 */
[----:B------:R-:W3:Y:S11]  /*26f70*/  LDL.LU.64 R14, [R1+0x8c8] ;  /* 0x0008c800010e7983 */ /* 0x000ef60000300a00 */
[----:B------:R-:W-:Y:S08]  /*26f80*/  @!UPT UIADD3 URZ, URZ, URZ, URZ ;  /* 0x0000003f3f3ff290 */ /* 0x000ff0000fffe03f */
[----:B------:R-:W-:Y:S02]  /*26f90*/  IMAD.MOV.U32 R190, RZ, RZ, R4 ;  /* 0x000000ffffbe7224 */ /* 0x000fe400078e0004 */
[----:B------:R-:W-:Y:S02]  /*26fa0*/  IMAD.MOV.U32 R191, RZ, RZ, R5 ;  /* 0x000000ffffbf7224 */ /* 0x000fe400078e0005 */
[----:B------:R-:W-:Y:S02]  /*26fb0*/  IMAD.MOV.U32 R194, RZ, RZ, R6 ;  /* 0x000000ffffc27224 */ /* 0x000fe400078e0006 */
[----:B------:R-:W-:Y:S02]  /*26fc0*/  IMAD.MOV.U32 R195, RZ, RZ, R7 ;  /* 0x000000ffffc37224 */ /* 0x000fe400078e0007 */
[C---:B----4-:R-:W-:Y:S11]  /*26fd0*/  HMMA.1688.F32.TF32 R4, R44.reuse, R152, R28 ;  /* 0x000000982c04723c */ /* 0x050ff6000008101c */
[----:B------:R-:W-:Y:S11]  /*26fe0*/  @!UPT UIADD3 URZ, URZ, URZ, URZ ;  /* 0x0000003f3f3ff290 */ /* 0x000ff6000fffe03f */
[----:B------:R-:W-:Y:S02]  /*26ff0*/  @!UPT UIADD3 URZ, URZ, URZ, URZ ;  /* 0x0000003f3f3ff290 */ /* 0x000fe4000fffe03f */
[----:B------:R-:W-:Y:S02]  /*27000*/  IMAD.MOV.U32 R182, RZ, RZ, R4 ;  /* 0x000000ffffb67224 */ /* 0x000fe400078e0004 */
[----:B------:R-:W-:Y:S02]  /*27010*/  IMAD.MOV.U32 R183, RZ, RZ, R5 ;  /* 0x000000ffffb77224 */ /* 0x000fe400078e0005 */
[----:B------:R-:W-:Y:S02]  /*27020*/  IMAD.MOV.U32 R186, RZ, RZ, R6 ;  /* 0x000000ffffba7224 */ /* 0x000fe400078e0006 */
[----:B------:R-:W-:Y:S02]  /*27030*/  IMAD.MOV.U32 R187, RZ, RZ, R7 ;  /* 0x000000ffffbb7224 */ /* 0x000fe400078e0007 */
[C---:B-----5:R-:W-:Y:S11]  /*27040*/  HMMA.1688.F32.TF32 R4, R44.reuse, R148, R24 ;  /* 0x000000942c04723c */ /* 0x060ff60000081018 */
[----:B------:R-:W-:Y:S11]  /*27050*/  @!UPT UIADD3 URZ, URZ, URZ, URZ ;  /* 0x0000003f3f3ff290 */ /* 0x000ff6000fffe03f */
[----:B------:R-:W-:Y:S02]  /*27060*/  @!UPT UIADD3 URZ, URZ, URZ, URZ ;  /* 0x0000003f3f3ff290 */ /* 0x000fe4000fffe03f */
[----:B------:R-:W-:Y:S02]  /*27070*/  IMAD.MOV.U32 R174, RZ, RZ, R4 ;  /* 0x000000ffffae7224 */ /* 0x000fe400078e0004 */
[----:B------:R-:W-:Y:S02]  /*27080*/  IMAD.MOV.U32 R175, RZ, RZ, R5 ;  /* 0x000000ffffaf7224 */ /* 0x000fe400078e0005 */
[----:B------:R-:W-:Y:S02]  /*27090*/  IMAD.MOV.U32 R178, RZ, RZ, R6 ;  /* 0x000000ffffb27224 */ /* 0x000fe400078e0006 */
[----:B------:R-:W-:Y:S02]  /*270a0*/  IMAD.MOV.U32 R179, RZ, RZ, R7 ;  /* 0x000000ffffb37224 */ /* 0x000fe400078e0007 */
[C---:B------:R-:W-:Y:S11]  /*270b0*/  HMMA.1688.F32.TF32 R4, R44.reuse, R192, R20 ;  /* 0x000000c02c04723c */ /* 0x040ff60000081014 */
[----:B------:R-:W-:Y:S11]  /*270c0*/  @!UPT UIADD3 URZ, URZ, URZ, URZ ;  /* 0x0000003f3f3ff290 */ /* 0x000ff6000fffe03f */
[----:B------:R-:W-:Y:S02]  /*270d0*/  @!UPT UIADD3 URZ, URZ, URZ, URZ ;  /* 0x0000003f3f3ff290 */ /* 0x000fe4000fffe03f */
[----:B------:R-:W-:Y:S02]  /*270e0*/  IMAD.MOV.U32 R34, RZ, RZ, R4 ;  /* 0x000000ffff227224 */ /* 0x000fe400078e0004 */
[----:B------:R-:W-:Y:S02]  /*270f0*/  IMAD.MOV.U32 R35, RZ, RZ, R5 ;  /* 0x000000ffff237224 */ /* 0x000fe400078e0005 */
[----:B------:R-:W-:Y:S02]  /*27100*/  IMAD.MOV.U32 R150, RZ, RZ, R6 ;  /* 0x000000ffff967224 */ /* 0x000fe400078e0006 */
[----:B------:R-:W-:Y:S02]  /*27110*/  IMAD.MOV.U32 R151, RZ, RZ, R7 ;  /* 0x000000ffff977224 */ /* 0x000fe400078e0007 */
[----:B------:R-:W-:Y:S11]  /*27120*/  HMMA.1688.F32.TF32 R4, R44, R188, R16 ;  /* 0x000000bc2c04723c */ /* 0x000ff60000081010 */
[----:B------:R-:W-:Y:S11]  /*27130*/  @!UPT UIADD3 URZ, URZ, URZ, URZ ;  /* 0x0000003f3f3ff290 */ /* 0x000ff6000fffe03f */
[----:B------:R-:W-:Y:S02]  /*27140*/  @!UPT UIADD3 URZ, URZ, URZ, URZ ;  /* 0x0000003f3f3ff290 */ /* 0x000fe4000fffe03f */
[----:B------:R-:W-:Y:S02]  /*27150*/  IMAD.MOV.U32 R166, RZ, RZ, R4 ;  /* 0x000000ffffa67224 */ /* 0x000fe400078e0004 */
[----:B------:R-:W-:Y:S02]  /*27160*/  IMAD.MOV.U32 R167, RZ, RZ, R5 ;  /* 0x000000ffffa77224 */ /* 0x000fe400078e0005 */
[----:B------:R-:W-:Y:S01]  /*27170*/  IMAD.MOV.U32 R170, RZ, RZ, R6 ;  /* 0x000000ffffaa7224 */ /* 0x000fe200078e0006 */
[----:B------:R-:W4:Y:S01]  /*27180*/  LDL.LU.64 R4, [R1+0x8b0] ;  /* 0x0008b00001047983 */ /* 0x000f220000300a00 */
[----:B------:R-:W-:-:S03]  /*27190*/  IMAD.MOV.U32 R171, RZ, RZ, R7 ;  /* 0x000000ffffab7224 */ /* 0x000fc600078e0007 */
[----:B------:R-:W4:Y:S01]  /*271a0*/  LDL.LU.64 R6, [R1+0x8b8] ;  /* 0x0008b80001067983 */ /* 0x000f220000300a00 */
[----:B--2---:R-:W-:Y:S11]  /*271b0*/  HMMA.1688.F32.TF32 R8, R44, R184, R8 ;  /* 0x000000b82c08723c */ /* 0x004ff60000081008 */
[----:B------:R-:W-:Y:S11]  /*271c0*/  @!UPT UIADD3 URZ, URZ, URZ, URZ ;  /* 0x0000003f3f3ff290 */ /* 0x000ff6000fffe03f */
[----:B------:R-:W-:Y:S02]  /*271d0*/  @!UPT UIADD3 URZ, URZ, URZ, URZ ;  /* 0x0000003f3f3ff290 */ /* 0x000fe4000fffe03f */
[----:B------:R-:W-:Y:S02]  /*271e0*/  IMAD.MOV.U32 R30, RZ, RZ, R8 ;  /* 0x000000ffff1e7224 */ /* 0x000fe400078e0008 */
[----:B------:R-:W-:Y:S02]  /*271f0*/  IMAD.MOV.U32 R31, RZ, RZ, R9 ;  /* 0x000000ffff1f7224 */ /* 0x000fe400078e0009 */
[----:B------:R-:W-:Y:S01]  /*27200*/  IMAD.MOV.U32 R202, RZ, RZ, R10 ;  /* 0x000000ffffca7224 */ /* 0x000fe200078e000a */
[----:B------:R-:W2:Y:S01]  /*27210*/  LDL.LU.64 R8, [R1+0x8a0] ;  /* 0x0008a00001087983 */ /* 0x000ea20000300a00 */
[----:B------:R-:W-:-:S03]  /*27220*/  IMAD.MOV.U32 R203, RZ, RZ, R11 ;  /* 0x000000ffffcb7224 */ /* 0x000fc600078e000b */
[----:B------:R-:W2:Y:S04]  /*27230*/  LDL.LU.64 R10, [R1+0x8a8] ;  /* 0x0008a800010a7983 */ /* 0x000ea80000300a00 */
        /* <DEDUP_REMOVED lines=10> */
[----:B---3--:R-:W-:Y:S03]  /*272e0*/  HMMA.1688.F32.TF32 R12, R44, R180, R12 ;  /* 0x000000b42c0c723c */ /* 0x008fe6000008100c */
[----:B------:R-:W3:Y:S04]  /*272f0*/  LDL.LU.64 R16, [R1+0x840] ;  /* 0x0008400001107983 */ /* 0x000ee80000300a00 */
[----:B------:R-:W3:Y:S04]  /*27300*/  LDL.LU.64 R18, [R1+0x848] ;  /* 0x0008480001127983 */ /* 0x000ee80000300a00 */
[----:B------:R-:W3:Y:S04]  /*27310*/  LDL.LU.64 R56, [R1+0x830] ;  /* 0x0008300001387983 */ /* 0x000ee80000300a00 */
[----:B------:R-:W3:Y:S04]  /*27320*/  LDL.LU.64 R58, [R1+0x838] ;  /* 0x00083800013a7983 */ /* 0x000ee80000300a00 */
[----:B------:R-:W3:Y:S04]  /*27330*/  LDL.LU.64 R52, [R1+0x820] ;  /* 0x0008200001347983 */ /* 0x000ee80000300a00 */
[----:B------:R-:W3:Y:S01]  /*27340*/  LDL.LU.64 R54, [R1+0x828] ;  /* 0x0008280001367983 */ /* 0x000ee20000300a00 */
[----:B------:R-:W-:-:S02]  /*27350*/  IMAD.MOV.U32 R154, RZ, RZ, R12 ;  /* 0x000000ffff9a7224 */ /* 0x000fc400078e000c */
[----:B------:R-:W-:Y:S02]  /*27360*/  IMAD.MOV.U32 R155, RZ, RZ, R13 ;  /* 0x000000ffff9b7224 */ /* 0x000fe400078e000d */
[----:B------:R-:W-:Y:S01]  /*27370*/  IMAD.MOV.U32 R198, RZ, RZ, R14 ;  /* 0x000000ffffc67224 */ /* 0x000fe200078e000e */
[----:B------:R-:W3:Y:S01]  /*27380*/  LDL.LU.64 R12, [R1+0x810] ;  /* 0x00081000010c7983 */ /* 0x000ee20000300a00 */
[----:B------:R-:W-:-:S03]  /*27390*/  IMAD.MOV.U32 R199, RZ, RZ, R15 ;  /* 0x000000ffffc77224 */ /* 0x000fc600078e000f */
[----:B------:R-:W3:Y:S01]  /*273a0*/  LDL.LU.64 R14, [R1+0x818] ;  /* 0x00081800010e7983 */ /* 0x000ee20000300a00 */
[----:B----4-:R-:W-:Y:S11]  /*273b0*/  HMMA.1688.F32.TF32 R24, R44, R176, R4 ;  /* 0x000000b02c18723c */ /* 0x010ff60000081004 */
        /* <DEDUP_REMOVED lines=8> */
[C---:B--2---:R-:W-:Y:S03]  /*27440*/  HMMA.1688.F32.TF32 R248, R44.reuse, R172, R8 ;  /* 0x000000ac2cf8723c */ /* 0x044fe60000081008 */
[----:B------:R-:W2:Y:S04]  /*27450*/  LDL.LU.64 R8, [R1+0x7f0] ;  /* 0x0007f00001087983 */ /* 0x000ea80000300a00 */
[----:B------:R-:W2:Y:S01]  /*27460*/  LDL.LU.64 R10, [R1+0x7f8] ;  /* 0x0007f800010a7983 */ /* 0x000ea20000300a00 */
[C---:B-----5:R-:W-:Y:S08]  /*27470*/  HMMA.1688.F32.TF32 R40, R44.reuse, R168, R40 ;  /* 0x000000a82c28723c */ /* 0x060ff00000081028 */
[----:B------:R-:W-:Y:S07]  /*27480*/  HMMA.1688.F32.TF32 R44, R44, R164, R76 ;  /* 0x000000a42c2c723c */ /* 0x000fee000008104c */
[----:B------:R-:W-:Y:S04]  /*27490*/  STL.64 [R1+0x2130], R250 ;  /* 0x002130fa01007387 */ /* 0x000fe80000100a00 */
[----:B------:R-:W-:Y:S04]  /*274a0*/  STL.64 [R1+0x2128], R248 ;  /* 0x002128f801007387 */ /* 0x000fe80000100a00 */
[----:B------:R-:W-:Y:S04]  /*274b0*/  STL.64 [R1+0x2140], R42 ;  /* 0x0021402a01007387 */ /* 0x000fe80000100a00 */
[----:B------:R1:W-:Y:S01]  /*274c0*/  STL.64 [R1+0x2138], R40 ;  /* 0x0021382801007387 */ /* 0x0003e20000100a00 */
[C---:B------:R-:W-:Y:S03]  /*274d0*/  HMMA.1688.F32.TF32 R64, R48.reuse, R196, R64 ;  /* 0x000000c43040723c */ /* 0x040fe60000081040 */
[----:B------:R-:W-:Y:S05]  /*274e0*/  STL.64 [R1+0x2150], R46 ;  /* 0x0021502e01007387 */ /* 0x000fea0000100a00 */
[C---:B-1----:R-:W-:Y:S01]  /*274f0*/  HMMA.1688.F32.TF32 R40, R48.reuse, R200, R20 ;  /* 0x000000c83028723c */ /* 0x042fe20000081014 */
[----:B------:R1:W-:Y:S04]  /*27500*/  STL.64 [R1+0x2148], R44 ;  /* 0x0021482c01007387 */ /* 0x0003e80000100a00 */
[----:B------:R-:W5:Y:S04]  /*27510*/  LDL.LU.64 R20, [R1+0x7e0] ;  /* 0x0007e00001147983 */ /* 0x000f680000300a00 */
[----:B------:R-:W5:Y:S01]  /*27520*/  LDL.LU.64 R22, [R1+0x7e8] ;  /* 0x0007e80001167983 */ /* 0x000f620000300a00 */
[C---:B-1----:R-:W-:Y:S11]  /*27530*/  HMMA.1688.F32.TF32 R44, R48.reuse, R152, R60 ;  /* 0x00000098302c723c */ /* 0x042ff6000008103c */
[----:B------:R-:W-:Y:S02]  /*27540*/  @!UPT UIADD3 URZ, URZ, URZ, URZ ;  /* 0x0000003f3f3ff290 */ /* 0x000fe4000fffe03f */
[----:B------:R-:W-:Y:S04]  /*27550*/  STL.64 [R1+0x150], R40 ;  /* 0x0001502801007387 */ /* 0x000fe80000100a00 */
[----:B------:R3:W-:Y:S04]  /*27560*/  STL.64 [R1+0x158], R42 ;  /* 0x0001582a01007387 */ /* 0x0007e80000100a00 */
[----:B------:R-:W-:Y:S04]  /*27570*/  STL.64 [R1+0x1a0], R64 ;  /* 0x0001a04001007387 */ /* 0x000fe80000100a00 */
[----:B------:R-:W-:Y:S01]  /*27580*/  STL.64 [R1+0x1a8], R66 ;  /* 0x0001a84201007387 */ /* 0x000fe20000100a00 */
[C---:B---3--:R-:W-:Y:S03]  /*27590*/  HMMA.1688.F32.TF32 R40, R48.reuse, R148, R16 ;  /* 0x000000943028723c */ /* 0x048fe60000081010 */
[----:B------:R-:W3:Y:S04]  /*275a0*/  LDL.LU.64 R16, [R1+0x7d0] ;  /* 0x0007d00001107983 */ /* 0x000ee80000300a00 */
[----:B------:R-:W-:Y:S04]  /*275b0*/  STL.64 [R1+0x1e0], R44 ;  /* 0x0001e02c01007387 */ /* 0x000fe80000100a00 */
[----:B------:R1:W-:Y:S04]  /*275c0*/  STL.64 [R1+0x1e8], R46 ;  /* 0x0001e82e01007387 */ /* 0x0003e80000100a00 */
[----:B------:R-:W3:Y:S01]  /*275d0*/  LDL.LU.64 R18, [R1+0x7d8] ;  /* 0x0007d80001127983 */ /* 0x000ee20000300a00 */
[C---:B------:R-:W-:Y:S08]  /*275e0*/  HMMA.1688.F32.TF32 R56, R48.reuse, R192, R56 ;  /* 0x000000c03038723c */ /* 0x040ff00000081038 */
[C---:B-1----:R-:W-:Y:S01]  /*275f0*/  HMMA.1688.F32.TF32 R44, R48.reuse, R188, R52 ;  /* 0x000000bc302c723c */ /* 0x042fe20000081034 */
[----:B------:R-:W-:Y:S04]  /*27600*/  STL.64 [R1+0x230], R40 ;  /* 0x0002302801007387 */ /* 0x000fe80000100a00 */
[----:B------:R1:W-:Y:S03]  /*27610*/  STL.64 [R1+0x238], R42 ;  /* 0x0002382a01007387 */ /* 0x0003e60000100a00 */
[C---:B-1----:R-:W-:Y:S07]  /*27620*/  HMMA.1688.F32.TF32 R40, R48.reuse, R184, R12 ;  /* 0x000000b83028723c */ /* 0x042fee000008100c */
[----:B------:R1:W-:Y:S04]  /*27630*/  STL.64 [R1+0x250], R56 ;  /* 0x0002503801007387 */ /* 0x0003e80000100a00 */
[----:B------:R1:W-:Y:S04]  /*27640*/  STL.64 [R1+0x258], R58 ;  /* 0x0002583a01007387 */ /* 0x0003e80000100a00 */
[----:B------:R-:W3:Y:S04]  /*27650*/  LDL.LU.64 R12, [R1+0x7c0] ;  /* 0x0007c000010c7983 */ /* 0x000ee80000300a00 */
[----:B------:R-:W-:Y:S04]  /*27660*/  STL.64 [R1+0x270], R44 ;  /* 0x0002702c01007387 */ /* 0x000fe80000100a00 */
[----:B------:R-:W-:Y:S04]  /*27670*/  STL.64 [R1+0x278], R46 ;  /* 0x0002782e01007387 */ /* 0x000fe80000100a00 */
[----:B------:R-:W3:Y:S04]  /*27680*/  LDL.LU.64 R14, [R1+0x7c8] ;  /* 0x0007c800010e7983 */ /* 0x000ee80000300a00 */
[----:B------:R-:W-:Y:S04]  /*27690*/  STL.64 [R1+0x290], R40 ;  /* 0x0002902801007387 */ /* 0x000fe80000100a00 */
[----:B------:R-:W-:Y:S04]  /*276a0*/  STL.64 [R1+0x298], R42 ;  /* 0x0002982a01007387 */ /* 0x000fe80000100a00 */
[----:B-1----:R-:W3:Y:S04]  /*276b0*/  LDL.LU.64 R56, [R1+0x7b0] ;  /* 0x0007b00001387983 */ /* 0x002ee80000300a00 */
[----:B------:R-:W3:Y:S01]  /*276c0*/  LDL.LU.64 R58, [R1+0x7b8] ;  /* 0x0007b800013a7983 */ /* 0x000ee20000300a00 */
[C---:B----4-:R-:W-:Y:S11]  /*276d0*/  HMMA.1688.F32.TF32 R24, R48.reuse, R180, R24 ;  /* 0x000000b43018723c */ /* 0x050ff60000081018 */
[----:B------:R-:W-:Y:S11]  /*276e0*/  @!UPT UIADD3 URZ, URZ, URZ, URZ ;  /* 0x0000003f3f3ff290 */ /* 0x000ff6000fffe03f */
[----:B------:R-:W-:Y:S01]  /*276f0*/  @!UPT UIADD3 URZ, URZ, URZ, URZ ;  /* 0x0000003f3f3ff290 */ /* 0x000fe2000fffe03f */
[----:B------:R-:W-:Y:S04]  /*27700*/  STL.64 [R1+0x2a0], R24 ;  /* 0x0002a01801007387 */ /* 0x000fe80000100a00 */
[----:B------:R2:W-:Y:S02]  /*27710*/  STL.64 [R1+0x2a8], R26 ;  /* 0x0002a81a01007387 */ /* 0x0005e40000100a00 */
[C---:B--2---:R-:W-:Y:S02]  /*27720*/  HMMA.1688.F32.TF32 R24, R48.reuse, R176, R8 ;  /* 0x000000b03018723c */ /* 0x044fe40000081008 */
[----:B------:R-:W2:Y:S04]  /*27730*/  LDL.LU.64 R8, [R1+0x7a0] ;  /* 0x0007a00001087983 */ /* 0x000ea80000300a00 */
[----:B------:R-:W2:Y:S11]  /*27740*/  LDL.LU.64 R10, [R1+0x7a8] ;  /* 0x0007a800010a7983 */ /* 0x000eb60000300a00 */
[----:B------:R-:W-:Y:S06]  /*27750*/  @!UPT UIADD3 URZ, URZ, URZ, URZ ;  /* 0x0000003f3f3ff290 */ /* 0x000fec000fffe03f */
[----:B------:R1:W-:Y:S04]  /*27760*/  STL.64 [R1+0x2b0], R24 ;  /* 0x0002b01801007387 */ /* 0x0003e80000100a00 */
[----:B------:R4:W-:Y:S04]  /*27770*/  STL.64 [R1+0x2b8], R26 ;  /* 0x0002b81a01007387 */ /* 0x0009e80000100a00 */
[----:B------:R-:W2:Y:S04]  /*27780*/  LDL.LU.64 R52, [R1+0x790] ;  /* 0x0007900001347983 */ /* 0x000ea80000300a00 */
[----:B------:R-:W2:Y:S01]  /*27790*/  LDL.LU.64 R54, [R1+0x798] ;  /* 0x0007980001367983 */ /* 0x000ea20000300a00 */
[C---:B-----5:R-:W-:Y:S11]  /*277a0*/  HMMA.1688.F32.TF32 R20, R48.reuse, R172, R20 ;  /* 0x000000ac3014723c */ /* 0x060ff60000081014 */
[----:B------:R-:W-:Y:S11]  /*277b0*/  @!UPT UIADD3 URZ, URZ, URZ, URZ ;  /* 0x0000003f3f3ff290 */ /* 0x000ff6000fffe03f */
[----:B------:R-:W-:Y:S01]  /*277c0*/  @!UPT UIADD3 URZ, URZ, URZ, URZ ;  /* 0x0000003f3f3ff290 */ /* 0x000fe2000fffe03f */
[----:B------:R5:W-:Y:S01]  /*277d0*/  STL.64 [R1+0x2c0], R20 ;  /* 0x0002c01401007387 */ /* 0x000be20000100a00 */
[C---:B---3--:R-:W-:Y:S03]  /*277e0*/  HMMA.1688.F32.TF32 R16, R48.reuse, R168, R16 ;  /* 0x000000a83010723c */ /* 0x048fe60000081010 */
[----:B------:R3:W-:Y:S04]  /*277f0*/  STL.64 [R1+0x2c8], R22 ;  /* 0x0002c81601007387 */ /* 0x0007e80000100a00 */
[----:B------:R-:W2:Y:S04]  /*27800*/  LDL.LU.64 R44, [R1+0x780] ;  /* 0x00078000012c7983 */ /* 0x000ea80000300a00 */
[----:B------:R-:W2:Y:S04]  /*27810*/  LDL.LU.64 R46, [R1+0x788] ;  /* 0x00078800012e7983 */ /* 0x000ea80000300a00 */
[----:B------:R-:W2:Y:S04]  /*27820*/  LDL.LU.64 R40, [R1+0x770] ;  /* 0x0007700001287983 */ /* 0x000ea80000300a00 */
[----:B------:R-:W2:Y:S04]  /*27830*/  LDL.LU.64 R42, [R1+0x778] ;  /* 0x00077800012a7983 */ /* 0x000ea80000300a00 */
[----:B------:R3:W-:Y:S04]  /*27840*/  STL.64 [R1+0x2f0], R16 ;  /* 0x0002f01001007387 */ /* 0x0007e80000100a00 */
[----:B------:R3:W-:Y:S04]  /*27850*/  STL.64 [R1+0x2f8], R18 ;  /* 0x0002f81201007387 */ /* 0x0007e80000100a00 */
[----:B-1----:R-:W2:Y:S04]  /*27860*/  LDL.LU.64 R24, [R1+0x760] ;  /* 0x0007600001187983 */ /* 0x002ea80000300a00 */
[----:B----4-:R-:W4:Y:S04]  /*27870*/  LDL.LU.64 R26, [R1+0x768] ;  /* 0x00076800011a7983 */ /* 0x010f280000300a00 */
[----:B-----5:R-:W5:Y:S04]  /*27880*/  LDL.LU.64 R20, [R1+0x750] ;  /* 0x0007500001147983 */ /* 0x020f680000300a00 */
[----:B---3--:R-:W5:Y:S01]  /*27890*/  LDL.LU.64 R22, [R1+0x758] ;  /* 0x0007580001167983 */ /* 0x008f620000300a00 */
[----:B------:R-:W-:Y:S08]  /*278a0*/  HMMA.1688.F32.TF32 R12, R48, R164, R12 ;  /* 0x000000a4300c723c */ /* 0x000ff0000008100c */
[----:B------:R-:W-:Y:S11]  /*278b0*/  HMMA.1688.F32.TF32 R56, R88, R200, R56 ;  /* 0x000000c85838723c */ /* 0x000ff60000081038 */
[----:B------:R-:W-:Y:S04]  /*278c0*/  @!UPT UIADD3 URZ, URZ, URZ, URZ ;  /* 0x0000003f3f3ff290 */ /* 0x000fe8000fffe03f */
[----:B------:R1:W-:Y:S04]  /*278d0*/  STL.64 [R1+0x2e0], R12 ;  /* 0x0002e00c01007387 */ /* 0x0003e80000100a00 */
[----:B------:R3:W-:Y:S04]  /*278e0*/  STL.64 [R1+0x2e8], R14 ;  /* 0x0002e80e01007387 */ /* 0x0007e80000100a00 */
[----:B------:R-:W5:Y:S04]  /*278f0*/  LDL.LU.64 R16, [R1+0x740] ;  /* 0x0007400001107983 */ /* 0x000f680000300a00 */
[----:B------:R-:W5:Y:S04]  /*27900*/  LDL.LU.64 R18, [R1+0x748] ;  /* 0x0007480001127983 */ /* 0x000f680000300a00 */
[----:B-1----:R-:W5:Y:S01]  /*27910*/  LDL.LU.64 R12, [R1+0x730] ;  /* 0x00073000010c7983 */ /* 0x002f620000300a00 */
[----:B------:R-:W-:-:S02]  /*27920*/  IMAD.MOV.U32 R94, RZ, RZ, R58 ;  /* 0x000000ffff5e7224 */ /* 0x000fc400078e003a */
[----:B------:R-:W-:Y:S01]  /*27930*/  IMAD.MOV.U32 R95, RZ, RZ, R59 ;  /* 0x000000ffff5f7224 */ /* 0x000fe200078e003b */
[----:B---3--:R-:W3:Y:S01]  /*27940*/  LDL.LU.64 R14, [R1+0x738] ;  /* 0x00073800010e7983 */ /* 0x008ee20000300a00 */
[----:B------:R-:W-:Y:S02]  /*27950*/  IMAD.MOV.U32 R92, RZ, RZ, R56 ;  /* 0x000000ffff5c7224 */ /* 0x000fe400078e0038 */
[----:B------:R-:W-:Y:S01]  /*27960*/  IMAD.MOV.U32 R93, RZ, RZ, R57 ;  /* 0x000000ffff5d7224 */ /* 0x000fe200078e0039 */
[----:B------:R-:W-:Y:S04]  /*27970*/  STL.64 [R1+0x2160], R94 ;  /* 0x0021605e01007387 */ /* 0x000fe80000100a00 */
[----:B------:R-:W-:Y:S01]  /*27980*/  STL.64 [R1+0x2158], R92 ;  /* 0x0021585c01007387 */ /* 0x000fe20000100a00 */
[C---:B--2---:R-:W-:Y:S03]  /*27990*/  HMMA.1688.F32.TF32 R48, R88.reuse, R196, R8 ;  /* 0x000000c45830723c */ /* 0x044fe60000081008 */
[----:B------:R-:W2:Y:S04]  /*279a0*/  LDL.LU.64 R8, [R1+0x720] ;  /* 0x0007200001087983 */ /* 0x000ea80000300a00 */
[----:B------:R-:W2:Y:S11]  /*279b0*/  LDL.LU.64 R10, [R1+0x728] ;  /* 0x00072800010a7983 */ /* 0x000eb60000300a00 */
[----:B------:R-:W-:Y:S05]  /*279c0*/  @!UPT UIADD3 URZ, URZ, URZ, URZ ;  /* 0x0000003f3f3ff290 */ /* 0x000fea000fffe03f */
[----:B------:R-:W-:Y:S04]  /*279d0*/  STL.64 [R1+0x90], R48 ;  /* 0x0000903001007387 */ /* 0x000fe80000100a00 */
[----:B------:R1:W-:Y:S02]  /*279e0*/  STL.64 [R1+0x98], R50 ;  /* 0x0000983201007387 */ /* 0x0003e40000100a00 */
[C---:B-1----:R-:W-:Y:S11]  /*279f0*/  HMMA.1688.F32.TF32 R48, R88.reuse, R152, R52 ;  /* 0x000000985830723c */ /* 0x042ff60000081034 */
[----:B------:R-:W-:Y:S11]  /*27a00*/  @!UPT UIADD3 URZ, URZ, URZ, URZ ;  /* 0x0000003f3f3ff290 */ /* 0x000ff6000fffe03f */
[----:B------:R-:W-:Y:S01]  /*27a10*/  @!UPT UIADD3 URZ, URZ, URZ, URZ ;  /* 0x0000003f3f3ff290 */ /* 0x000fe2000fffe03f */
[----:B------:R-:W-:Y:S04]  /*27a20*/  STL.64 [R1+0x2170], R50 ;  /* 0x0021703201007387 */ /* 0x000fe80000100a00 */
[----:B------:R1:W-:Y:S04]  /*27a30*/  STL.64 [R1+0x2168], R48 ;  /* 0x0021683001007387 */ /* 0x0003e80000100a00 */
        /* <DEDUP_REMOVED lines=15> */
[----:B------:R-:W2:Y:S01]  /*27b30*/  LDL.LU.64 R102, [R1+0x6a8] ;  /* 0x0006a80001667983 */ /* 0x000ea20000300a00 */
[C---:B------:R-:W-:Y:S03]  /*27b40*/  HMMA.1688.F32.TF32 R128, R88.reuse, R148, R44 ;  /* 0x000000945880723c */ /* 0x040fe6000008102c */
[----:B------:R-:W2:Y:S04]  /*27b50*/  LDL.LU.64 R92, [R1+0x690] ;  /* 0x00069000015c7983 */ /* 0x000ea80000300a00 */
[----:B------:R-:W2:Y:S01]  /*27b60*/  LDL.LU.64 R94, [R1+0x698] ;  /* 0x00069800015e7983 */ /* 0x000ea20000300a00 */
[C---:B------:R-:W-:Y:S03]  /*27b70*/  HMMA.1688.F32.TF32 R52, R88.reuse, R192, R40 ;  /* 0x000000c05834723c */ /* 0x040fe60000081028 */
[----:B-1----:R-:W2:Y:S04]  /*27b80*/  LDL.LU.64 R48, [R1+0x680] ;  /* 0x0006800001307983 */ /* 0x002ea80000300a00 */
[----:B------:R-:W2:Y:S01]  /*27b90*/  LDL.LU.64 R50, [R1+0x688] ;  /* 0x0006880001327983 */ /* 0x000ea20000300a00 */
[C---:B----4-:R-:W-:Y:S03]  /*27ba0*/  HMMA.1688.F32.TF32 R56, R88.reuse, R188, R24 ;  /* 0x000000bc5838723c */ /* 0x050fe60000081018 */
[----:B------:R-:W4:Y:S04]  /*27bb0*/  LDL.LU.64 R44, [R1+0x660] ;  /* 0x00066000012c7983 */ /* 0x000f280000300a00 */
[----:B------:R-:W4:Y:S01]  /*27bc0*/  LDL.LU.64 R46, [R1+0x668] ;  /* 0x00066800012e7983 */ /* 0x000f220000300a00 */
[C---:B-----5:R-:W-:Y:S03]  /*27bd0*/  HMMA.1688.F32.TF32 R60, R88.reuse, R184, R20 ;  /* 0x000000b8583c723c */ /* 0x060fe60000081014 */
[----:B------:R-:W5:Y:S04]  /*27be0*/  LDL.LU.64 R40, [R1+0x640] ;  /* 0x0006400001287983 */ /* 0x000f680000300a00 */
[----:B------:R-:W5:Y:S04]  /*27bf0*/  LDL.LU.64 R42, [R1+0x648] ;  /* 0x00064800012a7983 */ /* 0x000f680000300a00 */
[----:B------:R-:W5:Y:S04]  /*27c00*/  LDL.LU.64 R24, [R1+0x460] ;  /* 0x0004600001187983 */ /* 0x000f680000300a00 */
[----:B------:R-:W5:Y:S04]  /*27c10*/  LDL.LU.64 R26, [R1+0x468] ;  /* 0x00046800011a7983 */ /* 0x000f680000300a00 */
[----:B------:R-:W5:Y:S04]  /*27c20*/  LDL.LU.64 R20, [R1+0x630] ;  /* 0x0006300001147983 */ /* 0x000f680000300a00 */
[----:B------:R-:W5:Y:S01]  /*27c30*/  LDL.LU.64 R22, [R1+0x638] ;  /* 0x0006380001167983 */ /* 0x000f620000300a00 */
[C---:B------:R-:W-:Y:S03]  /*27c40*/  HMMA.1688.F32.TF32 R64, R88.reuse, R180, R16 ;  /* 0x000000b45840723c */ /* 0x040fe60000081010 */
[----:B------:R-:W5:Y:S04]  /*27c50*/  LDL.LU.64 R16, [R1+0x620] ;  /* 0x0006200001107983 */ /* 0x000f680000300a00 */
[----:B------:R-:W5:Y:S01]  /*27c60*/  LDL.LU.64 R18, [R1+0x628] ;  /* 0x0006280001127983 */ /* 0x000f620000300a00 */
[C---:B---3--:R-:W-:Y:S03]  /*27c70*/  HMMA.1688.F32.TF32 R76, R88.reuse, R176, R12 ;  /* 0x000000b0584c723c */ /* 0x048fe6000008100c */
[----:B------:R-:W3:Y:S04]  /*27c80*/  LDL.LU.64 R12, [R1+0x610] ;  /* 0x00061000010c7983 */ /* 0x000ee80000300a00 */
[----:B------:R-:W3:Y:S01]  /*27c90*/  LDL.LU.64 R14, [R1+0x618] ;  /* 0x00061800010e7983 */ /* 0x000ee20000300a00 */
[----:B--2---:R-:W-:Y:S03]  /*27ca0*/  HMMA.1688.F32.TF32 R80, R88, R172, R8 ;  /* 0x000000ac5850723c */ /* 0x004fe60000081008 */
[----:B------:R-:W3:Y:S04]  /*27cb0*/  LDL.LU.64 R8, [R1+0x600] ;  /* 0x0006000001087983 */ /* 0x000ee80000300a00 */
[----:B------:R-:W3:Y:S01]  /*27cc0*/  LDL.LU.64 R10, [R1+0x608] ;  /* 0x00060800010a7983 */ /* 0x000ee20000300a00 */
[C---:B------:R-:W-:Y:S08]  /*27cd0*/  HMMA.1688.F32.TF32 R156, R96.reuse, R200, R156 ;  /* 0x000000c8609c723c */ /* 0x040ff0000008109c */
[C---:B------:R-:W-:Y:S08]  /*27ce0*/  HMMA.1688.F32.TF32 R140, R96.reuse, R196, R140 ;  /* 0x000000c4608c723c */ /* 0x040ff0000008108c */
[C---:B------:R-:W-:Y:S08]  /*27cf0*/  HMMA.1688.F32.TF32 R136, R96.reuse, R152, R136 ;  /* 0x000000986088723c */ /* 0x040ff00000081088 */
[C---:B------:R-:W-:Y:S08]  /*27d00*/  HMMA.1688.F32.TF32 R132, R96.reuse, R148, R132 ;  /* 0x000000946084723c */ /* 0x040ff00000081084 */
[C---:B------:R-:W-:Y:S08]  /*27d10*/  HMMA.1688.F32.TF32 R104, R96.reuse, R192, R104 ;  /* 0x000000c06068723c */ /* 0x040ff00000081068 */
[C---:B------:R-:W-:Y:S08]  /*27d20*/  HMMA.1688.F32.TF32 R100, R96.reuse, R188, R100 ;  /* 0x000000bc6064723c */ /* 0x040ff00000081064 */
[C---:B------:R-:W-:Y:S08]  /*27d30*/  HMMA.1688.F32.TF32 R92, R96.reuse, R184, R92 ;  /* 0x000000b8605c723c */ /* 0x040ff0000008105c */
[C---:B------:R-:W-:Y:S01]  /*27d40*/  HMMA.1688.F32.TF32 R48, R96.reuse, R180, R48 ;  /* 0x000000b46030723c */ /* 0x040fe20000081030 */
[----:B------:R-:W-:Y:S07]  /*27d50*/  STL.64 [R1+0x390], R156 ;  /* 0x0003909c01007387 */ /* 0x000fee0000100a00 */
[C---:B----4-:R-:W-:Y:S01]  /*27d60*/  HMMA.1688.F32.TF32 R44, R96.reuse, R176, R44 ;  /* 0x000000b0602c723c */ /* 0x050fe2000008102c */
[----:B------:R-:W-:Y:S07]  /*27d70*/  STL.64 [R1+0x398], R158 ;  /* 0x0003989e01007387 */ /* 0x000fee0000100a00 */
[C---:B-----5:R-:W-:Y:S01]  /*27d80*/  HMMA.1688.F32.TF32 R40, R96.reuse, R172, R40 ;  /* 0x000000ac6028723c */ /* 0x060fe20000081028 */
[----:B------:R-:W-:Y:S07]  /*27d90*/  STL.64 [R1+0x3b0], R140 ;  /* 0x0003b08c01007387 */ /* 0x000fee0000100a00 */
[C---:B------:R-:W-:Y:S01]  /*27da0*/  HMMA.1688.F32.TF32 R24, R96.reuse, R168, R24 ;  /* 0x000000a86018723c */ /* 0x040fe20000081018 */
[----:B------:R-:W-:Y:S07]  /*27db0*/  STL.64 [R1+0x3b8], R142 ;  /* 0x0003b88e01007387 */ /* 0x000fee0000100a00 */
[----:B------:R-:W-:Y:S01]  /*27dc0*/  HMMA.1688.F32.TF32 R20, R96, R164, R20 ;  /* 0x000000a46014723c */ /* 0x000fe20000081014 */
[----:B------:R-:W-:Y:S04]  /*27dd0*/  STL.64 [R1+0x3c0], R136 ;  /* 0x0003c08801007387 */ /* 0x000fe80000100a00 */
[----:B------:R-:W-:Y:S04]  /*27de0*/  STL.64 [R1+0x3c8], R138 ;  /* 0x0003c88a01007387 */ /* 0x000fe80000100a00 */
[----:B------:R1:W-:Y:S04]  /*27df0*/  STL.64 [R1+0x3d0], R132 ;  /* 0x0003d08401007387 */ /* 0x0003e80000100a00 */
[----:B------:R4:W-:Y:S04]  /*27e00*/  STL.64 [R1+0x3d8], R134 ;  /* 0x0003d88601007387 */ /* 0x0009e80000100a00 */
        /* <DEDUP_REMOVED lines=13> */
[----:B------:R1:W-:Y:S04]  /*27ee0*/  STL.64 [R1+0x468], R26 ;  /* 0x0004681a01007387 */ /* 0x0003e80000100a00 */
[----:B------:R3:W-:Y:S04]  /*27ef0*/  STL.64 [R1+0x450], R20 ;  /* 0x0004501401007387 */ /* 0x0007e80000100a00 */
[----:B------:R3:W-:Y:S04]  /*27f00*/  STL.64 [R1+0x458], R22 ;  /* 0x0004581601007387 */ /* 0x0007e80000100a00 */
[----:B-1----:R-:W2:Y:S04]  /*27f10*/  LDL.LU.64 R132, [R1+0x5f0] ;  /* 0x0005f00001847983 */ /* 0x002ea80000300a00 */
[----:B----4-:R-:W2:Y:S04]  /*27f20*/  LDL.LU.64 R134, [R1+0x5f8] ;  /* 0x0005f80001867983 */ /* 0x010ea80000300a00 */
[----:B------:R-:W4:Y:S04]  /*27f30*/  LDL.LU.64 R136, [R1+0x5a0] ;  /* 0x0005a00001887983 */ /* 0x000f280000300a00 */
[----:B------:R-:W4:Y:S04]  /*27f40*/  LDL.LU.64 R138, [R1+0x5a8] ;  /* 0x0005a800018a7983 */ /* 0x000f280000300a00 */
[----:B------:R-:W4:Y:S04]  /*27f50*/  LDL.LU.64 R140, [R1+0x570] ;  /* 0x00057000018c7983 */ /* 0x000f280000300a00 */
[----:B------:R-:W4:Y:S04]  /*27f60*/  LDL.LU.64 R142, [R1+0x578] ;  /* 0x00057800018e7983 */ /* 0x000f280000300a00 */
[----:B------:R-:W4:Y:S04]  /*27f70*/  LDL.LU.64 R244, [R1+0x520] ;  /* 0x0005200001f47983 */ /* 0x000f280000300a00 */
[----:B------:R-:W4:Y:S04]  /*27f80*/  LDL.LU.64 R246, [R1+0x528] ;  /* 0x0005280001f67983 */ /* 0x000f280000300a00 */
[----:B-----5:R-:W5:Y:S04]  /*27f90*/  LDL.LU.64 R24, [R1+0x510] ;  /* 0x0005100001187983 */ /* 0x020f680000300a00 */
[----:B------:R-:W5:Y:S01]  /*27fa0*/  LDL.LU.64 R26, [R1+0x518] ;  /* 0x00051800011a7983 */ /* 0x000f620000300a00 */
[C---:B------:R-:W-:Y:S03]  /*27fb0*/  HMMA.1688.F32.TF32 R96, R144.reuse, R200, R16 ;  /* 0x000000c89060723c */ /* 0x040fe60000081010 */
[----:B---3--:R-:W3:Y:S04]  /*27fc0*/  LDL.LU.64 R20, [R1+0x4a0] ;  /* 0x0004a00001147983 */ /* 0x008ee80000300a00 */
[----:B------:R-:W3:Y:S01]  /*27fd0*/  LDL.LU.64 R22, [R1+0x4a8] ;  /* 0x0004a80001167983 */ /* 0x000ee20000300a00 */
[C---:B------:R-:W-:Y:S03]  /*27fe0*/  HMMA.1688.F32.TF32 R100, R144.reuse, R196, R12 ;  /* 0x000000c49064723c */ /* 0x040fe6000008100c */
[----:B------:R-:W3:Y:S04]  /*27ff0*/  LDL.LU.64 R16, [R1+0x4b0] ;  /* 0x0004b00001107983 */ /* 0x000ee80000300a00 */
[----:B------:R-:W3:Y:S01]  /*28000*/  LDL.LU.64 R18, [R1+0x4b8] ;  /* 0x0004b80001127983 */ /* 0x000ee20000300a00 */
[----:B------:R-:W-:Y:S03]  /*28010*/  HMMA.1688.F32.TF32 R104, R144, R152, R8 ;  /* 0x000000989068723c */ /* 0x000fe60000081008 */
[----:B------:R-:W3:Y:S04]  /*28020*/  LDL.LU.64 R12, [R1+0x4c0] ;  /* 0x0004c000010c7983 */ /* 0x000ee80000300a00 */
[----:B------:R-:W3:Y:S04]  /*28030*/  LDL.LU.64 R14, [R1+0x4c8] ;  /* 0x0004c800010e7983 */ /* 0x000ee80000300a00 */
[----:B------:R-:W3:Y:S01]  /*28040*/  LDL.LU.64 R8, [R1+0x4d0] ;  /* 0x0004d00001087983 */ /* 0x000ee20000300a00 */
[C---:B------:R-:W-:Y:S03]  /*28050*/  HMMA.1688.F32.TF32 R84, R88.reuse, R168, R84 ;  /* 0x000000a85854723c */ /* 0x040fe60000081054 */
[----:B------:R-:W3:Y:S04]  /*28060*/  LDL.LU.64 R10, [R1+0x4d8] ;  /* 0x0004d800010a7983 */ /* 0x000ee80000300a00 */
[----:B------:R-:W3:Y:S01]  /*28070*/  LDL.LU.64 R236, [R1+0x4f0] ;  /* 0x0004f00001ec7983 */ /* 0x000ee20000300a00 */
[----:B------:R-:W-:Y:S03]  /*28080*/  HMMA.1688.F32.TF32 R88, R88, R164, R232 ;  /* 0x000000a45858723c */ /* 0x000fe600000810e8 */
        /* <DEDUP_REMOVED lines=12> */
[----:B------:R-:W3:Y:S01]  /*28150*/  LDL.LU.64 R42, [R1+0x328] ;  /* 0x00032800012a7983 */ /* 0x000ee20000300a00 */
[C---:B------:R-:W-:Y:S03]  /*28160*/  HMMA.1688.F32.TF32 R108, R144.reuse, R148, R108 ;  /* 0x00000094906c723c */ /* 0x040fe6000008106c */
[----:B------:R-:W3:Y:S05]  /*28170*/  LDL R251, [R1+0x998] ;  /* 0x0009980001fb7983 */ /* 0x000eea0000100800 */
[C---:B------:R-:W-:Y:S08]  /*28180*/  HMMA.1688.F32.TF32 R112, R144.reuse, R192, R112 ;  /* 0x000000c09070723c */ /* 0x040ff00000081070 */
[C---:B------:R-:W-:Y:S08]  /*28190*/  HMMA.1688.F32.TF32 R116, R144.reuse, R188, R116 ;  /* 0x000000bc9074723c */ /* 0x040ff00000081074 */
[C---:B------:R-:W-:Y:S08]  /*281a0*/  HMMA.1688.F32.TF32 R120, R144.reuse, R184, R120 ;  /* 0x000000b89078723c */ /* 0x040ff00000081078 */
[C---:B------:R-:W-:Y:S08]  /*281b0*/  HMMA.1688.F32.TF32 R124, R144.reuse, R180, R124 ;  /* 0x000000b4907c723c */ /* 0x040ff0000008107c */
[C---:B--2---:R-:W-:Y:S08]  /*281c0*/  HMMA.1688.F32.TF32 R132, R144.reuse, R176, R132 ;  /* 0x000000b09084723c */ /* 0x044ff00000081084 */
[----:B----4-:R-:W-:Y:S08]  /*281d0*/  HMMA.1688.F32.TF32 R136, R144, R172, R136 ;  /* 0x000000ac9088723c */ /* 0x010ff00000081088 */
[C---:B-----5:R-:W-:Y:S08]  /*281e0*/  HMMA.1688.F32.TF32 R24, R208.reuse, R200, R24 ;  /* 0x000000c8d018723c */ /* 0x060ff00000081018 */
[C---:B---3--:R-:W-:Y:S08]  /*281f0*/  HMMA.1688.F32.TF32 R20, R208.reuse, R196, R20 ;  /* 0x000000c4d014723c */ /* 0x048ff00000081014 */
[C---:B------:R-:W-:Y:S08]  /*28200*/  HMMA.1688.F32.TF32 R16, R208.reuse, R152, R16 ;  /* 0x00000098d010723c */ /* 0x040ff00000081010 */
[C---:B------:R-:W-:Y:S08]  /*28210*/  HMMA.1688.F32.TF32 R12, R208.reuse, R148, R12 ;  /* 0x00000094d00c723c */ /* 0x040ff0000008100c */
[----:B------:R-:W-:Y:S08]  /*28220*/  HMMA.1688.F32.TF32 R8, R208, R192, R8 ;  /* 0x000000c0d008723c */ /* 0x000ff00000081008 */
[C---:B------:R-:W-:Y:S08]  /*28230*/  HMMA.1688.F32.TF32 R140, R144.reuse, R168, R140 ;  /* 0x000000a8908c723c */ /* 0x040ff0000008108c */
[----:B------:R-:W-:Y:S01]  /*28240*/  HMMA.1688.F32.TF32 R144, R144, R164, R244 ;  /* 0x000000a49090723c */ /* 0x000fe200000810f4 */
[----:B------:R-:W2:Y:S04]  /*28250*/  LDL.LU.64 R246, [R1+0x2260] ;  /* 0x0022600001f67983 */ /* 0x000ea80000300a00 */
[----:B------:R-:W2:Y:S03]  /*28260*/  LDL.LU.64 R244, [R1+0x2258] ;  /* 0x0022580001f47983 */ /* 0x000ea60000300a00 */
[C---:B------:R-:W-:Y:S01]  /*28270*/  HMMA.1688.F32.TF32 R236, R208.reuse, R188, R236 ;  /* 0x000000bcd0ec723c */ /* 0x040fe200000810ec */
[----:B------:R-:W-:Y:S04]  /*28280*/  STL.64 [R1+0x490], R24 ;  /* 0x0004901801007387 */ /* 0x000fe80000100a00 */
[----:B------:R1:W-:Y:S03]  /*28290*/  STL.64 [R1+0x498], R26 ;  /* 0x0004981a01007387 */ /* 0x0003e60000100a00 */
[C---:B------:R-:W-:Y:S08]  /*282a0*/  HMMA.1688.F32.TF32 R232, R208.reuse, R184, R232 ;  /* 0x000000b8d0e8723c */ /* 0x040ff000000810e8 */
[C---:B------:R-:W-:Y:S01]  /*282b0*/  HMMA.1688.F32.TF32 R156, R208.reuse, R180, R156 ;  /* 0x000000b4d09c723c */ /* 0x040fe2000008109c */
[----:B-1----:R-:W3:Y:S04]  /*282c0*/  LDL.LU.64 R26, [R1+0x2250] ;  /* 0x00225000011a7983 */ /* 0x002ee80000300a00 */
[----:B------:R-:W3:Y:S03]  /*282d0*/  LDL.LU.64 R24, [R1+0x2248] ;  /* 0x0022480001187983 */ /* 0x000ee60000300a00 */
[C---:B------:R-:W-:Y:S01]  /*282e0*/  HMMA.1688.F32.TF32 R92, R208.reuse, R176, R92 ;  /* 0x000000b0d05c723c */ /* 0x040fe2000008105c */
[----:B------:R-:W-:Y:S04]  /*282f0*/  STL.64 [R1+0x4a0], R20 ;  /* 0x0004a01401007387 */ /* 0x000fe80000100a00 */
[----:B------:R1:W-:Y:S03]  /*28300*/  STL.64 [R1+0x4a8], R22 ;  /* 0x0004a81601007387 */ /* 0x0003e60000100a00 */
[C---:B------:R-:W-:Y:S01]  /*28310*/  HMMA.1688.F32.TF32 R48, R208.reuse, R172, R48 ;  /* 0x000000acd030723c */ /* 0x040fe20000081030 */
[----:B-1----:R-:W4:Y:S07]  /*28320*/  LDL.LU.64 R22, [R1+0x2240] ;  /* 0x0022400001167983 */ /* 0x002f2e0000300a00 */
[C---:B------:R-:W-:Y:S01]  /*28330*/  HMMA.1688.F32.TF32 R44, R208.reuse, R168, R44 ;  /* 0x000000a8d02c723c */ /* 0x040fe2000008102c */
[----:B------:R-:W4:Y:S04]  /*28340*/  LDL.LU.64 R20, [R1+0x2238] ;  /* 0x0022380001147983 */ /* 0x000f280000300a00 */
[----:B------:R-:W-:Y:S03]  /*28350*/  STL.64 [R1+0x4b0], R16 ;  /* 0x0004b01001007387 */ /* 0x000fe60000100a00 */
[----:B------:R-:W-:Y:S01]  /*28360*/  HMMA.1688.F32.TF32 R40, R208, R164, R40 ;  /* 0x000000a4d028723c */ /* 0x000fe20000081028 */
[----:B------:R1:W-:Y:S04]  /*28370*/  STL.64 [R1+0x4b8], R18 ;  /* 0x0004b81201007387 */ /* 0x0003e80000100a00 */
[----:B-1----:R-:W5:Y:S04]  /*28380*/  LDL.LU.64 R18, [R1+0x2230] ;  /* 0x0022300001127983 */ /* 0x002f680000300a00 */
[----:B------:R-:W5:Y:S04]  /*28390*/  LDL.LU.64 R16, [R1+0x2228] ;  /* 0x0022280001107983 */ /* 0x000f680000300a00 */
[----:B------:R-:W-:Y:S04]  /*283a0*/  STL.64 [R1+0x4c0], R12 ;  /* 0x0004c00c01007387 */ /* 0x000fe80000100a00 */
[----:B------:R1:W-:Y:S04]  /*283b0*/  STL.64 [R1+0x4c8], R14 ;  /* 0x0004c80e01007387 */ /* 0x0003e80000100a00 */
[----:B-1----:R-:W2:Y:S04]  /*283c0*/  LDL.LU.64 R14, [R1+0x2220] ;  /* 0x00222000010e7983 */ /* 0x002ea80000300a00 */
[----:B------:R-:W2:Y:S04]  /*283d0*/  LDL.LU.64 R12, [R1+0x2218] ;  /* 0x00221800010c7983 */ /* 0x000ea80000300a00 */
[----:B------:R-:W-:Y:S04]  /*283e0*/  STL.64 [R1+0x4d0], R8 ;  /* 0x0004d00801007387 */ /* 0x000fe80000100a00 */
[----:B------:R1:W-:Y:S04]  /*283f0*/  STL.64 [R1+0x4d8], R10 ;  /* 0x0004d80a01007387 */ /* 0x0003e80000100a00 */
[----:B-1----:R-:W2:Y:S04]  /*28400*/  LDL.LU.64 R10, [R1+0x2210] ;  /* 0x00221000010a7983 */ /* 0x002ea80000300a00 */
[----:B------:R-:W2:Y:S04]  /*28410*/  LDL.LU.64 R8, [R1+0x2208] ;  /* 0x0022080001087983 */ /* 0x000ea80000300a00 */
[----:B------:R-:W-:Y:S04]  /*28420*/  STL.64 [R1+0x4f0], R236 ;  /* 0x0004f0ec01007387 */ /* 0x000fe80000100a00 */
[----:B------:R-:W-:Y:S04]  /*28430*/  STL.64 [R1+0x4f8], R238 ;  /* 0x0004f8ee01007387 */ /* 0x000fe80000100a00 */
[----:B------:R1:W-:Y:S04]  /*28440*/  STL.64 [R1+0x550], R232 ;  /* 0x000550e801007387 */ /* 0x0003e80000100a00 */
[----:B------:R1:W-:Y:S04]  /*28450*/  STL.64 [R1+0x558], R234 ;  /* 0x000558ea01007387 */ /* 0x0003e80000100a00 */
[----:B------:R1:W-:Y:S04]  /*28460*/  STL.64 [R1+0x540], R156 ;  /* 0x0005409c01007387 */ /* 0x0003e80000100a00 */
[----:B------:R1:W-:Y:S04]  /*28470*/  STL.64 [R1+0x548], R158 ;  /* 0x0005489e01007387 */ /* 0x0003e80000100a00 */
[----:B------:R-:W-:Y:S04]  /*28480*/  STL.64 [R1+0x530], R92 ;  /* 0x0005305c01007387 */ /* 0x000fe80000100a00 */
[----:B------:R-:W-:Y:S04]  /*28490*/  STL.64 [R1+0x538], R94 ;  /* 0x0005385e01007387 */ /* 0x000fe80000100a00 */
[----:B------:R-:W-:Y:S04]  /*284a0*/  STL.64 [R1+0x520], R48 ;  /* 0x0005203001007387 */ /* 0x000fe80000100a00 */
[----:B------:R-:W-:Y:S04]  /*284b0*/  STL.64 [R1+0x528], R50 ;  /* 0x0005283201007387 */ /* 0x000fe80000100a00 */
[----:B-1----:R-:W2:Y:S04]  /*284c0*/  LDL.LU.64 R232, [R1+0x1b0] ;  /* 0x0001b00001e87983 */ /* 0x002ea80000300a00 */
[----:B------:R-:W-:Y:S04]  /*284d0*/  STL.64 [R1+0x510], R44 ;  /* 0x0005102c01007387 */ /* 0x000fe80000100a00 */
[----:B------:R-:W-:Y:S04]  /*284e0*/  STL.64 [R1+0x518], R46 ;  /* 0x0005182e01007387 */ /* 0x000fe80000100a00 */
[----:B------:R-:W2:Y:S04]  /*284f0*/  LDL.LU.64 R234, [R1+0x1b8] ;  /* 0x0001b80001ea7983 */ /* 0x000ea80000300a00 */
[----:B------:R1:W-:Y:S04]  /*28500*/  STL.64 [R1+0x4e0], R40 ;  /* 0x0004e02801007387 */ /* 0x0003e80000100a00 */
[----:B------:R1:W-:Y:S04]  /*28510*/  STL.64 [R1+0x4e8], R42 ;  /* 0x0004e82a01007387 */ /* 0x0003e80000100a00 */
[----:B------:R-:W3:Y:S04]  /*28520*/  LDL.LU.64 R236, [R1+0x1c0] ;  /* 0x0001c00001ec7983 */ /* 0x000ee80000300a00 */
[----:B------:R-:W3:Y:S04]  /*28530*/  LDL.LU.64 R238, [R1+0x1c8] ;  /* 0x0001c80001ee7983 */ /* 0x000ee80000300a00 */
[----:B------:R-:W3:Y:S04]  /*28540*/  LDL.LU.64 R156, [R1+0x1f0] ;  /* 0x0001f000019c7983 */ /* 0x000ee80000300a00 */
[----:B------:R-:W3:Y:S04]  /*28550*/  LDL.LU.64 R158, [R1+0x1f8] ;  /* 0x0001f800019e7983 */ /* 0x000ee80000300a00 */
[----:B-1----:R-:W3:Y:S04]  /*28560*/  LDL.LU.64 R40, [R1+0x190] ;  /* 0x0001900001287983 */ /* 0x002ee80000300a00 */
[----:B------:R-:W3:Y:S01]  /*28570*/  LDL.LU.64 R42, [R1+0x198] ;  /* 0x00019800012a7983 */ /* 0x000ee20000300a00 */
[C---:B------:R-:W-:Y:S03]  /*28580*/  HMMA.1688.F32.TF32 R208, R204.reuse, R152, R212 ;  /* 0x00000098ccd0723c */ /* 0x040fe600000810d4 */
[----:B------:R-:W4:Y:S04]  /*28590*/  LDL.LU.64 R92, [R1+0x170] ;  /* 0x00017000015c7983 */ /* 0x000f280000300a00 */
[----:B------:R-:W4:Y:S01]  /*285a0*/  LDL.LU.64 R94, [R1+0x178] ;  /* 0x00017800015e7983 */ /* 0x000f220000300a00 */
[C---:B------:R-:W-:Y:S03]  /*285b0*/  HMMA.1688.F32.TF32 R212, R204.reuse, R148, R216 ;  /* 0x00000094ccd4723c */ /* 0x040fe600000810d8 */
[----:B------:R-:W4:Y:S04]  /*285c0*/  LDL.LU.64 R48, [R1+0x140] ;  /* 0x0001400001307983 */ /* 0x000f280000300a00 */
[----:B------:R-:W4:Y:S01]  /*285d0*/  LDL.LU.64 R50, [R1+0x148] ;  /* 0x0001480001327983 */ /* 0x000f220000300a00 */
[C---:B------:R-:W-:Y:S03]  /*285e0*/  HMMA.1688.F32.TF32 R216, R204.reuse, R192, R220 ;  /* 0x000000c0ccd8723c */ /* 0x040fe600000810dc */
[----:B------:R-:W4:Y:S04]  /*285f0*/  LDL.LU.64 R44, [R1+0x100] ;  /* 0x00010000012c7983 */ /* 0x000f280000300a00 */
[----:B------:R-:W4:Y:S01]  /*28600*/  LDL.LU.64 R46, [R1+0x108] ;  /* 0x00010800012e7983 */ /* 0x000f220000300a00 */
[C---:B------:R-:W-:Y:S08]  /*28610*/  HMMA.1688.F32.TF32 R220, R204.reuse, R188, R224 ;  /* 0x000000bcccdc723c */ /* 0x040ff000000810e0 */
[C---:B------:R-:W-:Y:S08]  /*28620*/  HMMA.1688.F32.TF32 R224, R204.reuse, R184, R228 ;  /* 0x000000b8cce0723c */ /* 0x040ff000000810e4 */
[C---:B------:R-:W-:Y:S01]  /*28630*/  HMMA.1688.F32.TF32 R228, R204.reuse, R180, R240 ;  /* 0x000000b4cce4723c */ /* 0x040fe200000810f0 */
[----:B------:R-:W4:Y:S04]  /*28640*/  LDL.LU.64 R240, [R1+0x210] ;  /* 0x0002100001f07983 */ /* 0x000f280000300a00 */
[----:B------:R-:W4:Y:S03]  /*28650*/  LDL.LU.64 R242, [R1+0x218] ;  /* 0x0002180001f27983 */ /* 0x000f260000300a00 */
[C---:B------:R-:W-:Y:S08]  /*28660*/  HMMA.1688.F32.TF32 R68, R204.reuse, R200, R68 ;  /* 0x000000c8cc44723c */ /* 0x040ff00000081044 */
[C---:B------:R-:W-:Y:S08]  /*28670*/  HMMA.1688.F32.TF32 R72, R204.reuse, R196, R72 ;  /* 0x000000c4cc48723c */ /* 0x040ff00000081048 */
[----:B--2---:R-:W-:Y:S08]  /*28680*/  HMMA.1688.F32.TF32 R232, R204, R176, R232 ;  /* 0x000000b0cce8723c */ /* 0x004ff000000810e8 */
[----:B---3--:R-:W-:Y:S08]  /*28690*/  HMMA.1688.F32.TF32 R40, R160, R200, R40 ;  /* 0x000000c8a028723c */ /* 0x008ff00000081028 */
[C---:B------:R-:W-:Y:S08]  /*286a0*/  HMMA.1688.F32.TF32 R236, R204.reuse, R172, R236 ;  /* 0x000000acccec723c */ /* 0x040ff000000810ec */
[C---:B----4-:R-:W-:Y:S08]  /*286b0*/  HMMA.1688.F32.TF32 R240, R204.reuse, R168, R240 ;  /* 0x000000a8ccf0723c */ /* 0x050ff000000810f0 */
[----:B------:R-:W-:Y:S01]  /*286c0*/  HMMA.1688.F32.TF32 R204, R204, R164, R156 ;  /* 0x000000a4cccc723c */ /* 0x000fe2000008109c */
[----:B------:R-:W2:Y:S04]  /*286d0*/  LDL.LU.64 R158, [R1+0x2200] ;  /* 0x00220000019e7983 */ /* 0x000ea80000300a00 */
[----:B------:R-:W2:Y:S04]  /*286e0*/  LDL.LU.64 R156, [R1+0x21f8] ;  /* 0x0021f800019c7983 */ /* 0x000ea80000300a00 */
[----:B------:R1:W-:Y:S04]  /*286f0*/  STL.64 [R1+0x360], R40 ;  /* 0x0003602801007387 */ /* 0x0003e80000100a00 */
[----:B------:R3:W-:Y:S04]  /*28700*/  STL.64 [R1+0x368], R42 ;  /* 0x0003682a01007387 */ /* 0x0007e80000100a00 */
[----:B-1----:R-:W4:Y:S04]  /*28710*/  LDL.LU.64 R40, [R1+0xc0] ;  /* 0x0000c00001287983 */ /* 0x002f280000300a00 */
[----:B---3--:R-:W4:Y:S01]  /*28720*/  LDL.LU.64 R42, [R1+0xc8] ;  /* 0x0000c800012a7983 */ /* 0x008f220000300a00 */
[C---:B------:R-:W-:Y:S08]  /*28730*/  HMMA.1688.F32.TF32 R244, R160.reuse, R196, R244 ;  /* 0x000000c4a0f4723c */ /* 0x040ff000000810f4 */
[C---:B------:R-:W-:Y:S08]  /*28740*/  HMMA.1688.F32.TF32 R44, R160.reuse, R192, R44 ;  /* 0x000000c0a02c723c */ /* 0x040ff0000008102c */
[C---:B------:R-:W-:Y:S08]  /*28750*/  HMMA.1688.F32.TF32 R92, R160.reuse, R152, R92 ;  /* 0x00000098a05c723c */ /* 0x040ff0000008105c */
[C---:B------:R-:W-:Y:S08]  /*28760*/  HMMA.1688.F32.TF32 R48, R160.reuse, R148, R48 ;  /* 0x00000094a030723c */ /* 0x040ff00000081030 */
[C---:B------:R-:W-:Y:S08]  /*28770*/  HMMA.1688.F32.TF32 R20, R160.reuse, R180, R20 ;  /* 0x000000b4a014723c */ /* 0x040ff00000081014 */
[----:B------:R-:W-:Y:S01]  /*28780*/  HMMA.1688.F32.TF32 R24, R160, R184, R24 ;  /* 0x000000b8a018723c */ /* 0x000fe20000081018 */
[----:B------:R-:W-:Y:S01]  /*28790*/  STL.64 [R1+0x350], R244 ;  /* 0x000350f401007387 */ /* 0x000fe20000100a00 */
[----:B------:R-:W-:-:S06]  /*287a0*/  IMAD.MOV.U32 R4, RZ, RZ, R47 ;  /* 0x000000ffff047224 */ /* 0x000fcc00078e002f */
[----:B------:R-:W-:Y:S01]  /*287b0*/  HMMA.1688.F32.TF32 R12, R160, R172, R12 ;  /* 0x000000aca00c723c */ /* 0x000fe2000008100c */
[----:B------:R-:W-:Y:S01]  /*287c0*/  STL.64 [R1+0x358], R246 ;  /* 0x000358f601007387 */ /* 0x000fe20000100a00 */
[----:B------:R-:W-:Y:S02]  /*287d0*/  IMAD.MOV.U32 R5, RZ, RZ, R46 ;  /* 0x000000ffff057224 */ /* 0x000fe400078e002e */
[----:B------:R-:W-:Y:S01]  /*287e0*/  IMAD.MOV.U32 R28, RZ, RZ, R45 ;  /* 0x000000ffff1c7224 */ /* 0x000fe200078e002d */
[----:B------:R-:W-:Y:S01]  /*287f0*/  STL.64 [R1+0x340], R92 ;  /* 0x0003405c01007387 */ /* 0x000fe20000100a00 */
[----:B------:R-:W-:-:S03]  /*28800*/  IMAD.MOV.U32 R29, RZ, RZ, R44 ;  /* 0x000000ffff1d7224 */ /* 0x000fc600078e002c */
[----:B------:R-:W-:Y:S04]  /*28810*/  STL.64 [R1+0x348], R94 ;  /* 0x0003485e01007387 */ /* 0x000fe80000100a00 */
[----:B------:R-:W-:Y:S04]  /*28820*/  STL.64 [R1+0x330], R48 ;  /* 0x0003303001007387 */ /* 0x000fe80000100a00 */
[----:B------:R-:W-:Y:S04]  /*28830*/  STL.64 [R1+0x338], R50 ;  /* 0x0003383201007387 */ /* 0x000fe80000100a00 */
[----:B------:R1:W-:Y:S04]  /*28840*/  STL [R1+0x2104], R4 ;  /* 0x0021040401007387 */ /* 0x0003e80000100800 */
[----:B------:R3:W-:Y:S04]  /*28850*/  STL [R1+0x2100], R5 ;  /* 0x0021000501007387 */ /* 0x0007e80000100800 */
[----:B------:R5:W-:Y:S04]  /*28860*/  STL [R1+0x20fc], R28 ;  /* 0x0020fc1c01007387 */ /* 0x000be80000100800 */
[----:B------:R5:W-:Y:S01]  /*28870*/  STL [R1+0x20f8], R29 ;  /* 0x0020f81d01007387 */ /* 0x000be20000100800 */
[----:B-1----:R-:W-:-:S02]  /*28880*/  IMAD.MOV.U32 R4, RZ, RZ, R20 ;  /* 0x000000ffff047224 */ /* 0x002fc400078e0014 */
[----:B---3--:R-:W-:Y:S01]  /*28890*/  IMAD.MOV.U32 R5, RZ, RZ, R21 ;  /* 0x000000ffff057224 */ /* 0x008fe200078e0015 */
[----:B-----5:R-:W-:Y:S01]  /*288a0*/  HMMA.1688.F32.TF32 R16, R160, R176, R16 ;  /* 0x000000b0a010723c */ /* 0x020fe20000081010 */
[----:B------:R-:W-:Y:S01]  /*288b0*/  LDS R244, [R251+0x61000] ;  /* 0x06100000fbf47984 */ /* 0x000fe20000000800 */
[----:B------:R-:W-:-:S03]  /*288c0*/  IMAD.MOV.U32 R28, RZ, RZ, R22 ;  /* 0x000000ffff1c7224 */ /* 0x000fc600078e0016 */
[----:B------:R-:W-:Y:S01]  /*288d0*/  LDS R246, [R251+0x61800] ;  /* 0x06180000fbf67984 */ /* 0x000fe20000000800 */
[----:B------:R-:W-:Y:S02]  /*288e0*/  IMAD.MOV.U32 R29, RZ, RZ, R23 ;  /* 0x000000ffff1d7224 */ /* 0x000fe400078e0017 */
[C---:B------:R-:W-:Y:S01]  /*288f0*/  HMMA.1688.F32.TF32 R8, R160.reuse, R168, R8 ;  /* 0x000000a8a008723c */ /* 0x040fe20000081008 */
[----:B------:R-:W-:Y:S01]  /*28900*/  IMAD.MOV.U32 R46, RZ, RZ, R38 ;  /* 0x000000ffff2e7224 */ /* 0x000fe200078e0026 */
[----:B------:R-:W-:Y:S01]  /*28910*/  LDS R245, [R252+0x61000] ;  /* 0x06100000fcf57984 */ /* 0x000fe20000000800 */
[----:B------:R-:W-:Y:S02]  /*28920*/  IMAD.MOV.U32 R47, RZ, RZ, R39 ;  /* 0x000000ffff2f7224 */ /* 0x000fe400078e0027 */
[----:B------:R-:W-:Y:S01]  /*28930*/  IMAD.MOV.U32 R20, RZ, RZ, R34 ;  /* 0x000000ffff147224 */ /* 0x000fe200078e0022 */
[----:B------:R-:W1:Y:S01]  /*28940*/  LDS R247, [R252+0x61800] ;  /* 0x06180000fcf77984 */ /* 0x000e620000000800 */
[----:B------:R-:W-:Y:S01]  /*28950*/  IMAD.MOV.U32 R21, RZ, RZ, R35 ;  /* 0x000000ffff157224 */ /* 0x000fe200078e0023 */
[----:B----4-:R-:W-:Y:S11]  /*28960*/  HMMA.1688.F32.TF32 R40, R160, R188, R40 ;  /* 0x000000bca028723c */ /* 0x010ff60000081028 */
[----:B------:R-:W-:Y:S11]  /*28970*/  @!UPT UIADD3 URZ, URZ, URZ, URZ ;  /* 0x0000003f3f3ff290 */ /* 0x000ff6000fffe03f */
[----:B------:R-:W-:Y:S01]  /*28980*/  @!UPT UIADD3 URZ, URZ, URZ, URZ ;  /* 0x0000003f3f3ff290 */ /* 0x000fe2000fffe03f */
[----:B------:R-:W-:Y:S04]  /*28990*/  STL.64 [R1+0x310], R40 ;  /* 0x0003102801007387 */ /* 0x000fe80000100a00 */
[----:B------:R-:W-:Y:S04]  /*289a0*/  STL.64 [R1+0x318], R42 ;  /* 0x0003182a01007387 */ /* 0x000fe80000100a00 */
[----:B------:R-:W-:Y:S04]  /*289b0*/  STL.64 [R1+0x1f0], R24 ;  /* 0x0001f01801007387 */ /* 0x000fe80000100a00 */
[----:B------:R-:W-:Y:S04]  /*289c0*/  STL.64 [R1+0x1f8], R26 ;  /* 0x0001f81a01007387 */ /* 0x000fe80000100a00 */
[----:B------:R3:W-:Y:S04]  /*289d0*/  STL [R1+0x2114], R29 ;  /* 0x0021141d01007387 */ /* 0x0007e80000100800 */
[----:B------:R4:W-:Y:S04]  /*289e0*/  STL [R1+0x2110], R28 ;  /* 0x0021101c01007387 */ /* 0x0009e80000100800 */
[----:B------:R5:W-:Y:S01]  /*289f0*/  STL [R1+0x210c], R5 ;  /* 0x00210c0501007387 */ /* 0x000be20000100800 */
[----:B---3--:R-:W-:-:S03]  /*28a00*/  IMAD.MOV.U32 R29, RZ, RZ, R12 ;  /* 0x000000ffff1d7224 */ /* 0x008fc600078e000c */
[----:B------:R3:W-:Y:S01]  /*28a10*/  STL [R1+0x2108], R4 ;  /* 0x0021080401007387 */ /* 0x0007e20000100800 */
[----:B----4-:R-:W-:Y:S02]  /*28a20*/  IMAD.MOV.U32 R28, RZ, RZ, R13 ;  /* 0x000000ffff1c7224 */ /* 0x010fe400078e000d */
[----:B-----5:R-:W-:Y:S02]  /*28a30*/  IMAD.MOV.U32 R5, RZ, RZ, R14 ;  /* 0x000000ffff057224 */ /* 0x020fe400078e000e */
[----:B---3--:R-:W-:Y:S02]  /*28a40*/  IMAD.MOV.U32 R4, RZ, RZ, R15 ;  /* 0x000000ffff047224 */ /* 0x008fe400078e000f */
[----:B--2---:R-:W-:Y:S01]  /*28a50*/  HMMA.1688.F32.TF32 R12, R160, R164, R156 ;  /* 0x000000a4a00c723c */ /* 0x004fe2000008109c */
[----:B------:R2:W-:Y:S01]  /*28a60*/  STL.64 [R1+0x190], R16 ;  /* 0x0001901001007387 */ /* 0x0005e20000100a00 */
[----:B------:R-:W-:-:S03]  /*28a70*/  IMAD.MOV.U32 R24, RZ, RZ, R166 ;  /* 0x000000ffff187224 */ /* 0x000fc600078e00a6 */
[----:B------:R3:W-:Y:S01]  /*28a80*/  STL.64 [R1+0x198], R18 ;  /* 0x0001981201007387 */ /* 0x0007e20000100a00 */
[----:B------:R-:W-:-:S03]  /*28a90*/  IMAD.MOV.U32 R25, RZ, RZ, R167 ;  /* 0x000000ffff197224 */ /* 0x000fc600078e00a7 */
[----:B------:R-:W-:Y:S01]  /*28aa0*/  STL.64 [R1+0x100], R8 ;  /* 0x0001000801007387 */ /* 0x000fe20000100a00 */
[----:B------:R-:W-:-:S03]  /*28ab0*/  IMAD.MOV.U32 R26, RZ, RZ, R170 ;  /* 0x000000ffff1a7224 */ /* 0x000fc600078e00aa */
[----:B------:R-:W-:Y:S01]  /*28ac0*/  STL.64 [R1+0x108], R10 ;  /* 0x0001080a01007387 */ /* 0x000fe20000100a00 */
[----:B------:R-:W-:-:S03]  /*28ad0*/  IMAD.MOV.U32 R27, RZ, RZ, R171 ;  /* 0x000000ffff1b7224 */ /* 0x000fc600078e00ab */
[----:B------:R-:W4:Y:S04]  /*28ae0*/  LDL.LU R166, [R1+0x21f4] ;  /* 0x0021f40001a67983 */ /* 0x000f280000300800 */
[----:B------:R-:W4:Y:S03]  /*28af0*/  LDL.LU R167, [R1+0x21f0] ;  /* 0x0021f00001a77983 */ /* 0x000f260000300800 */
[----:B------:R-:W-:Y:S01]  /*28b00*/  IMAD.MOV.U32 R37, RZ, RZ, R12 ;  /* 0x000000ffff257224 */ /* 0x000fe200078e000c */
[----:B------:R-:W5:Y:S01]  /*28b10*/  LDL.LU R170, [R1+0x21ec] ;  /* 0x0021ec0001aa7983 */ /* 0x000f620000300800 */
[----:B------:R-:W-:Y:S02]  /*28b20*/  IMAD.MOV.U32 R36, RZ, RZ, R13 ;  /* 0x000000ffff247224 */ /* 0x000fe400078e000d */
[----:B------:R-:W-:Y:S01]  /*28b30*/  IMAD.MOV.U32 R12, RZ, RZ, R174 ;  /* 0x000000ffff0c7224 */ /* 0x000fe200078e00ae */
[----:B------:R-:W5:Y:S01]  /*28b40*/  LDL.LU R171, [R1+0x21e8] ;  /* 0x0021e80001ab7983 */ /* 0x000f620000300800 */
[----:B------:R-:W-:-:S02]  /*28b50*/  IMAD.MOV.U32 R33, RZ, RZ, R14 ;  /* 0x000000ffff217224 */ /* 0x000fc400078e000e */
[----:B------:R-:W-:Y:S01]  /*28b60*/  IMAD.MOV.U32 R13, RZ, RZ, R175 ;  /* 0x000000ffff0d7224 */ /* 0x000fe200078e00af */
[----:B------:R-:W4:Y:S01]  /*28b70*/  LDL.LU R174, [R1+0x21e4] ;  /* 0x0021e40001ae7983 */ /* 0x000f220000300800 */
[----:B------:R-:W-:Y:S02]  /*28b80*/  IMAD.MOV.U32 R32, RZ, RZ, R15 ;  /* 0x000000ffff207224 */ /* 0x000fe400078e000f */
[----:B------:R-:W-:Y:S01]  /*28b90*/  IMAD.MOV.U32 R14, RZ, RZ, R178 ;  /* 0x000000ffff0e7224 */ /* 0x000fe200078e00b2 */
[----:B------:R-:W4:Y:S01]  /*28ba0*/  LDL.LU R175, [R1+0x21e0] ;  /* 0x0021e00001af7983 */ /* 0x000f220000300800 */
[----:B------:R-:W-:-:S03]  /*28bb0*/  IMAD.MOV.U32 R15, RZ, RZ, R179 ;  /* 0x000000ffff0f7224 */ /* 0x000fc600078e00b3 */
[----:B------:R-:W4:Y:S04]  /*28bc0*/  LDL.LU R178, [R1+0x21dc] ;  /* 0x0021dc0001b27983 */ /* 0x000f280000300800 */
[----:B------:R-:W4:Y:S04]  /*28bd0*/  LDL.LU R179, [R1+0x21d8] ;  /* 0x0021d80001b37983 */ /* 0x000f280000300800 */
[----:B--2---:R-:W1:Y:S04]  /*28be0*/  LDL.LU R16, [R1+0x200] ;  /* 0x0002000001107983 */ /* 0x004e680000300800 */
[----:B------:R-:W1:Y:S04]  /*28bf0*/  LDL.LU R17, [R1+0x204] ;  /* 0x0002040001117983 */ /* 0x000e680000300800 */
[----:B---3--:R-:W1:Y:S04]  /*28c00*/  LDL.LU R18, [R1+0x208] ;  /* 0x0002080001127983 */ /* 0x008e680000300800 */
[----:B------:R-:W1:Y:S01]  /*28c10*/  LDL.LU R19, [R1+0x20c] ;  /* 0x00020c0001137983 */ /* 0x000e620000300800 */
[----:B------:R-:W-:-:S03]  /*28c20*/  IMAD.MOV.U32 R156, RZ, RZ, R182 ;  /* 0x000000ffff9c7224 */ /* 0x000fc600078e00b6 */
[----:B------:R-:W2:Y:S01]  /*28c30*/  LDL.LU R248, [R1+0x130] ;  /* 0x0001300001f87983 */ /* 0x000ea20000300800 */
[----:B------:R-:W-:-:S03]  /*28c40*/  IMAD.MOV.U32 R157, RZ, RZ, R183 ;  /* 0x000000ffff9d7224 */ /* 0x000fc600078e00b7 */
[----:B------:R-:W2:Y:S01]  /*28c50*/  LDL.LU R249, [R1+0x134] ;  /* 0x0001340001f97983 */ /* 0x000ea20000300800 */
[----:B------:R-:W-:-:S03]  /*28c60*/  IMAD.MOV.U32 R158, RZ, RZ, R186 ;  /* 0x000000ffff9e7224 */ /* 0x000fc600078e00ba */
[----:B------:R-:W-:Y:S04]  /*28c70*/  LDS R8, [R251+0x61080] ;  /* 0x06108000fb087984 */ /* 0x000fe80000000800 */
[----:B------:R3:W-:Y:S04]  /*28c80*/  LDS R10, [R251+0x61880] ;  /* 0x06188000fb0a7984 */ /* 0x0007e80000000800 */
[----:B------:R-:W2:Y:S01]  /*28c90*/  LDL.LU R250, [R1+0x138] ;  /* 0x0001380001fa7983 */ /* 0x000ea20000300800 */
[----:B------:R-:W-:-:S03]  /*28ca0*/  IMAD.MOV.U32 R159, RZ, RZ, R187 ;  /* 0x000000ffff9f7224 */ /* 0x000fc600078e00bb */
[----:B---3--:R-:W2:Y:S01]  /*28cb0*/  LDL.LU R251, [R1+0x13c] ;  /* 0x00013c0001fb7983 */ /* 0x008ea20000300800 */
[----:B------:R-:W-:-:S03]  /*28cc0*/  IMAD.MOV.U32 R40, RZ, RZ, R190 ;  /* 0x000000ffff287224 */ /* 0x000fc600078e00be */
[----:B------:R-:W3:Y:S01]  /*28cd0*/  LDL.LU R182, [R1+0x21d4] ;  /* 0x0021d40001b67983 */ /* 0x000ee20000300800 */
[----:B------:R-:W-:-:S03]  /*28ce0*/  IMAD.MOV.U32 R41, RZ, RZ, R191 ;  /* 0x000000ffff297224 */ /* 0x000fc600078e00bf */
[----:B------:R-:W3:Y:S01]  /*28cf0*/  LDL.LU R183, [R1+0x21d0] ;  /* 0x0021d00001b77983 */ /* 0x000ee20000300800 */
[----:B------:R-:W-:-:S03]  /*28d00*/  IMAD.MOV.U32 R42, RZ, RZ, R194 ;  /* 0x000000ffff2a7224 */ /* 0x000fc600078e00c2 */
[----:B------:R-:W2:Y:S01]  /*28d10*/  LDL.LU R186, [R1+0x21cc] ;  /* 0x0021cc0001ba7983 */ /* 0x000ea20000300800 */
[----:B------:R-:W-:-:S03]  /*28d20*/  IMAD.MOV.U32 R43, RZ, RZ, R195 ;  /* 0x000000ffff2b7224 */ /* 0x000fc600078e00c3 */
[----:B------:R-:W2:Y:S04]  /*28d30*/  LDL.LU R187, [R1+0x21c8] ;  /* 0x0021c80001bb7983 */ /* 0x000ea80000300800 */
        /* <DEDUP_REMOVED lines=14> */
[----:B------:R-:W1:Y:S04]  /*28e20*/  LDL.LU R38, [R1+0x21b4] ;  /* 0x0021b40001267983 */ /* 0x000e680000300800 */
[----:B------:R-:W1:Y:S04]  /*28e30*/  LDL.LU R39, [R1+0x21b0] ;  /* 0x0021b00001277983 */ /* 0x000e680000300800 */
[----:B------:R-:W2:Y:S04]  /*28e40*/  LDL.LU R34, [R1+0x21ac] ;  /* 0x0021ac0001227983 */ /* 0x000ea80000300800 */
[----:B------:R-:W2:Y:S01]  /*28e50*/  LDL.LU R35, [R1+0x21a8] ;  /* 0x0021a80001237983 */ /* 0x000ea20000300800 */
[----:B------:R-:W-:-:S02]  /*28e60*/  IMAD.MOV.U32 R22, RZ, RZ, R150 ;  /* 0x000000ffff167224 */ /* 0x000fc400078e0096 */
[----:B------:R-:W-:Y:S01]  /*28e70*/  IMAD.MOV.U32 R23, RZ, RZ, R151 ;  /* 0x000000ffff177224 */ /* 0x000fe200078e0097 */
[----:B------:R-:W2:Y:S01]  /*28e80*/  LDL.LU R150, [R1+0x21a4] ;  /* 0x0021a40001967983 */ /* 0x000ea20000300800 */
[----:B------:R-:W-:-:S03]  /*28e90*/  IMAD.MOV.U32 R160, RZ, RZ, R154 ;  /* 0x000000ffffa07224 */ /* 0x000fc600078e009a */
[----:B------:R-:W2:Y:S01]  /*28ea0*/  LDL.LU R151, [R1+0x21a0] ;  /* 0x0021a00001977983 */ /* 0x000ea20000300800 */
[----:B------:R-:W-:-:S03]  /*28eb0*/  IMAD.MOV.U32 R161, RZ, RZ, R155 ;  /* 0x000000ffffa17224 */ /* 0x000fc600078e009b */
[----:B------:R-:W2:Y:S01]  /*28ec0*/  LDL.LU R154, [R1+0x219c] ;  /* 0x00219c00019a7983 */ /* 0x000ea20000300800 */
[----:B------:R-:W-:Y:S02]  /*28ed0*/  IMAD.MOV.U32 R162, RZ, RZ, R198 ;  /* 0x000000ffffa27224 */ /* 0x000fe400078e00c6 */
[----:B------:R-:W-:Y:S01]  /*28ee0*/  IMAD.MOV.U32 R163, RZ, RZ, R199 ;  /* 0x000000ffffa37224 */ /* 0x000fe200078e00c7 */
[----:B------:R-:W-:Y:S04]  /*28ef0*/  LDS R9, [R252+0x61080] ;  /* 0x06108000fc097984 */ /* 0x000fe80000000800 */
[----:B------:R-:W1:Y:S02]  /*28f00*/  LDS R11, [R252+0x61880] ;  /* 0x06188000fc0b7984 */ /* 0x000e640000000800 */
[C---:B-1----:R-:W-:Y:S11]  /*28f10*/  HMMA.1688.F32.TF32 R16, R244.reuse, R38, R16 ;  /* 0x00000026f410723c */ /* 0x042ff60000081010 */
[----:B------:R-:W-:Y:S11]  /*28f20*/  @!UPT UIADD3 URZ, URZ, URZ, URZ ;  /* 0x0000003f3f3ff290 */ /* 0x000ff6000fffe03f */
[----:B------:R-:W-:Y:S02]  /*28f30*/  @!UPT UIADD3 URZ, URZ, URZ, URZ ;  /* 0x0000003f3f3ff290 */ /* 0x000fe4000fffe03f */
[----:B------:R-:W-:Y:S02]  /*28f40*/  IMAD.MOV.U32 R193, RZ, RZ, R16 ;  /* 0x000000ffffc17224 */ /* 0x000fe400078e0010 */
[----:B------:R-:W-:Y:S02]  /*28f50*/  IMAD.MOV.U32 R192, RZ, RZ, R17 ;  /* 0x000000ffffc07224 */ /* 0x000fe400078e0011 */
[----:B------:R-:W-:Y:S02]  /*28f60*/  IMAD.MOV.U32 R189, RZ, RZ, R18 ;  /* 0x000000ffffbd7224 */ /* 0x000fe400078e0012 */
[----:B------:R-:W-:Y:S02]  /*28f70*/  IMAD.MOV.U32 R188, RZ, RZ, R19 ;  /* 0x000000ffffbc7224 */ /* 0x000fe400078e0013 */
[----:B--2---:R-:W-:Y:S07]  /*28f80*/  HMMA.1688.F32.TF32 R16, R244, R34, R248 ;  /* 0x00000022f410723c */ /* 0x004fee00000810f8 */
[----:B------:R-:W-:-:S02]  /*28f90*/  IMAD.MOV.U32 R248, RZ, RZ, R30 ;  /* 0x000000fffff87224 */ /* 0x000fc400078e001e */
[----:B------:R-:W-:Y:S02]  /*28fa0*/  IMAD.MOV.U32 R249, RZ, RZ, R31 ;  /* 0x000000fffff97224 */ /* 0x000fe400078e001f */
[----:B------:R-:W-:Y:S11]  /*28fb0*/  IMAD.MOV.U32 R250, RZ, RZ, R202 ;  /* 0x000000fffffa7224 */ /* 0x000ff600078e00ca */
[----:B------:R-:W-:Y:S01]  /*28fc0*/  @!UPT UIADD3 URZ, URZ, URZ, URZ ;  /* 0x0000003f3f3ff290 */ /* 0x000fe2000fffe03f */
[----:B------:R1:W-:Y:S04]  /*28fd0*/  STL.64 [R1+0x130], R16 ;  /* 0x0001301001007387 */ /* 0x0003e80000100a00 */
[----:B------:R2:W-:Y:S04]  /*28fe0*/  STL.64 [R1+0x138], R18 ;  /* 0x0001381201007387 */ /* 0x0005e80000100a00 */
[----:B------:R-:W3:Y:S04]  /*28ff0*/  LDL.LU R155, [R1+0x2198] ;  /* 0x00219800019b7983 */ /* 0x000ee80000300800 */
[----:B------:R-:W3:Y:S04]  /*29000*/  LDL.LU R198, [R1+0x2194] ;  /* 0x0021940001c67983 */ /* 0x000ee80000300800 */
[----:B------:R-:W3:Y:S04]  /*29010*/  LDL.LU R199, [R1+0x2190] ;  /* 0x0021900001c77983 */ /* 0x000ee80000300800 */
[----:B------:R-:W3:Y:S04]  /*29020*/  LDL.LU R30, [R1+0x218c] ;  /* 0x00218c00011e7983 */ /* 0x000ee80000300800 */
[----:B------:R-:W3:Y:S01]  /*29030*/  LDL.LU R31, [R1+0x2188] ;  /* 0x00218800011f7983 */ /* 0x000ee20000300800 */
[----:B------:R-:W-:-:S02]  /*29040*/  IMAD.MOV.U32 R251, RZ, RZ, R203 ;  /* 0x000000fffffb7224 */ /* 0x000fc400078e00cb */
[----:B-1----:R-:W-:Y:S01]  /*29050*/  IMAD.MOV.U32 R16, RZ, RZ, R6 ;  /* 0x000000ffff107224 */ /* 0x002fe200078e0006 */
[----:B------:R-:W4:Y:S01]  /*29060*/  LDL.LU R202, [R1+0x2184] ;  /* 0x0021840001ca7983 */ /* 0x000f220000300800 */
[----:B------:R-:W-:-:S03]  /*29070*/  IMAD.MOV.U32 R17, RZ, RZ, R7 ;  /* 0x000000ffff117224 */ /* 0x000fc600078e0007 */
[----:B------:R-:W4:Y:S04]  /*29080*/  LDL.LU R203, [R1+0x2180] ;  /* 0x0021800001cb7983 */ /* 0x000f280000300800 */
[----:B------:R-:W5:Y:S04]  /*29090*/  LDL.LU R6, [R1+0x217c] ;  /* 0x00217c0001067983 */ /* 0x000f680000300800 */
[----:B------:R-:W5:Y:S01]  /*290a0*/  LDL.LU R7, [R1+0x2178] ;  /* 0x0021780001077983 */ /* 0x000f620000300800 */
[----:B--2---:R-:W-:Y:S02]  /*290b0*/  IMAD.MOV.U32 R18, RZ, RZ, R2 ;  /* 0x000000ffff127224 */ /* 0x004fe400078e0002 */
[----:B------:R-:W-:Y:S01]  /*290c0*/  IMAD.MOV.U32 R19, RZ, RZ, R0 ;  /* 0x000000ffff137224 */ /* 0x000fe200078e0000 */
[C---:B------:R-:W-:Y:S08]  /*290d0*/  HMMA.1688.F32.TF32 R20, R244.reuse, R194, R20 ;  /* 0x000000c2f414723c */ /* 0x040ff00000081014 */
[C---:B------:R-:W-:Y:S08]  /*290e0*/  HMMA.1688.F32.TF32 R248, R244.reuse, R186, R248 ;  /* 0x000000baf4f8723c */ /* 0x040ff000000810f8 */
[C---:B---3--:R-:W-:Y:S08]  /*290f0*/  HMMA.1688.F32.TF32 R48, R244.reuse, R30, R48 ;  /* 0x0000001ef430723c */ /* 0x048ff00000081030 */
[C---:B----4-:R-:W-:Y:S08]  /*29100*/  HMMA.1688.F32.TF32 R44, R244.reuse, R202, R44 ;  /* 0x000000caf42c723c */ /* 0x050ff0000008102c */
[C---:B-----5:R-:W-:Y:S08]  /*29110*/  HMMA.1688.F32.TF32 R92, R244.reuse, R6, R92 ;  /* 0x00000006f45c723c */ /* 0x060ff0000008105c */
[----:B------:R-:W-:Y:S01]  /*29120*/  HMMA.1688.F32.TF32 R40, R244, R198, R40 ;  /* 0x000000c6f428723c */ /* 0x000fe20000081028 */
[----:B------:R-:W-:Y:S01]  /*29130*/  IMAD.MOV.U32 R2, RZ, RZ, R50 ;  /* 0x000000ffff027224 */ /* 0x000fe200078e0032 */
[----:B------:R1:W-:Y:S01]  /*29140*/  STL.64 [R1+0xf0], R48 ;  /* 0x0000f03001007387 */ /* 0x0003e20000100a00 */
[----:B------:R-:W-:-:S03]  /*29150*/  IMAD.MOV.U32 R0, RZ, RZ, R51 ;  /* 0x000000ffff007224 */ /* 0x000fc600078e0033 */
[----:B------:R-:W2:Y:S02]  /*29160*/  LDL.LU.64 R50, [R1+0x2170] ;  /* 0x0021700001327983 */ /* 0x000ea40000300a00 */
[C---:B------:R-:W-:Y:S02]  /*29170*/  HMMA.1688.F32.TF32 R156, R244.reuse, R154, R156 ;  /* 0x0000009af49c723c */ /* 0x040fe4000008109c */
[----:B-1----:R-:W2:Y:S04]  /*29180*/  LDL.LU.64 R48, [R1+0x2168] ;  /* 0x0021680001307983 */ /* 0x002ea80000300a00 */
[----:B------:R-:W-:Y:S04]  /*29190*/  STL [R1+0x1fe4], R2 ;  /* 0x001fe40201007387 */ /* 0x000fe80000100800 */
[----:B------:R-:W-:Y:S04]  /*291a0*/  STL [R1+0x1fe0], R0 ;  /* 0x001fe00001007387 */ /* 0x000fe80000100800 */
[----:B------:R-:W-:Y:S04]  /*291b0*/  STL.64 [R1+0x5a0], R92 ;  /* 0x0005a05c01007387 */ /* 0x000fe80000100a00 */
[----:B------:R1:W-:Y:S04]  /*291c0*/  STL.64 [R1+0x5a8], R94 ;  /* 0x0005a85e01007387 */ /* 0x0003e80000100a00 */
[----:B-1----:R-:W3:Y:S04]  /*291d0*/  LDL.LU.64 R94, [R1+0x2160] ;  /* 0x00216000015e7983 */ /* 0x002ee80000300a00 */
[----:B------:R-:W4:Y:S04]  /*291e0*/  LDL.LU.64 R92, [R1+0x2158] ;  /* 0x00215800015c7983 */ /* 0x000f280000300a00 */
[----:B------:R-:W-:Y:S04]  /*291f0*/  STL.64 [R1+0x640], R44 ;  /* 0x0006402c01007387 */ /* 0x000fe80000100a00 */
        /* <DEDUP_REMOVED lines=8> */
[----:B------:R1:W-:Y:S02]  /*29280*/  STL.64 [R1+0x628], R158 ;  /* 0x0006289e01007387 */ /* 0x0003e40000100a00 */
[C---:B-1----:R-:W-:Y:S08]  /*29290*/  HMMA.1688.F32.TF32 R156, R244.reuse, R150, R12 ;  /* 0x00000096f49c723c */ /* 0x042ff0000008100c */
[C---:B------:R-:W-:Y:S11]  /*292a0*/  HMMA.1688.F32.TF32 R12, R244.reuse, R190, R24 ;  /* 0x000000bef40c723c */ /* 0x040ff60000081018 */
[----:B------:R-:W-:Y:S04]  /*292b0*/  @!UPT UIADD3 URZ, URZ, URZ, URZ ;  /* 0x0000003f3f3ff290 */ /* 0x000fe8000fffe03f */
[----:B------:R1:W-:Y:S04]  /*292c0*/  STL.64 [R1+0x610], R156 ;  /* 0x0006109c01007387 */ /* 0x0003e80000100a00 */
[----:B------:R1:W-:Y:S04]  /*292d0*/  STL.64 [R1+0x618], R158 ;  /* 0x0006189e01007387 */ /* 0x0003e80000100a00 */
[----:B-1----:R-:W3:Y:S04]  /*292e0*/  LDL.LU R156, [R1+0x220] ;  /* 0x00022000019c7983 */ /* 0x002ee80000300800 */
[----:B------:R1:W-:Y:S04]  /*292f0*/  STL.64 [R1+0x600], R20 ;  /* 0x0006001401007387 */ /* 0x0003e80000100a00 */
[----:B------:R1:W-:Y:S04]  /*29300*/  STL.64 [R1+0x608], R22 ;  /* 0x0006081601007387 */ /* 0x0003e80000100a00 */
[----:B------:R1:W-:Y:S04]  /*29310*/  STL.64 [R1+0x5f0], R12 ;  /* 0x0005f00c01007387 */ /* 0x0003e80000100a00 */
[----:B------:R1:W-:Y:S04]  /*29320*/  STL.64 [R1+0x5f8], R14 ;  /* 0x0005f80e01007387 */ /* 0x0003e80000100a00 */
[----:B------:R-:W3:Y:S04]  /*29330*/  LDL.LU R157, [R1+0x224] ;  /* 0x00022400019d7983 */ /* 0x000ee80000300800 */
[----:B------:R-:W3:Y:S04]  /*29340*/  LDL.LU R158, [R1+0x228] ;  /* 0x00022800019e7983 */ /* 0x000ee80000300800 */
[----:B------:R-:W3:Y:S04]  /*29350*/  LDL.LU R159, [R1+0x22c] ;  /* 0x00022c00019f7983 */ /* 0x000ee80000300800 */
[----:B-1----:R-:W3:Y:S04]  /*29360*/  LDL.LU R20, [R1+0xe0] ;  /* 0x0000e00001147983 */ /* 0x002ee80000300800 */
[----:B------:R-:W3:Y:S04]  /*29370*/  LDL.LU R21, [R1+0xe4] ;  /* 0x0000e40001157983 */ /* 0x000ee80000300800 */
        /* <DEDUP_REMOVED lines=10> */
[----:B------:R-:W-:Y:S04]  /*29420*/  STL.64 [R1+0x40], R248 ;  /* 0x000040f801007387 */ /* 0x000fe80000100a00 */
[----:B------:R1:W-:Y:S04]  /*29430*/  STL.64 [R1+0x48], R250 ;  /* 0x000048fa01007387 */ /* 0x0003e80000100a00 */
[----:B-1----:R-:W3:Y:S04]  /*29440*/  LDL.LU.64 R250, [R1+0x2130] ;  /* 0x0021300001fa7983 */ /* 0x002ee80000300a00 */
[----:B------:R-:W3:Y:S01]  /*29450*/  LDL.LU.64 R248, [R1+0x2128] ;  /* 0x0021280001f87983 */ /* 0x000ee20000300a00 */
[C---:B------:R-:W-:Y:S08]  /*29460*/  HMMA.1688.F32.TF32 R160, R244.reuse, R182, R160 ;  /* 0x000000b6f4a0723c */ /* 0x040ff000000810a0 */
[C---:B------:R-:W-:Y:S11]  /*29470*/  HMMA.1688.F32.TF32 R16, R244.reuse, R178, R16 ;  /* 0x000000b2f410723c */ /* 0x040ff60000081010 */
[----:B------:R-:W-:Y:S04]  /*29480*/  @!UPT UIADD3 URZ, URZ, URZ, URZ ;  /* 0x0000003f3f3ff290 */ /* 0x000fe8000fffe03f */
[----:B------:R-:W-:Y:S04]  /*29490*/  STL.64 [R1+0x30], R160 ;  /* 0x000030a001007387 */ /* 0x000fe80000100a00 */
[----:B------:R-:W-:Y:S04]  /*294a0*/  STL.64 [R1+0x38], R162 ;  /* 0x000038a201007387 */ /* 0x000fe80000100a00 */
[----:B------:R-:W-:Y:S04]  /*294b0*/  STL.64 [R1+0x80], R16 ;  /* 0x0000801001007387 */ /* 0x000fe80000100a00 */
[----:B------:R5:W-:Y:S02]  /*294c0*/  STL.64 [R1+0x88], R18 ;  /* 0x0000881201007387 */ /* 0x000be40000100a00 */
[C---:B-----5:R-:W-:Y:S08]  /*294d0*/  HMMA.1688.F32.TF32 R16, R244.reuse, R166, R44 ;  /* 0x000000a6f410723c */ /* 0x060ff0000008102c */
[C---:B--2---:R-:W-:Y:S08]  /*294e0*/  HMMA.1688.F32.TF32 R40, R244.reuse, R170, R40 ;  /* 0x000000aaf428723c */ /* 0x044ff00000081028 */
[----:B---3--:R-:W-:Y:S11]  /*294f0*/  HMMA.1688.F32.TF32 R160, R244, R174, R248 ;  /* 0x000000aef4a0723c */ /* 0x008ff600000810f8 */
[----:B------:R-:W-:Y:S11]  /*29500*/  @!UPT UIADD3 URZ, URZ, URZ, URZ ;  /* 0x0000003f3f3ff290 */ /* 0x000ff6000fffe03f */
[----:B------:R-:W-:Y:S01]  /*29510*/  @!UPT UIADD3 URZ, URZ, URZ, URZ ;  /* 0x0000003f3f3ff290 */ /* 0x000fe2000fffe03f */
[----:B------:R1:W-:Y:S04]  /*29520*/  STL.64 [R1+0x70], R160 ;  /* 0x000070a001007387 */ /* 0x0003e80000100a00 */
[----:B------:R2:W-:Y:S04]  /*29530*/  STL.64 [R1+0x78], R162 ;  /* 0x000078a201007387 */ /* 0x0005e80000100a00 */
[----:B-1----:R-:W3:Y:S04]  /*29540*/  LDL.LU R160, [R1+0x90] ;  /* 0x0000900001a07983 */ /* 0x002ee80000300800 */
[----:B------:R4:W-:Y:S04]  /*29550*/  STL.64 [R1+0x60], R40 ;  /* 0x0000602801007387 */ /* 0x0009e80000100a00 */
[----:B------:R1:W-:Y:S04]  /*29560*/  STL.64 [R1+0x68], R42 ;  /* 0x0000682a01007387 */ /* 0x0003e80000100a00 */
[----:B------:R-:W-:Y:S04]  /*29570*/  STL.64 [R1+0x50], R16 ;  /* 0x0000501001007387 */ /* 0x000fe80000100a00 */
[----:B------:R-:W-:Y:S04]  /*29580*/  STL.64 [R1+0x58], R18 ;  /* 0x0000581201007387 */ /* 0x000fe80000100a00 */
[----:B------:R-:W3:Y:S04]  /*29590*/  LDL.LU R161, [R1+0x94] ;  /* 0x0000940001a17983 */ /* 0x000ee80000300800 */
[----:B--2---:R-:W3:Y:S04]  /*295a0*/  LDL.LU R162, [R1+0x98] ;  /* 0x0000980001a27983 */ /* 0x004ee80000300800 */
[----:B------:R-:W3:Y:S01]  /*295b0*/  LDL.LU R163, [R1+0x9c] ;  /* 0x00009c0001a37983 */ /* 0x000ee20000300800 */
[----:B------:R-:W-:Y:S01]  /*295c0*/  HMMA.1688.F32.TF32 R44, R8, R38, R156 ;  /* 0x00000026082c723c */ /* 0x000fe2000008109c */
[----:B----4-:R-:W-:-:S02]  /*295d0*/  IMAD.MOV.U32 R40, RZ, RZ, R92 ;  /* 0x000000ffff287224 */ /* 0x010fc400078e005c */
[----:B------:R-:W2:Y:S01]  /*295e0*/  LDL.LU R92, [R1+0x2124] ;  /* 0x00212400015c7983 */ /* 0x000ea20000300800 */
[----:B------:R-:W-:Y:S02]  /*295f0*/  IMAD.MOV.U32 R41, RZ, RZ, R93 ;  /* 0x000000ffff297224 */ /* 0x000fe400078e005d */
[----:B-1----:R-:W-:Y:S01]  /*29600*/  IMAD.MOV.U32 R42, RZ, RZ, R94 ;  /* 0x000000ffff2a7224 */ /* 0x002fe200078e005e */
[----:B------:R-:W2:Y:S01]  /*29610*/  LDL.LU R93, [R1+0x2120] ;  /* 0x00212000015d7983 */ /* 0x000ea20000300800 */
[----:B------:R-:W-:-:S03]  /*29620*/  IMAD.MOV.U32 R43, RZ, RZ, R95 ;  /* 0x000000ffff2b7224 */ /* 0x000fc600078e005f */
[----:B------:R-:W2:Y:S04]  /*29630*/  LDL.LU R94, [R1+0x211c] ;  /* 0x00211c00015e7983 */ /* 0x000ea80000300800 */
[----:B------:R-:W2:Y:S04]  /*29640*/  LDL.LU R95, [R1+0x2118] ;  /* 0x00211800015f7983 */ /* 0x000ea80000300800 */
[----:B------:R-:W4:Y:S04]  /*29650*/  LDL R245, [R1+0x998] ;  /* 0x0009980001f57983 */ /* 0x000f280000100800 */
[----:B------:R-:W-:Y:S01]  /*29660*/  LDS R17, [R252+0x61100] ;  /* 0x06110000fc117984 */ /* 0x000fe20000000800 */
[----:B------:R-:W-:-:S02]  /*29670*/  IMAD.MOV.U32 R250, RZ, RZ, R44 ;  /* 0x000000fffffa7224 */ /* 0x000fc400078e002c */
[----:B------:R-:W-:Y:S01]  /*29680*/  IMAD.MOV.U32 R249, RZ, RZ, R45 ;  /* 0x000000fffff97224 */ /* 0x000fe200078e002d */
[----:B------:R-:W-:Y:S01]  /*29690*/  LDS R19, [R252+0x61900] ;  /* 0x06190000fc137984 */ /* 0x000fe20000000800 */
[----:B------:R-:W-:Y:S02]  /*296a0*/  IMAD.MOV.U32 R248, RZ, RZ, R46 ;  /* 0x000000fffff87224 */ /* 0x000fe400078e002e */
[----:B------:R-:W-:Y:S02]  /*296b0*/  IMAD.MOV.U32 R244, RZ, RZ, R47 ;  /* 0x000000fffff47224 */ /* 0x000fe400078e002f */
[C---:B------:R-:W-:Y:S08]  /*296c0*/  HMMA.1688.F32.TF32 R44, R8.reuse, R34, R12 ;  /* 0x00000022082c723c */ /* 0x040ff0000008100c */
[----:B------:R-:W-:Y:S01]  /*296d0*/  HMMA.1688.F32.TF32 R12, R8, R30, R20 ;  /* 0x0000001e080c723c */ /* 0x000fe20000081014 */
[----:B------:R-:W-:Y:S04]  /*296e0*/  STL [R1+0x2010], R250 ;  /* 0x002010fa01007387 */ /* 0x000fe80000100800 */
[----:B------:R-:W-:Y:S10]  /*296f0*/  STL.64 [R1+0x2008], R248 ;  /* 0x002008f801007387 */ /* 0x000ff40000100a00 */
[----:B------:R-:W-:Y:S04]  /*29700*/  STL.64 [R1+0x10], R44 ;  /* 0x0000102c01007387 */ /* 0x000fe80000100a00 */
[----:B------:R-:W-:Y:S04]  /*29710*/  STL.64 [R1+0x18], R46 ;  /* 0x0000182e01007387 */ /* 0x000fe80000100a00 */
[----:B------:R-:W-:Y:S04]  /*29720*/  STL [R1], R12 ;  /* 0x0000000c01007387 */ /* 0x000fe80000100800 */
[----:B------:R1:W-:Y:S04]  /*29730*/  STL [R1+0xc], R15 ;  /* 0x00000c0f01007387 */ /* 0x0003e80000100800 */
[----:B------:R-:W5:Y:S04]  /*29740*/  LDL.LU R20, [R1+0x1d0] ;  /* 0x0001d00001147983 */ /* 0x000f680000300800 */
[----:B------:R-:W5:Y:S04]  /*29750*/  LDL.LU R21, [R1+0x1d4] ;  /* 0x0001d40001157983 */ /* 0x000f680000300800 */
[----:B------:R-:W5:Y:S04]  /*29760*/  LDL.LU R22, [R1+0x1d8] ;  /* 0x0001d80001167983 */ /* 0x000f680000300800 */
[----:B------:R-:W5:Y:S04]  /*29770*/  LDL.LU R23, [R1+0x1dc] ;  /* 0x0001dc0001177983 */ /* 0x000f680000300800 */
[----:B------:R-:W2:Y:S04]  /*29780*/  LDL.LU R156, [R1+0x260] ;  /* 0x00026000019c7983 */ /* 0x000ea80000300800 */
[----:B------:R-:W2:Y:S04]  /*29790*/  LDL.LU R157, [R1+0x264] ;  /* 0x00026400019d7983 */ /* 0x000ea80000300800 */
[----:B------:R-:W2:Y:S04]  /*297a0*/  LDL.LU R158, [R1+0x268] ;  /* 0x00026800019e7983 */ /* 0x000ea80000300800 */
[----:B------:R-:W2:Y:S01]  /*297b0*/  LDL.LU R159, [R1+0x26c] ;  /* 0x00026c00019f7983 */ /* 0x000ea20000300800 */
[----:B------:R-:W-:-:S02]  /*297c0*/  IMAD.MOV.U32 R2, RZ, RZ, R13 ;  /* 0x000000ffff027224 */ /* 0x000fc400078e000d */
[----:B------:R-:W-:Y:S02]  /*297d0*/  IMAD.MOV.U32 R0, RZ, RZ, R14 ;  /* 0x000000ffff007224 */ /* 0x000fe400078e000e */
[C---:B-1----:R-:W-:Y:S01]  /*297e0*/  HMMA.1688.F32.TF32 R12, R8.reuse, R6, R24 ;  /* 0x00000006080c723c */ /* 0x042fe20000081018 */
[----:B------:R-:W2:Y:S04]  /*297f0*/  LDL.LU R24, [R1+0x120] ;  /* 0x0001200001187983 */ /* 0x000ea80000300800 */
[----:B------:R-:W2:Y:S04]  /*29800*/  LDL.LU R25, [R1+0x124] ;  /* 0x0001240001197983 */ /* 0x000ea80000300800 */
[----:B------:R-:W2:Y:S04]  /*29810*/  LDL.LU R26, [R1+0x128] ;  /* 0x00012800011a7983 */ /* 0x000ea80000300800 */
[----:B------:R-:W2:Y:S01]  /*29820*/  LDL.LU R27, [R1+0x12c] ;  /* 0x00012c00011b7983 */ /* 0x000ea20000300800 */
[C---:B------:R-:W-:Y:S09]  /*29830*/  HMMA.1688.F32.TF32 R40, R8.reuse, R202, R40 ;  /* 0x000000ca0828723c */ /* 0x040ff20000081028 */
[----:B------:R-:W-:Y:S04]  /*29840*/  STL.64 [R1+0x1ff0], R14 ;  /* 0x001ff00e01007387 */ /* 0x000fe80000100a00 */
[----:B------:R-:W-:Y:S10]  /*29850*/  STL.64 [R1+0x1fe8], R12 ;  /* 0x001fe80c01007387 */ /* 0x000ff40000100a00 */
[----:B------:R-:W-:Y:S04]  /*29860*/  STL.64 [R1+0x720], R40 ;  /* 0x0007202801007387 */ /* 0x000fe80000100a00 */
[----:B------:R1:W-:Y:S02]  /*29870*/  STL.64 [R1+0x728], R42 ;  /* 0x0007282a01007387 */ /* 0x0003e40000100a00 */
[C---:B-1----:R-:W-:Y:S08]  /*29880*/  HMMA.1688.F32.TF32 R40, R8.reuse, R154, R48 ;  /* 0x0000009a0828723c */ /* 0x042ff00000081030 */
[C---:B------:R-:W-:Y:S01]  /*29890*/  HMMA.1688.F32.TF32 R44, R8.reuse, R194, R52 ;  /* 0x000000c2082c723c */ /* 0x040fe20000081034 */
[----:B------:R-:W-:Y:S04]  /*298a0*/  LDS R53, [R252+0x61180] ;  /* 0x06118000fc357984 */ /* 0x000fe80000000800 */
[----:B------:R-:W-:Y:S03]  /*298b0*/  LDS R55, [R252+0x61980] ;  /* 0x06198000fc377984 */ /* 0x000fe60000000800 */
[----:B---3--:R-:W-:Y:S01]  /*298c0*/  HMMA.1688.F32.TF32 R12, R8, R198, R160 ;  /* 0x000000c6080c723c */ /* 0x008fe200000810a0 */
[----:B----4-:R-:W-:Y:S11]  /*298d0*/  LDS R16, [R245+0x61100] ;  /* 0x06110000f5107984 */ /* 0x010ff60000000800 */
[----:B------:R-:W-:Y:S11]  /*298e0*/  @!UPT UIADD3 URZ, URZ, URZ, URZ ;  /* 0x0000003f3f3ff290 */ /* 0x000ff6000fffe03f */
[----:B------:R-:W-:Y:S01]  /*298f0*/  @!UPT UIADD3 URZ, URZ, URZ, URZ ;  /* 0x0000003f3f3ff290 */ /* 0x000fe2000fffe03f */
[----:B------:R-:W-:Y:S01]  /*29900*/  IMAD.MOV.U32 R164, RZ, RZ, R12 ;  /* 0x000000ffffa47224 */ /* 0x000fe200078e000c */
[----:B------:R1:W-:Y:S01]  /*29910*/  STL.64 [R1+0x718], R14 ;  /* 0x0007180e01007387 */ /* 0x0003e20000100a00 */
[----:B------:R-:W-:-:S03]  /*29920*/  IMAD.MOV.U32 R165, RZ, RZ, R13 ;  /* 0x000000ffffa57224 */ /* 0x000fc600078e000d */
[----:B------:R-:W5:Y:S04]  /*29930*/  LDS R18, [R245+0x61900] ;  /* 0x06190000f5127984 */ /* 0x000f680000000800 */
[----:B------:R-:W-:Y:S01]  /*29940*/  LDS R52, [R245+0x61180] ;  /* 0x06118000f5347984 */ /* 0x000fe20000000800 */
[C---:B-1----:R-:W-:Y:S03]  /*29950*/  HMMA.1688.F32.TF32 R12, R8.reuse, R150, R128 ;  /* 0x00000096080c723c */ /* 0x042fe60000081080 */
[----:B------:R-:W-:Y:S04]  /*29960*/  STL [R1+0x1fd8], R165 ;  /* 0x001fd8a501007387 */ /* 0x000fe80000100800 */
[----:B------:R-:W-:Y:S04]  /*29970*/  STL [R1+0x1fd4], R164 ;  /* 0x001fd4a401007387 */ /* 0x000fe80000100800 */
[----:B------:R-:W-:Y:S04]  /*29980*/  STL.64 [R1+0x700], R40 ;  /* 0x0007002801007387 */ /* 0x000fe80000100a00 */
[----:B------:R1:W-:Y:S04]  /*29990*/  STL.64 [R1+0x708], R42 ;  /* 0x0007082a01007387 */ /* 0x0003e80000100a00 */
[----:B------:R-:W3:Y:S04]  /*299a0*/  LDS R54, [R245+0x61980] ;  /* 0x06198000f5367984 */ /* 0x000ee80000000800 */
[----:B------:R-:W-:Y:S01]  /*299b0*/  STL.64 [R1+0x6f0], R12 ;  /* 0x0006f00c01007387 */ /* 0x000fe20000100a00 */
[C---:B-1----:R-:W-:Y:S03]  /*299c0*/  HMMA.1688.F32.TF32 R40, R8.reuse, R190, R56 ;  /* 0x000000be0828723c */ /* 0x042fe60000081038 */
[----:B------:R1:W-:Y:S05]  /*299d0*/  STL.64 [R1+0x6f8], R14 ;  /* 0x0006f80e01007387 */ /* 0x0003ea0000100a00 */
[----:B-1----:R-:W-:Y:S01]  /*299e0*/  HMMA.1688.F32.TF32 R12, R8, R186, R60 ;  /* 0x000000ba080c723c */ /* 0x002fe2000008103c */
[----:B------:R-:W-:Y:S04]  /*299f0*/  STL.64 [R1+0x6e0], R44 ;  /* 0x0006e02c01007387 */ /* 0x000fe80000100a00 */
[----:B------:R-:W-:Y:S10]  /*29a00*/  STL.64 [R1+0x6e8], R46 ;  /* 0x0006e82e01007387 */ /* 0x000ff40000100a00 */
[----:B------:R-:W-:Y:S04]  /*29a10*/  STL.64 [R1+0x6d0], R40 ;  /* 0x0006d02801007387 */ /* 0x000fe80000100a00 */
[----:B------:R-:W-:Y:S04]  /*29a20*/  STL.64 [R1+0x6d8], R42 ;  /* 0x0006d82a01007387 */ /* 0x000fe80000100a00 */
[----:B------:R-:W-:Y:S01]  /*29a30*/  STL [R1+0x6c0], R12 ;  /* 0x0006c00c01007387 */ /* 0x000fe20000100800 */
[----:B------:R-:W-:-:S02]  /*29a40*/  IMAD.MOV.U32 R165, RZ, RZ, R13 ;  /* 0x000000ffffa57224 */ /* 0x000fc400078e000d */
[----:B------:R-:W-:Y:S01]  /*29a50*/  IMAD.MOV.U32 R164, RZ, RZ, R14 ;  /* 0x000000ffffa47224 */ /* 0x000fe200078e000e */
[----:B------:R1:W-:Y:S02]  /*29a60*/  STL [R1+0x6cc], R15 ;  /* 0x0006cc0f01007387 */ /* 0x0003e40000100800 */
[C---:B-1----:R-:W-:Y:S02]  /*29a70*/  HMMA.1688.F32.TF32 R12, R8.reuse, R182, R64 ;  /* 0x000000b6080c723c */ /* 0x042fe40000081040 */
[----:B------:R-:W-:Y:S06]  /*29a80*/  STL [R1+0x1fdc], R164 ;  /* 0x001fdca401007387 */ /* 0x000fec0000100800 */
[C---:B------:R-:W-:Y:S08]  /*29a90*/  HMMA.1688.F32.TF32 R44, R8.reuse, R178, R76 ;  /* 0x000000b2082c723c */ /* 0x040ff0000008104c */
[C---:B------:R-:W-:Y:S07]  /*29aa0*/  HMMA.1688.F32.TF32 R40, R8.reuse, R174, R80 ;  /* 0x000000ae0828723c */ /* 0x040fee0000081050 */
[----:B------:R-:W-:Y:S04]  /*29ab0*/  STL.64 [R1+0x6b0], R12 ;  /* 0x0006b00c01007387 */ /* 0x000fe80000100a00 */
[----:B------:R1:W-:Y:S02]  /*29ac0*/  STL.64 [R1+0x6b8], R14 ;  /* 0x0006b80e01007387 */ /* 0x0003e40000100a00 */
[C---:B-1----:R-:W-:Y:S08]  /*29ad0*/  HMMA.1688.F32.TF32 R12, R8.reuse, R170, R84 ;  /* 0x000000aa080c723c */ /* 0x042ff00000081054 */
[----:B------:R-:W-:Y:S01]  /*29ae0*/  HMMA.1688.F32.TF32 R8, R8, R166, R88 ;  /* 0x000000a60808723c */ /* 0x000fe20000081058 */
[----:B------:R-:W-:Y:S04]  /*29af0*/  STL.64 [R1+0x6a0], R44 ;  /* 0x0006a02c01007387 */ /* 0x000fe80000100a00 */
[----:B------:R-:W-:Y:S10]  /*29b00*/  STL.64 [R1+0x6a8], R46 ;  /* 0x0006a82e01007387 */ /* 0x000ff40000100a00 */
[----:B------:R-:W-:Y:S04]  /*29b10*/  STL [R1+0x684], R13 ;  /* 0x0006840d01007387 */ /* 0x000fe80000100800 */
[----:B------:R-:W-:Y:S04]  /*29b20*/  STL.64 [R1+0x690], R40 ;  /* 0x0006902801007387 */ /* 0x000fe80000100a00 */
[----:B------:R-:W-:Y:S04]  /*29b30*/  STL.64 [R1+0x698], R42 ;  /* 0x0006982a01007387 */ /* 0x000fe80000100a00 */
[----:B------:R-:W-:Y:S04]  /*29b40*/  STL.64 [R1+0x688], R14 ;  /* 0x0006880e01007387 */ /* 0x000fe80000100a00 */
[----:B------:R-:W-:Y:S01]  /*29b50*/  STL.64 [R1+0x660], R8 ;  /* 0x0006600801007387 */ /* 0x000fe20000100a00 */
[C---:B-----5:R-:W-:Y:S03]  /*29b60*/  HMMA.1688.F32.TF32 R20, R16.reuse, R34, R20 ;  /* 0x000000221014723c */ /* 0x060fe60000081014 */
[----:B------:R2:W-:Y:S05]  /*29b70*/  STL.64 [R1+0x668], R10 ;  /* 0x0006680a01007387 */ /* 0x0005ea0000100a00 */
[----:B--2---:R-:W-:Y:S01]  /*29b80*/  HMMA.1688.F32.TF32 R8, R16, R38, R156 ;  /* 0x000000261008723c */ /* 0x004fe2000008109c */
[----:B------:R-:W-:-:S07]  /*29b90*/  IMAD.MOV.U32 R164, RZ, RZ, R12 ;  /* 0x000000ffffa47224 */ /* 0x000fce00078e000c */
[C---:B------:R-:W-:Y:S08]  /*29ba0*/  HMMA.1688.F32.TF32 R24, R16.reuse, R30, R24 ;  /* 0x0000001e1018723c */ /* 0x040ff00000081018 */
[C---:B------:R-:W-:Y:S07]  /*29bb0*/  HMMA.1688.F32.TF32 R92, R16.reuse, R6, R92 ;  /* 0x00000006105c723c */ /* 0x040fee000008105c */
[----:B------:R-:W-:Y:S04]  /*29bc0*/  STL.64 [R1+0x2000], R10 ;  /* 0x0020000a01007387 */ /* 0x000fe80000100a00 */
[----:B------:R1:W-:Y:S04]  /*29bd0*/  STL.64 [R1+0x1ff8], R8 ;  /* 0x001ff80801007387 */ /* 0x0003e80000100a00 */
[----:B------:R-:W-:Y:S01]  /*29be0*/  STL.64 [R1+0x2020], R22 ;  /* 0x0020201601007387 */ /* 0x000fe20000100a00 */
[C---:B------:R-:W-:Y:S03]  /*29bf0*/  HMMA.1688.F32.TF32 R12, R16.reuse, R198, R100 ;  /* 0x000000c6100c723c */ /* 0x040fe60000081064 */
[----:B------:R2:W-:Y:S05]  /*29c00*/  STL.64 [R1+0x2018], R20 ;  /* 0x0020181401007387 */ /* 0x0005ea0000100a00 */
[C---:B-1----:R-:W-:Y:S08]  /*29c10*/  HMMA.1688.F32.TF32 R8, R16.reuse, R154, R104 ;  /* 0x0000009a1008723c */ /* 0x042ff00000081068 */
[----:B--2---:R-:W-:Y:S01]  /*29c20*/  HMMA.1688.F32.TF32 R20, R16, R202, R96 ;  /* 0x000000ca1014723c */ /* 0x004fe20000081060 */
[----:B------:R-:W-:Y:S04]  /*29c30*/  STL.64 [R1+0x2030], R26 ;  /* 0x0020301a01007387 */ /* 0x000fe80000100a00 */
[----:B------:R-:W-:Y:S04]  /*29c40*/  STL.64 [R1+0x2028], R24 ;  /* 0x0020281801007387 */ /* 0x000fe80000100a00 */
[----:B------:R-:W-:Y:S04]  /*29c50*/  STL.64 [R1+0x2040], R94 ;  /* 0x0020405e01007387 */ /* 0x000fe80000100a00 */
[----:B------:R-:W-:Y:S03]  /*29c60*/  STL.64 [R1+0x2038], R92 ;  /* 0x0020385c01007387 */ /* 0x000fe60000100a00 */
[----:B------:R-:W-:-:S02]  /*29c70*/  IMAD.MOV.U32 R148, RZ, RZ, R8 ;  /* 0x000000ffff947224 */ /* 0x000fc400078e0008 */
[----:B------:R-:W-:-:S05]  /*29c80*/  IMAD.MOV.U32 R149, RZ, RZ, R9 ;  /* 0x000000ffff957224 */ /* 0x000fca00078e0009 */
[----:B------:R-:W-:Y:S04]  /*29c90*/  STL.64 [R1+0x810], R20 ;  /* 0x0008101401007387 */ /* 0x000fe80000100a00 */
[----:B------:R-:W-:Y:S04]  /*29ca0*/  STL.64 [R1+0x818], R22 ;  /* 0x0008181601007387 */ /* 0x000fe80000100a00 */
[----:B------:R-:W-:Y:S04]  /*29cb0*/  STL.64 [R1+0x800], R12 ;  /* 0x0008000c01007387 */ /* 0x000fe80000100a00 */
[----:B------:R-:W-:Y:S04]  /*29cc0*/  STL.64 [R1+0x808], R14 ;  /* 0x0008080e01007387 */ /* 0x000fe80000100a00 */
[----:B------:R1:W-:Y:S02]  /*29cd0*/  STL.64 [R1+0x7f8], R10 ;  /* 0x0007f80a01007387 */ /* 0x0003e40000100a00 */
[C---:B-1----:R-:W-:Y:S02]  /*29ce0*/  HMMA.1688.F32.TF32 R8, R16.reuse, R150, R108 ;  /* 0x000000961008723c */ /* 0x042fe4000008106c */
[----:B------:R-:W-:Y:S04]  /*29cf0*/  STL [R1+0x1f90], R149 ;  /* 0x001f909501007387 */ /* 0x000fe80000100800 */
[----:B------:R-:W-:Y:S11]  /*29d00*/  STL [R1+0x1f8c], R148 ;  /* 0x001f8c9401007387 */ /* 0x000ff60000100800 */
[----:B------:R-:W-:Y:S06]  /*29d10*/  @!UPT UIADD3 URZ, URZ, URZ, URZ ;  /* 0x0000003f3f3ff290 */ /* 0x000fec000fffe03f */
[----:B------:R1:W-:Y:S01]  /*29d20*/  STL.64 [R1+0x7e8], R10 ;  /* 0x0007e80a01007387 */ /* 0x0003e20000100a00 */
[----:B------:R-:W-:Y:S02]  /*29d30*/  IMAD.MOV.U32 R152, RZ, RZ, R8 ;  /* 0x000000ffff987224 */ /* 0x000fe400078e0008 */
[----:B------:R-:W-:Y:S02]  /*29d40*/  IMAD.MOV.U32 R153, RZ, RZ, R9 ;  /* 0x000000ffff997224 */ /* 0x000fe400078e0009 */
[C---:B-1----:R-:W-:Y:S03]  /*29d50*/  HMMA.1688.F32.TF32 R8, R16.reuse, R194, R112 ;  /* 0x000000c21008723c */ /* 0x042fe60000081070 */
[----:B------:R-:W-:Y:S04]  /*29d60*/  STL [R1+0x1f98], R153 ;  /* 0x001f989901007387 */ /* 0x000fe80000100800 */
[----:B------:R-:W-:Y:S11]  /*29d70*/  STL [R1+0x1f94], R152 ;  /* 0x001f949801007387 */ /* 0x000ff60000100800 */
[----:B------:R-:W-:Y:S05]  /*29d80*/  @!UPT UIADD3 URZ, URZ, URZ, URZ ;  /* 0x0000003f3f3ff290 */ /* 0x000fea000fffe03f */
[----:B------:R1:W-:Y:S01]  /*29d90*/  STL.64 [R1+0x7d8], R10 ;  /* 0x0007d80a01007387 */ /* 0x0003e20000100a00 */
[----:B------:R-:W-:Y:S02]  /*29da0*/  IMAD.MOV.U32 R149, RZ, RZ, R8 ;  /* 0x000000ffff957224 */ /* 0x000fe400078e0008 */
[----:B------:R-:W-:Y:S02]  /*29db0*/  IMAD.MOV.U32 R148, RZ, RZ, R9 ;  /* 0x000000ffff947224 */ /* 0x000fe400078e0009 */
[C---:B-1----:R-:W-:Y:S01]  /*29dc0*/  HMMA.1688.F32.TF32 R8, R16.reuse, R190, R116 ;  /* 0x000000be1008723c */ /* 0x042fe20000081074 */
[----:B------:R-:W-:Y:S04]  /*29dd0*/  STL [R1+0x1fa0], R149 ;  /* 0x001fa09501007387 */ /* 0x000fe80000100800 */
[----:B------:R-:W-:Y:S11]  /*29de0*/  STL [R1+0x1f9c], R148 ;  /* 0x001f9c9401007387 */ /* 0x000ff60000100800 */
[----:B------:R-:W-:Y:S07]  /*29df0*/  @!UPT UIADD3 URZ, URZ, URZ, URZ ;  /* 0x0000003f3f3ff290 */ /* 0x000fee000fffe03f */
[----:B------:R-:W-:Y:S01]  /*29e00*/  STL [R1+0x790], R8 ;  /* 0x0007900801007387 */ /* 0x000fe20000100800 */
[----:B------:R-:W-:Y:S02]  /*29e10*/  IMAD.MOV.U32 R153, RZ, RZ, R9 ;  /* 0x000000ffff997224 */ /* 0x000fe400078e0009 */
[----:B------:R-:W-:Y:S01]  /*29e20*/  IMAD.MOV.U32 R152, RZ, RZ, R10 ;  /* 0x000000ffff987224 */ /* 0x000fe200078e000a */
[----:B------:R1:W-:Y:S02]  /*29e30*/  STL [R1+0x79c], R11 ;  /* 0x00079c0b01007387 */ /* 0x0003e40000100800 */
[C---:B-1----:R-:W-:Y:S02]  /*29e40*/  HMMA.1688.F32.TF32 R8, R16.reuse, R186, R120 ;  /* 0x000000ba1008723c */ /* 0x042fe40000081078 */
[----:B------:R-:W-:Y:S11]  /*29e50*/  STL [R1+0x1fa8], R153 ;  /* 0x001fa89901007387 */ /* 0x000ff60000100800 */
[----:B------:R-:W-:Y:S11]  /*29e60*/  @!UPT UIADD3 URZ, URZ, URZ, URZ ;  /* 0x0000003f3f3ff290 */ /* 0x000ff6000fffe03f */
[----:B------:R-:W-:Y:S02]  /*29e70*/  IMAD.MOV.U32 R168, RZ, RZ, R8 ;  /* 0x000000ffffa87224 */ /* 0x000fe400078e0008 */
[----:B------:R-:W-:Y:S02]  /*29e80*/  IMAD.MOV.U32 R169, RZ, RZ, R9 ;  /* 0x000000ffffa97224 */ /* 0x000fe400078e0009 */
[----:B------:R-:W-:Y:S02]  /*29e90*/  IMAD.MOV.U32 R149, RZ, RZ, R10 ;  /* 0x000000ffff957224 */ /* 0x000fe400078e000a */
[----:B------:R-:W-:Y:S02]  /*29ea0*/  IMAD.MOV.U32 R148, RZ, RZ, R11 ;  /* 0x000000ffff947224 */ /* 0x000fe400078e000b */
[----:B------:R-:W-:Y:S01]  /*29eb0*/  HMMA.1688.F32.TF32 R8, R16, R182, R124 ;  /* 0x000000b61008723c */ /* 0x000fe2000008107c */
[----:B------:R1:W-:Y:S04]  /*29ec0*/  STL [R1+0x1fa4], R152 ;  /* 0x001fa49801007387 */ /* 0x0003e80000100800 */
[----:B------:R-:W2:Y:S04]  /*29ed0*/  LDL R246, [R1+0x990] ;  /* 0x0009900001f67983 */ /* 0x000ea80000100800 */
[----:B------:R-:W4:Y:S04]  /*29ee0*/  LDL R247, [R1+0x994] ;  /* 0x0009940001f77983 */ /* 0x000f280000100800 */
[----:B------:R-:W-:Y:S04]  /*29ef0*/  STL [R1+0x1fb8], R169 ;  /* 0x001fb8a901007387 */ /* 0x000fe80000100800 */
[----:B------:R-:W-:Y:S04]  /*29f00*/  STL [R1+0x1fb4], R168 ;  /* 0x001fb4a801007387 */ /* 0x000fe80000100800 */
[----:B------:R5:W-:Y:S03]  /*29f10*/  STL [R1+0x1fb0], R149 ;  /* 0x001fb09501007387 */ /* 0x000be60000100800 */
[----:B-1----:R-:W-:-:S02]  /*29f20*/  IMAD.MOV.U32 R152, RZ, RZ, R11 ;  /* 0x000000ffff987224 */ /* 0x002fc400078e000b */
[----:B------:R-:W-:Y:S02]  /*29f30*/  IMAD.MOV.U32 R153, RZ, RZ, R10 ;  /* 0x000000ffff997224 */ /* 0x000fe400078e000a */
[----:B------:R-:W-:Y:S01]  /*29f40*/  IMAD.MOV.U32 R173, RZ, RZ, R9 ;  /* 0x000000ffffad7224 */ /* 0x000fe200078e0009 */
[----:B------:R1:W-:Y:S01]  /*29f50*/  STL [R1+0x1fac], R148 ;  /* 0x001fac9401007387 */ /* 0x0003e20000100800 */
[----:B------:R-:W-:-:S03]  /*29f60*/  IMAD.MOV.U32 R172, RZ, RZ, R8 ;  /* 0x000000ffffac7224 */ /* 0x000fc600078e0008 */
[----:B------:R-:W-:Y:S04]  /*29f70*/  STL [R1+0x1fc8], R152 ;  /* 0x001fc89801007387 */ /* 0x000fe80000100800 */
[----:B------:R-:W-:Y:S04]  /*29f80*/  STL [R1+0x1fc4], R153 ;  /* 0x001fc49901007387 */ /* 0x000fe80000100800 */
[----:B------:R1:W-:Y:S04]  /*29f90*/  STL [R1+0x1fc0], R173 ;  /* 0x001fc0ad01007387 */ /* 0x0003e80000100800 */
[----:B------:R1:W-:Y:S04]  /*29fa0*/  STL [R1+0x1fbc], R172 ;  /* 0x001fbcac01007387 */ /* 0x0003e80000100800 */
[----:B------:R-:W4:Y:S04]  /*29fb0*/  LDL.LU R44, [R1+0x2d0] ;  /* 0x0002d000012c7983 */ /* 0x000f280000300800 */
        /* <DEDUP_REMOVED lines=14> */
[----:B------:R-:W4:Y:S01]  /*2a0a0*/  LDL.LU R159, [R1+0x11c] ;  /* 0x00011c00019f7983 */ /* 0x000f220000300800 */
[C---:B------:R-:W-:Y:S11]  /*2a0b0*/  HMMA.1688.F32.TF32 R8, R16.reuse, R178, R132 ;  /* 0x000000b21008723c */ /* 0x040ff60000081084 */
[----:B------:R-:W-:Y:S11]  /*2a0c0*/  @!UPT UIADD3 URZ, URZ, URZ, URZ ;  /* 0x0000003f3f3ff290 */ /* 0x000ff6000fffe03f */
[----:B------:R-:W-:Y:S02]  /*2a0d0*/  @!UPT UIADD3 URZ, URZ, URZ, URZ ;  /* 0x0000003f3f3ff290 */ /* 0x000fe4000fffe03f */
[----:B------:R-:W-:Y:S02]  /*2a0e0*/  IMAD.MOV.U32 R176, RZ, RZ, R8 ;  /* 0x000000ffffb07224 */ /* 0x000fe400078e0008 */
[----:B------:R-:W-:Y:S02]  /*2a0f0*/  IMAD.MOV.U32 R177, RZ, RZ, R9 ;  /* 0x000000ffffb17224 */ /* 0x000fe400078e0009 */
[----:B-----5:R-:W-:Y:S02]  /*2a100*/  IMAD.MOV.U32 R149, RZ, RZ, R10 ;  /* 0x000000ffff957224 */ /* 0x020fe400078e000a */
[----:B-1----:R-:W-:Y:S02]  /*2a110*/  IMAD.MOV.U32 R148, RZ, RZ, R11 ;  /* 0x000000ffff947224 */ /* 0x002fe400078e000b */
[C---:B------:R-:W-:Y:S11]  /*2a120*/  HMMA.1688.F32.TF32 R8, R16.reuse, R174, R136 ;  /* 0x000000ae1008723c */ /* 0x040ff60000081088 */
[----:B------:R-:W-:Y:S11]  /*2a130*/  @!UPT UIADD3 URZ, URZ, URZ, URZ ;  /* 0x0000003f3f3ff290 */ /* 0x000ff6000fffe03f */
[----:B------:R-:W-:Y:S02]  /*2a140*/  @!UPT UIADD3 URZ, URZ, URZ, URZ ;  /* 0x0000003f3f3ff290 */ /* 0x000fe4000fffe03f */
[----:B------:R-:W-:Y:S02]  /*2a150*/  IMAD.MOV.U32 R180, RZ, RZ, R8 ;  /* 0x000000ffffb47224 */ /* 0x000fe400078e0008 */
[----:B------:R-:W-:Y:S02]  /*2a160*/  IMAD.MOV.U32 R181, RZ, RZ, R9 ;  /* 0x000000ffffb57224 */ /* 0x000fe400078e0009 */
[----:B------:R-:W-:Y:S02]  /*2a170*/  IMAD.MOV.U32 R169, RZ, RZ, R10 ;  /* 0x000000ffffa97224 */ /* 0x000fe400078e000a */
[----:B------:R-:W-:Y:S02]  /*2a180*/  IMAD.MOV.U32 R168, RZ, RZ, R11 ;  /* 0x000000ffffa87224 */ /* 0x000fe400078e000b */
[C---:B------:R-:W-:Y:S01]  /*2a190*/  HMMA.1688.F32.TF32 R8, R16.reuse, R170, R140 ;  /* 0x000000aa1008723c */ /* 0x040fe2000008108c */
[----:B------:R1:W-:Y:S11]  /*2a1a0*/  STL [R1+0x1fd0], R177 ;  /* 0x001fd0b101007387 */ /* 0x0003f60000100800 */
[----:B------:R-:W-:Y:S11]  /*2a1b0*/  @!UPT UIADD3 URZ, URZ, URZ, URZ ;  /* 0x0000003f3f3ff290 */ /* 0x000ff6000fffe03f */
[----:B------:R-:W-:Y:S01]  /*2a1c0*/  @!UPT UIADD3 URZ, URZ, URZ, URZ ;  /* 0x0000003f3f3ff290 */ /* 0x000fe2000fffe03f */
[----:B------:R-:W-:Y:S02]  /*2a1d0*/  IMAD.MOV.U32 R184, RZ, RZ, R8 ;  /* 0x000000ffffb87224 */ /* 0x000fe400078e0008 */
[----:B------:R-:W-:Y:S02]  /*2a1e0*/  IMAD.MOV.U32 R185, RZ, RZ, R9 ;  /* 0x000000ffffb97224 */ /* 0x000fe400078e0009 */
[----:B------:R-:W-:Y:S02]  /*2a1f0*/  IMAD.MOV.U32 R173, RZ, RZ, R10 ;  /* 0x000000ffffad7224 */ /* 0x000fe400078e000a */
[----:B------:R-:W-:Y:S02]  /*2a200*/  IMAD.MOV.U32 R172, RZ, RZ, R11 ;  /* 0x000000ffffac7224 */ /* 0x000fe400078e000b */
[----:B------:R-:W-:Y:S01]  /*2a210*/  HMMA.1688.F32.TF32 R8, R16, R166, R144 ;  /* 0x000000a61008723c */ /* 0x000fe20000081090 */
[----:B------:R5:W-:Y:S07]  /*2a220*/  STL [R1+0x1fcc], R176 ;  /* 0x001fccb001007387 */ /* 0x000bee0000100800 */
[C---:B---3--:R-:W-:Y:S11]  /*2a230*/  HMMA.1688.F32.TF32 R12, R52.reuse, R202, R68 ;  /* 0x000000ca340c723c */ /* 0x048ff60000081044 */
[----:B------:R-:W-:Y:S05]  /*2a240*/  @!UPT UIADD3 URZ, URZ, URZ, URZ ;  /* 0x0000003f3f3ff290 */ /* 0x000fea000fffe03f */
[----:B-1----:R-:W-:Y:S02]  /*2a250*/  IMAD.MOV.U32 R177, RZ, RZ, R8 ;  /* 0x000000ffffb17224 */ /* 0x002fe400078e0008 */
[----:B-----5:R-:W-:Y:S02]  /*2a260*/  IMAD.MOV.U32 R176, RZ, RZ, R9 ;  /* 0x000000ffffb07224 */ /* 0x020fe400078e0009 */
[----:B------:R-:W-:Y:S02]  /*2a270*/  IMAD.MOV.U32 R152, RZ, RZ, R10 ;  /* 0x000000ffff987224 */ /* 0x000fe400078e000a */
[----:B------:R-:W-:Y:S02]  /*2a280*/  IMAD.MOV.U32 R153, RZ, RZ, R11 ;  /* 0x000000ffff997224 */ /* 0x000fe400078e000b */
[C---:B------:R-:W-:Y:S11]  /*2a290*/  HMMA.1688.F32.TF32 R8, R52.reuse, R198, R72 ;  /* 0x000000c63408723c */ /* 0x040ff60000081048 */
[----:B------:R-:W-:Y:S11]  /*2a2a0*/  @!UPT UIADD3 URZ, URZ, URZ, URZ ;  /* 0x0000003f3f3ff290 */ /* 0x000ff6000fffe03f */
[----:B------:R-:W-:Y:S02]  /*2a2b0*/  @!UPT UIADD3 URZ, URZ, URZ, URZ ;  /* 0x0000003f3f3ff290 */ /* 0x000fe4000fffe03f */
[----:B------:R-:W-:Y:S02]  /*2a2c0*/  IMAD.MOV.U32 R196, RZ, RZ, R8 ;  /* 0x000000ffffc47224 */ /* 0x000fe400078e0008 */
[----:B------:R-:W-:Y:S01]  /*2a2d0*/  IMAD.MOV.U32 R197, RZ, RZ, R9 ;  /* 0x000000ffffc57224 */ /* 0x000fe200078e0009 */
[----:B--2---:R-:W-:Y:S04]  /*2a2e0*/  LDS R84, [R246+0x61000] ;  /* 0x06100000f6547984 */ /* 0x004fe80000000800 */
[----:B------:R-:W-:Y:S04]  /*2a2f0*/  LDS R86, [R246+0x61800] ;  /* 0x06180000f6567984 */ /* 0x000fe80000000800 */
[----:B----4-:R-:W-:Y:S04]  /*2a300*/  LDS R85, [R247+0x61000] ;  /* 0x06100000f7557984 */ /* 0x010fe80000000800 */
[----:B------:R-:W1:Y:S04]  /*2a310*/  LDS R87, [R247+0x61800] ;  /* 0x06180000f7577984 */ /* 0x000e680000000800 */
[----:B------:R-:W-:Y:S04]  /*2a320*/  LDS R56, [R246+0x61080] ;  /* 0x06108000f6387984 */ /* 0x000fe80000000800 */
[----:B------:R-:W-:Y:S04]  /*2a330*/  LDS R58, [R246+0x61880] ;  /* 0x06188000f63a7984 */ /* 0x000fe80000000800 */
[----:B------:R-:W-:Y:S04]  /*2a340*/  LDS R57, [R247+0x61080] ;  /* 0x06108000f7397984 */ /* 0x000fe80000000800 */
[----:B------:R-:W2:Y:S01]  /*2a350*/  LDS R59, [R247+0x61880] ;  /* 0x06188000f73b7984 */ /* 0x000ea20000000800 */
[C---:B------:R-:W-:Y:S08]  /*2a360*/  HMMA.1688.F32.TF32 R16, R52.reuse, R38, R44 ;  /* 0x000000263410723c */ /* 0x040ff0000008102c */
[C---:B------:R-:W-:Y:S08]  /*2a370*/  HMMA.1688.F32.TF32 R40, R52.reuse, R34, R40 ;  /* 0x000000223428723c */ /* 0x040ff00000081028 */
[C---:B------:R-:W-:Y:S08]  /*2a380*/  HMMA.1688.F32.TF32 R44, R52.reuse, R30, R160 ;  /* 0x0000001e342c723c */ /* 0x040ff000000810a0 */
[C---:B------:R-:W-:Y:S01]  /*2a390*/  HMMA.1688.F32.TF32 R48, R52.reuse, R6, R156 ;  /* 0x000000063430723c */ /* 0x040fe2000008109c */
        /* <DEDUP_REMOVED lines=10> */
[----:B------:R3:W-:Y:S02]  /*2a440*/  STL.64 [R1+0x8d8], R10 ;  /* 0x0008d80a01007387 */ /* 0x0007e40000100a00 */
[C---:B---3--:R-:W-:Y:S02]  /*2a450*/  HMMA.1688.F32.TF32 R8, R52.reuse, R154, R208 ;  /* 0x0000009a3408723c */ /* 0x048fe400000810d0 */
[----:B------:R-:W-:Y:S04]  /*2a460*/  STL [R1+0x1f14], R197 ;  /* 0x001f14c501007387 */ /* 0x000fe80000100800 */
[----:B------:R-:W-:Y:S02]  /*2a470*/  STL [R1+0x1f10], R196 ;  /* 0x001f10c401007387 */ /* 0x000fe40000100800 */
[C---:B------:R-:W-:Y:S11]  /*2a480*/  HMMA.1688.F32.TF32 R12, R52.reuse, R150, R212 ;  /* 0x00000096340c723c */ /* 0x040ff600000810d4 */
[----:B------:R-:W-:Y:S04]  /*2a490*/  @!UPT UIADD3 URZ, URZ, URZ, URZ ;  /* 0x0000003f3f3ff290 */ /* 0x000fe8000fffe03f */
[----:B------:R3:W-:Y:S01]  /*2a4a0*/  STL.64 [R1+0x8c8], R10 ;  /* 0x0008c80a01007387 */ /* 0x0007e20000100a00 */
[----:B------:R-:W-:Y:S02]  /*2a4b0*/  IMAD.MOV.U32 R200, RZ, RZ, R8 ;  /* 0x000000ffffc87224 */ /* 0x000fe400078e0008 */
[----:B------:R-:W-:Y:S02]  /*2a4c0*/  IMAD.MOV.U32 R201, RZ, RZ, R9 ;  /* 0x000000ffffc97224 */ /* 0x000fe400078e0009 */
[----:B---3--:R-:W-:Y:S03]  /*2a4d0*/  HMMA.1688.F32.TF32 R8, R52, R194, R216 ;  /* 0x000000c23408723c */ /* 0x008fe600000810d8 */
[----:B------:R3:W-:Y:S04]  /*2a4e0*/  STL [R1+0x1f1c], R201 ;  /* 0x001f1cc901007387 */ /* 0x0007e80000100800 */
[----:B------:R4:W-:Y:S04]  /*2a4f0*/  STL [R1+0x1f18], R200 ;  /* 0x001f18c801007387 */ /* 0x0009e80000100800 */
[----:B------:R-:W-:Y:S04]  /*2a500*/  STL.64 [R1+0x8b0], R12 ;  /* 0x0008b00c01007387 */ /* 0x000fe80000100a00 */
[----:B------:R5:W-:Y:S08]  /*2a510*/  STL.64 [R1+0x8b8], R14 ;  /* 0x0008b80e01007387 */ /* 0x000bf00000100a00 */
[----:B------:R-:W-:Y:S01]  /*2a520*/  STL [R1+0x8a0], R8 ;  /* 0x0008a00801007387 */ /* 0x000fe20000100800 */
[----:B---3--:R-:W-:-:S02]  /*2a530*/  IMAD.MOV.U32 R201, RZ, RZ, R9 ;  /* 0x000000ffffc97224 */ /* 0x008fc400078e0009 */
[----:B----4-:R-:W-:Y:S01]  /*2a540*/  IMAD.MOV.U32 R200, RZ, RZ, R10 ;  /* 0x000000ffffc87224 */ /* 0x010fe200078e000a */
[----:B------:R3:W-:Y:S01]  /*2a550*/  STL [R1+0x8ac], R11 ;  /* 0x0008ac0b01007387 */ /* 0x0007e20000100800 */
[C---:B-----5:R-:W-:Y:S08]  /*2a560*/  HMMA.1688.F32.TF32 R12, R52.reuse, R190, R220 ;  /* 0x000000be340c723c */ /* 0x060ff000000810dc */
[----:B---3--:R-:W-:Y:S01]  /*2a570*/  HMMA.1688.F32.TF32 R8, R52, R186, R224 ;  /* 0x000000ba3408723c */ /* 0x008fe200000810e0 */
[----:B------:R-:W-:Y:S04]  /*2a580*/  STL [R1+0x1f24], R201 ;  /* 0x001f24c901007387 */ /* 0x000fe80000100800 */
[----:B------:R3:W-:Y:S11]  /*2a590*/  STL [R1+0x1f20], R200 ;  /* 0x001f20c801007387 */ /* 0x0007f60000100800 */
[----:B------:R-:W-:Y:S07]  /*2a5a0*/  @!UPT UIADD3 URZ, URZ, URZ, URZ ;  /* 0x0000003f3f3ff290 */ /* 0x000fee000fffe03f */
[----:B------:R-:W-:Y:S01]  /*2a5b0*/  STL [R1+0x884], R9 ;  /* 0x0008840901007387 */ /* 0x000fe20000100800 */
[----:B---3--:R-:W-:-:S03]  /*2a5c0*/  IMAD.MOV.U32 R200, RZ, RZ, R8 ;  /* 0x000000ffffc87224 */ /* 0x008fc600078e0008 */
[----:B------:R-:W-:Y:S04]  /*2a5d0*/  STL.64 [R1+0x890], R12 ;  /* 0x0008900c01007387 */ /* 0x000fe80000100a00 */
[----:B------:R-:W-:Y:S04]  /*2a5e0*/  STL.64 [R1+0x898], R14 ;  /* 0x0008980e01007387 */ /* 0x000fe80000100a00 */
[----:B------:R3:W-:Y:S02]  /*2a5f0*/  STL.64 [R1+0x888], R10 ;  /* 0x0008880a01007387 */ /* 0x0007e40000100a00 */
[----:B---3--:R-:W-:Y:S02]  /*2a600*/  HMMA.1688.F32.TF32 R8, R52, R182, R228 ;  /* 0x000000b63408723c */ /* 0x008fe400000810e4 */
[----:B------:R-:W-:Y:S11]  /*2a610*/  STL [R1+0x1f28], R200 ;  /* 0x001f28c801007387 */ /* 0x000ff60000100800 */
[----:B------:R-:W-:Y:S10]  /*2a620*/  @!UPT UIADD3 URZ, URZ, URZ, URZ ;  /* 0x0000003f3f3ff290 */ /* 0x000ff4000fffe03f */
[----:B------:R-:W-:Y:S01]  /*2a630*/  STL.64 [R1+0x870], R8 ;  /* 0x0008700801007387 */ /* 0x000fe20000100a00 */
[----:B------:R-:W-:-:S03]  /*2a640*/  IMAD.MOV.U32 R201, RZ, RZ, R11 ;  /* 0x000000ffffc97224 */ /* 0x000fc600078e000b */
[----:B------:R3:W-:Y:S02]  /*2a650*/  STL [R1+0x878], R10 ;  /* 0x0008780a01007387 */ /* 0x0007e40000100800 */
[C---:B---3--:R-:W-:Y:S02]  /*2a660*/  HMMA.1688.F32.TF32 R8, R52.reuse, R178, R232 ;  /* 0x000000b23408723c */ /* 0x048fe400000810e8 */
[----:B------:R-:W-:Y:S06]  /*2a670*/  STL [R1+0x1f2c], R201 ;  /* 0x001f2cc901007387 */ /* 0x000fec0000100800 */
[----:B------:R-:W-:Y:S11]  /*2a680*/  HMMA.1688.F32.TF32 R12, R52, R174, R236 ;  /* 0x000000ae340c723c */ /* 0x000ff600000810ec */
[----:B------:R-:W-:Y:S04]  /*2a690*/  @!UPT UIADD3 URZ, URZ, URZ, URZ ;  /* 0x0000003f3f3ff290 */ /* 0x000fe8000fffe03f */
[----:B------:R-:W-:Y:S01]  /*2a6a0*/  STL.64 [R1+0x860], R8 ;  /* 0x0008600801007387 */ /* 0x000fe20000100a00 */
[----:B------:R-:W-:-:S03]  /*2a6b0*/  IMAD.MOV.U32 R200, RZ, RZ, R10 ;  /* 0x000000ffffc87224 */ /* 0x000fc600078e000a */
[----:B------:R3:W-:Y:S02]  /*2a6c0*/  STL [R1+0x86c], R11 ;  /* 0x00086c0b01007387 */ /* 0x0007e40000100800 */
[C---:B---3--:R-:W-:Y:S02]  /*2a6d0*/  HMMA.1688.F32.TF32 R8, R52.reuse, R170, R240 ;  /* 0x000000aa3408723c */ /* 0x048fe400000810f0 */
[----:B------:R3:W-:Y:S04]  /*2a6e0*/  STL [R1+0x1f30], R200 ;  /* 0x001f30c801007387 */ /* 0x0007e80000100800 */
[----:B------:R-:W-:Y:S04]  /*2a6f0*/  STL.64 [R1+0x850], R12 ;  /* 0x0008500c01007387 */ /* 0x000fe80000100a00 */
[----:B------:R-:W-:Y:S11]  /*2a700*/  STL.64 [R1+0x858], R14 ;  /* 0x0008580e01007387 */ /* 0x000ff60000100a00 */
[----:B------:R-:W-:Y:S02]  /*2a710*/  @!UPT UIADD3 URZ, URZ, URZ, URZ ;  /* 0x0000003f3f3ff290 */ /* 0x000fe4000fffe03f */
[----:B------:R-:W-:Y:S01]  /*2a720*/  STL [R1+0x844], R9 ;  /* 0x0008440901007387 */ /* 0x000fe20000100800 */
[----:B---3--:R-:W-:Y:S02]  /*2a730*/  IMAD.MOV.U32 R200, RZ, RZ, R8 ;  /* 0x000000ffffc87224 */ /* 0x008fe400078e0008 */
[----:B------:R-:W-:Y:S01]  /*2a740*/  IMAD.MOV.U32 R201, RZ, RZ, R11 ;  /* 0x000000ffffc97224 */ /* 0x000fe200078e000b */
[----:B------:R3:W-:Y:S02]  /*2a750*/  STL [R1+0x848], R10 ;  /* 0x0008480a01007387 */ /* 0x0007e40000100800 */
[----:B---3--:R-:W-:Y:S02]  /*2a760*/  HMMA.1688.F32.TF32 R8, R52, R166, R204 ;  /* 0x000000a63408723c */ /* 0x008fe400000810cc */
[----:B------:R-:W-:Y:S04]  /*2a770*/  STL [R1+0x1f38], R201 ;  /* 0x001f38c901007387 */ /* 0x000fe80000100800 */
[----:B------:R-:W-:Y:S04]  /*2a780*/  STL [R1+0x1f34], R200 ;  /* 0x001f34c801007387 */ /* 0x000fe80000100800 */
[----:B------:R-:W3:Y:S04]  /*2a790*/  LDL.LU R156, [R1+0x2e0] ;  /* 0x0002e000019c7983 */ /* 0x000ee80000300800 */
[----:B------:R-:W-:Y:S04]  /*2a7a0*/  LDS R52, [R246+0x61180] ;  /* 0x06118000f6347984 */ /* 0x000fe80000000800 */
[----:B------:R-:W-:Y:S04]  /*2a7b0*/  LDS R54, [R246+0x61980] ;  /* 0x06198000f6367984 */ /* 0x000fe80000000800 */
[----:B------:R-:W-:Y:S04]  /*2a7c0*/  LDS R53, [R247+0x61180] ;  /* 0x06118000f7357984 */ /* 0x000fe80000000800 */
[----:B------:R4:W-:Y:S04]  /*2a7d0*/  STL.64 [R1+0x830], R8 ;  /* 0x0008300801007387 */ /* 0x0009e80000100a00 */
[----:B------:R5:W-:Y:S04]  /*2a7e0*/  STL.64 [R1+0x838], R10 ;  /* 0x0008380a01007387 */ /* 0x000be80000100a00 */
[----:B------:R-:W3:Y:S04]  /*2a7f0*/  LDL.LU R157, [R1+0x2e4] ;  /* 0x0002e400019d7983 */ /* 0x000ee80000300800 */
[----:B------:R-:W3:Y:S04]  /*2a800*/  LDL.LU R158, [R1+0x2e8] ;  /* 0x0002e800019e7983 */ /* 0x000ee80000300800 */
[----:B------:R-:W3:Y:S04]  /*2a810*/  LDL.LU R159, [R1+0x2ec] ;  /* 0x0002ec00019f7983 */ /* 0x000ee80000300800 */
        /* <DEDUP_REMOVED lines=10> */
[----:B------:R-:W1:Y:S04]  /*2a8c0*/  LDL.LU R130, [R1+0x2a8] ;  /* 0x0002a80001827983 */ /* 0x000e680000300800 */
[----:B------:R-:W1:Y:S04]  /*2a8d0*/  LDL.LU R131, [R1+0x2ac] ;  /* 0x0002ac0001837983 */ /* 0x000e680000300800 */
        /* <DEDUP_REMOVED lines=32> */
[----:B----4-:R-:W4:Y:S04]  /*2aae0*/  LDL.LU R8, [R1+0x1a0] ;  /* 0x0001a00001087983 */ /* 0x010f280000300800 */
[----:B------:R-:W4:Y:S04]  /*2aaf0*/  LDL.LU R9, [R1+0x1a4] ;  /* 0x0001a40001097983 */ /* 0x000f280000300800 */
[----:B-----5:R-:W4:Y:S04]  /*2ab00*/  LDL.LU R10, [R1+0x1a8] ;  /* 0x0001a800010a7983 */ /* 0x020f280000300800 */
[----:B------:R-:W4:Y:S04]  /*2ab10*/  LDL.LU R11, [R1+0x1ac] ;  /* 0x0001ac00010b7983 */ /* 0x000f280000300800 */
[----:B------:R-:W5:Y:S04]  /*2ab20*/  LDL.LU R88, [R1+0x1e0] ;  /* 0x0001e00001587983 */ /* 0x000f680000300800 */
        /* <DEDUP_REMOVED lines=11> */
[----:B------:R-:W-:Y:S01]  /*2abe0*/  LDS R55, [R247+0x61980] ;  /* 0x06198000f7377984 */ /* 0x000fe20000000800 */
[C---:B-1----:R-:W-:Y:S08]  /*2abf0*/  HMMA.1688.F32.TF32 R68, R84.reuse, R182, R128 ;  /* 0x000000b65444723c */ /* 0x042ff00000081080 */
[C---:B--2---:R-:W-:Y:S08]  /*2ac00*/  HMMA.1688.F32.TF32 R212, R84.reuse, R6, R24 ;  /* 0x0000000654d4723c */ /* 0x044ff00000081018 */
[C---:B---3--:R-:W-:Y:S08]  /*2ac10*/  HMMA.1688.F32.TF32 R216, R84.reuse, R38, R100 ;  /* 0x0000002654d8723c */ /* 0x048ff00000081064 */
[C---:B------:R-:W-:Y:S08]  /*2ac20*/  HMMA.1688.F32.TF32 R220, R84.reuse, R34, R96 ;  /* 0x0000002254dc723c */ /* 0x040ff00000081060 */
[C---:B------:R-:W-:Y:S07]  /*2ac30*/  HMMA.1688.F32.TF32 R208, R84.reuse, R30, R92 ;  /* 0x0000001e54d0723c */ /* 0x040fee000008105c */
[----:B------:R-:W-:Y:S01]  /*2ac40*/  STL.64 [R1+0x2090], R218 ;  /* 0x002090da01007387 */ /* 0x000fe20000100a00 */
[C---:B------:R-:W-:Y:S03]  /*2ac50*/  HMMA.1688.F32.TF32 R116, R84.reuse, R202, R20 ;  /* 0x000000ca5474723c */ /* 0x040fe60000081014 */
[----:B------:R-:W-:Y:S05]  /*2ac60*/  STL.64 [R1+0x2088], R216 ;  /* 0x002088d801007387 */ /* 0x000fea0000100a00 */
[C---:B----4-:R-:W-:Y:S01]  /*2ac70*/  HMMA.1688.F32.TF32 R112, R84.reuse, R198, R8 ;  /* 0x000000c65470723c */ /* 0x050fe20000081008 */
[----:B------:R-:W-:Y:S07]  /*2ac80*/  STL.64 [R1+0x20a0], R222 ;  /* 0x0020a0de01007387 */ /* 0x000fee0000100a00 */
[C---:B-----5:R-:W-:Y:S01]  /*2ac90*/  HMMA.1688.F32.TF32 R108, R84.reuse, R154, R88 ;  /* 0x0000009a546c723c */ /* 0x060fe20000081058 */
[----:B------:R-:W-:Y:S04]  /*2aca0*/  STL.64 [R1+0x2098], R220 ;  /* 0x002098dc01007387 */ /* 0x000fe80000100a00 */
[----:B------:R-:W-:Y:S04]  /*2acb0*/  STL.64 [R1+0x20b0], R210 ;  /* 0x0020b0d201007387 */ /* 0x000fe80000100a00 */
[----:B------:R-:W-:Y:S04]  /*2acc0*/  STL.64 [R1+0x20a8], R208 ;  /* 0x0020a8d001007387 */ /* 0x000fe80000100a00 */
[----:B------:R-:W-:Y:S04]  /*2acd0*/  STL.64 [R1+0x20c0], R214 ;  /* 0x0020c0d601007387 */ /* 0x000fe80000100a00 */
[----:B------:R-:W-:Y:S04]  /*2ace0*/  STL.64 [R1+0x20b8], R212 ;  /* 0x0020b8d401007387 */ /* 0x000fe80000100a00 */
[----:B------:R-:W-:Y:S01]  /*2acf0*/  STL.64 [R1+0x20d0], R118 ;  /* 0x0020d07601007387 */ /* 0x000fe20000100a00 */
[C---:B------:R-:W-:Y:S03]  /*2ad00*/  HMMA.1688.F32.TF32 R100, R84.reuse, R194, R76 ;  /* 0x000000c25464723c */ /* 0x040fe6000008104c */
[----:B------:R-:W-:Y:S04]  /*2ad10*/  STL.64 [R1+0x20c8], R116 ;  /* 0x0020c87401007387 */ /* 0x000fe80000100a00 */
[----:B------:R-:W-:Y:S01]  /*2ad20*/  STL.64 [R1+0x20e0], R114 ;  /* 0x0020e07201007387 */ /* 0x000fe20000100a00 */
[C---:B------:R-:W-:Y:S03]  /*2ad30*/  HMMA.1688.F32.TF32 R76, R84.reuse, R174, R248 ;  /* 0x000000ae544c723c */ /* 0x040fe600000810f8 */
[----:B------:R-:W-:Y:S04]  /*2ad40*/  STL.64 [R1+0x20d8], R112 ;  /* 0x0020d87001007387 */ /* 0x000fe80000100a00 */
[----:B------:R-:W-:Y:S04]  /*2ad50*/  STL.64 [R1+0x20f0], R110 ;  /* 0x0020f06e01007387 */ /* 0x000fe80000100a00 */
[----:B------:R-:W-:Y:S04]  /*2ad60*/  STL.64 [R1+0x20e8], R108 ;  /* 0x0020e86c01007387 */ /* 0x000fe80000100a00 */
[----:B------:R-:W2:Y:S04]  /*2ad70*/  LDL.LU R248, [R1+0x420] ;  /* 0x0004200001f87983 */ /* 0x000ea80000300800 */
[----:B------:R-:W2:Y:S04]  /*2ad80*/  LDL.LU R249, [R1+0x424] ;  /* 0x0004240001f97983 */ /* 0x000ea80000300800 */
[----:B------:R-:W2:Y:S04]  /*2ad90*/  LDL.LU R250, [R1+0x428] ;  /* 0x0004280001fa7983 */ /* 0x000ea80000300800 */
[----:B------:R-:W2:Y:S04]  /*2ada0*/  LDL.LU R251, [R1+0x42c] ;  /* 0x00042c0001fb7983 */ /* 0x000ea80000300800 */
[----:B------:R-:W3:Y:S04]  /*2adb0*/  LDL.LU R128, [R1+0x3f0] ;  /* 0x0003f00001807983 */ /* 0x000ee80000300800 */
[----:B------:R-:W3:Y:S01]  /*2adc0*/  LDL.LU R129, [R1+0x3f4] ;  /* 0x0003f40001817983 */ /* 0x000ee20000300800 */
[C---:B------:R-:W-:Y:S03]  /*2add0*/  HMMA.1688.F32.TF32 R104, R84.reuse, R150, R80 ;  /* 0x000000965468723c */ /* 0x040fe60000081050 */
[----:B------:R-:W3:Y:S04]  /*2ade0*/  LDL.LU R130, [R1+0x3f8] ;  /* 0x0003f80001827983 */ /* 0x000ee80000300800 */
[----:B------:R-:W3:Y:S01]  /*2adf0*/  LDL.LU R131, [R1+0x3fc] ;  /* 0x0003fc0001837983 */ /* 0x000ee20000300800 */
[C---:B------:R-:W-:Y:S03]  /*2ae00*/  HMMA.1688.F32.TF32 R96, R84.reuse, R190, R64 ;  /* 0x000000be5460723c */ /* 0x040fe60000081040 */
[----:B------:R-:W4:Y:S04]  /*2ae10*/  LDL.LU R92, [R1+0x390] ;  /* 0x00039000015c7983 */ /* 0x000f280000300800 */
[----:B------:R-:W4:Y:S01]  /*2ae20*/  LDL.LU R93, [R1+0x394] ;  /* 0x00039400015d7983 */ /* 0x000f220000300800 */
[C---:B------:R-:W-:Y:S03]  /*2ae30*/  HMMA.1688.F32.TF32 R88, R84.reuse, R186, R60 ;  /* 0x000000ba5458723c */ /* 0x040fe6000008103c */
[----:B------:R-:W4:Y:S04]  /*2ae40*/  LDL.LU R94, [R1+0x398] ;  /* 0x00039800015e7983 */ /* 0x000f280000300800 */
[----:B------:R-:W4:Y:S01]  /*2ae50*/  LDL.LU R95, [R1+0x39c] ;  /* 0x00039c00015f7983 */ /* 0x000f220000300800 */
[C---:B------:R-:W-:Y:S03]  /*2ae60*/  HMMA.1688.F32.TF32 R72, R84.reuse, R178, R12 ;  /* 0x000000b25448723c */ /* 0x040fe6000008100c */
[----:B------:R-:W-:Y:S04]  /*2ae70*/  LDS R60, [R246+0x61100] ;  /* 0x06110000f63c7984 */ /* 0x000fe80000000800 */
[----:B------:R-:W-:Y:S01]  /*2ae80*/  LDS R62, [R246+0x61900] ;  /* 0x06190000f63e7984 */ /* 0x000fe20000000800 */
[C---:B------:R-:W-:Y:S03]  /*2ae90*/  HMMA.1688.F32.TF32 R80, R84.reuse, R170, R160 ;  /* 0x000000aa5450723c */ /* 0x040fe600000810a0 */
[----:B------:R-:W-:Y:S04]  /*2aea0*/  LDS R61, [R247+0x61100] ;  /* 0x06110000f73d7984 */ /* 0x000fe80000000800 */
[----:B------:R-:W1:Y:S01]  /*2aeb0*/  LDS R63, [R247+0x61900] ;  /* 0x06190000f73f7984 */ /* 0x000e620000000800 */
[----:B------:R-:W-:Y:S03]  /*2aec0*/  HMMA.1688.F32.TF32 R84, R84, R166, R156 ;  /* 0x000000a65454723c */ /* 0x000fe6000008109c */
[----:B------:R-:W5:Y:S04]  /*2aed0*/  LDL.LU R156, [R1+0x410] ;  /* 0x00041000019c7983 */ /* 0x000f680000300800 */
[----:B------:R-:W5:Y:S04]  /*2aee0*/  LDL.LU R157, [R1+0x414] ;  /* 0x00041400019d7983 */ /* 0x000f680000300800 */
[----:B------:R-:W5:Y:S04]  /*2aef0*/  LDL.LU R158, [R1+0x418] ;  /* 0x00041800019e7983 */ /* 0x000f680000300800 */
[----:B------:R-:W5:Y:S04]  /*2af00*/  LDL.LU R159, [R1+0x41c] ;  /* 0x00041c00019f7983 */ /* 0x000f680000300800 */
        /* <DEDUP_REMOVED lines=31> */
[----:B------:R-:W5:Y:S01]  /*2b100*/  LDL.LU R15, [R1+0x40c] ;  /* 0x00040c00010f7983 */ /* 0x000f620000300800 */
[C---:B---3--:R-:W-:Y:S08]  /*2b110*/  HMMA.1688.F32.TF32 R16, R56.reuse, R190, R128 ;  /* 0x000000be3810723c */ /* 0x048ff00000081080 */
[C---:B----4-:R-:W-:Y:S11]  /*2b120*/  HMMA.1688.F32.TF32 R228, R56.reuse, R202, R92 ;  /* 0x000000ca38e4723c */ /* 0x050ff6000008105c */
[----:B------:R-:W-:Y:S11]  /*2b130*/  @!UPT UIADD3 URZ, URZ, URZ, URZ ;  /* 0x0000003f3f3ff290 */ /* 0x000ff6000fffe03f */
[----:B------:R-:W-:Y:S01]  /*2b140*/  @!UPT UIADD3 URZ, URZ, URZ, URZ ;  /* 0x0000003f3f3ff290 */ /* 0x000fe2000fffe03f */
[----:B------:R-:W-:Y:S04]  /*2b150*/  STL [R1+0x1f48], R228 ;  /* 0x001f48e401007387 */ /* 0x000fe80000100800 */
[----:B------:R-:W-:Y:S04]  /*2b160*/  STL [R1+0x1f44], R229 ;  /* 0x001f44e501007387 */ /* 0x000fe80000100800 */
[----:B------:R-:W-:Y:S04]  /*2b170*/  STL [R1+0x1f40], R230 ;  /* 0x001f40e601007387 */ /* 0x000fe80000100800 */
[----:B------:R-:W-:Y:S01]  /*2b180*/  STL [R1+0x1f3c], R231 ;  /* 0x001f3ce701007387 */ /* 0x000fe20000100800 */
[C---:B--2---:R-:W-:Y:S08]  /*2b190*/  HMMA.1688.F32.TF32 R232, R56.reuse, R198, R24 ;  /* 0x000000c638e8723c */ /* 0x044ff00000081018 */
[C---:B-----5:R-:W-:Y:S11]  /*2b1a0*/  HMMA.1688.F32.TF32 R240, R56.reuse, R154, R20 ;  /* 0x0000009a38f0723c */ /* 0x060ff60000081014 */
[----:B------:R-:W-:Y:S04]  /*2b1b0*/  @!UPT UIADD3 URZ, URZ, URZ, URZ ;  /* 0x0000003f3f3ff290 */ /* 0x000fe8000fffe03f */
[----:B------:R-:W-:Y:S01]  /*2b1c0*/  STL [R1+0x1f58], R232 ;  /* 0x001f58e801007387 */ /* 0x000fe20000100800 */
[C---:B------:R-:W-:Y:S08]  /*2b1d0*/  HMMA.1688.F32.TF32 R20, R56.reuse, R150, R8 ;  /* 0x000000963814723c */ /* 0x040ff00000081008 */
[C---:B------:R-:W-:Y:S08]  /*2b1e0*/  HMMA.1688.F32.TF32 R8, R56.reuse, R194, R64 ;  /* 0x000000c23808723c */ /* 0x040ff00000081040 */
[C---:B------:R-:W-:Y:S01]  /*2b1f0*/  HMMA.1688.F32.TF32 R12, R56.reuse, R186, R12 ;  /* 0x000000ba380c723c */ /* 0x040fe2000008100c */
[----:B------:R-:W-:Y:S04]  /*2b200*/  STL [R1+0x1f54], R233 ;  /* 0x001f54e901007387 */ /* 0x000fe80000100800 */
[----:B------:R-:W-:Y:S04]  /*2b210*/  STL [R1+0x1f50], R234 ;  /* 0x001f50ea01007387 */ /* 0x000fe80000100800 */
[----:B------:R-:W-:Y:S04]  /*2b220*/  STL [R1+0x1f4c], R235 ;  /* 0x001f4ceb01007387 */ /* 0x000fe80000100800 */
[----:B------:R-:W-:Y:S04]  /*2b230*/  STL [R1+0x1f68], R240 ;  /* 0x001f68f001007387 */ /* 0x000fe80000100800 */
[----:B------:R-:W-:Y:S04]  /*2b240*/  STL [R1+0x1f64], R241 ;  /* 0x001f64f101007387 */ /* 0x000fe80000100800 */
[----:B------:R-:W-:Y:S04]  /*2b250*/  STL [R1+0x1f60], R242 ;  /* 0x001f60f201007387 */ /* 0x000fe80000100800 */
[----:B------:R-:W-:Y:S04]  /*2b260*/  STL [R1+0x1f5c], R243 ;  /* 0x001f5cf301007387 */ /* 0x000fe80000100800 */
[----:B------:R-:W-:Y:S04]  /*2b270*/  STL.64 [R1+0xd0], R20 ;  /* 0x0000d01401007387 */ /* 0x000fe80000100a00 */
[----:B------:R-:W-:Y:S04]  /*2b280*/  STL.64 [R1+0xd8], R22 ;  /* 0x0000d81601007387 */ /* 0x000fe80000100a00 */
[----:B------:R-:W-:Y:S04]  /*2b290*/  STL.64 [R1+0x140], R8 ;  /* 0x0001400801007387 */ /* 0x000fe80000100a00 */
[----:B------:R2:W-:Y:S04]  /*2b2a0*/  STL.64 [R1+0x148], R10 ;  /* 0x0001480a01007387 */ /* 0x0005e80000100a00 */
[----:B------:R-:W-:Y:S04]  /*2b2b0*/  STL.64 [R1+0x1a0], R16 ;  /* 0x0001a01001007387 */ /* 0x000fe80000100a00 */
[----:B------:R-:W-:Y:S04]  /*2b2c0*/  STL.64 [R1+0x1a8], R18 ;  /* 0x0001a81201007387 */ /* 0x000fe80000100a00 */
[----:B------:R3:W-:Y:S01]  /*2b2d0*/  STL.64 [R1+0x1b0], R12 ;  /* 0x0001b00c01007387 */ /* 0x0007e20000100a00 */
[----:B--2---:R-:W-:Y:S03]  /*2b2e0*/  HMMA.1688.F32.TF32 R8, R56, R182, R248 ;  /* 0x000000b63808723c */ /* 0x004fe600000810f8 */
[----:B------:R2:W-:Y:S04]  /*2b2f0*/  STL.64 [R1+0x1b8], R14 ;  /* 0x0001b80e01007387 */ /* 0x0005e80000100a00 */
[----:B------:R-:W4:Y:S04]  /*2b300*/  LDL.LU R248, [R1+0x4c0] ;  /* 0x0004c00001f87983 */ /* 0x000f280000300800 */
[----:B------:R-:W4:Y:S04]  /*2b310*/  LDL.LU R249, [R1+0x4c4] ;  /* 0x0004c40001f97983 */ /* 0x000f280000300800 */
[----:B------:R-:W4:Y:S04]  /*2b320*/  LDL.LU R250, [R1+0x4c8] ;  /* 0x0004c80001fa7983 */ /* 0x000f280000300800 */
[----:B------:R-:W4:Y:S04]  /*2b330*/  LDL.LU R251, [R1+0x4cc] ;  /* 0x0004cc0001fb7983 */ /* 0x000f280000300800 */
[----:B---3--:R-:W3:Y:S04]  /*2b340*/  LDL.LU R12, [R1+0x4b0] ;  /* 0x0004b000010c7983 */ /* 0x008ee80000300800 */
[----:B------:R-:W3:Y:S04]  /*2b350*/  LDL.LU R13, [R1+0x4b4] ;  /* 0x0004b400010d7983 */ /* 0x000ee80000300800 */
[----:B--2---:R-:W3:Y:S04]  /*2b360*/  LDL.LU R14, [R1+0x4b8] ;  /* 0x0004b800010e7983 */ /* 0x004ee80000300800 */
[----:B------:R-:W3:Y:S04]  /*2b370*/  LDL.LU R15, [R1+0x4bc] ;  /* 0x0004bc00010f7983 */ /* 0x000ee80000300800 */
        /* <DEDUP_REMOVED lines=13> */
[----:B------:R-:W-:Y:S01]  /*2b450*/  IMAD.MOV.U32 R241, RZ, RZ, R9 ;  /* 0x000000fffff17224 */ /* 0x000fe200078e0009 */
[----:B------:R-:W1:Y:S01]  /*2b460*/  LDL.LU R8, [R1+0x560] ;  /* 0x0005600001087983 */ /* 0x000e620000300800 */
[----:B------:R-:W-:Y:S02]  /*2b470*/  IMAD.MOV.U32 R242, RZ, RZ, R10 ;  /* 0x000000fffff27224 */ /* 0x000fe400078e000a */
[----:B------:R-:W-:Y:S01]  /*2b480*/  IMAD.MOV.U32 R243, RZ, RZ, R11 ;  /* 0x000000fffff37224 */ /* 0x000fe200078e000b */
[----:B------:R-:W1:Y:S04]  /*2b490*/  LDL.LU R9, [R1+0x564] ;  /* 0x0005640001097983 */ /* 0x000e680000300800 */
[----:B------:R-:W1:Y:S04]  /*2b4a0*/  LDL.LU R10, [R1+0x568] ;  /* 0x00056800010a7983 */ /* 0x000e680000300800 */
[----:B------:R-:W1:Y:S04]  /*2b4b0*/  LDL.LU R11, [R1+0x56c] ;  /* 0x00056c00010b7983 */ /* 0x000e680000300800 */
[----:B------:R-:W3:Y:S04]  /*2b4c0*/  LDL.LU R132, [R1+0x440] ;  /* 0x0004400001847983 */ /* 0x000ee80000300800 */
[----:B------:R-:W3:Y:S04]  /*2b4d0*/  LDL.LU R133, [R1+0x444] ;  /* 0x0004440001857983 */ /* 0x000ee80000300800 */
[----:B------:R-:W3:Y:S04]  /*2b4e0*/  LDL.LU R134, [R1+0x448] ;  /* 0x0004480001867983 */ /* 0x000ee80000300800 */
[----:B------:R-:W3:Y:S01]  /*2b4f0*/  LDL.LU R135, [R1+0x44c] ;  /* 0x00044c0001877983 */ /* 0x000ee20000300800 */
[C---:B------:R-:W-:Y:S03]  /*2b500*/  HMMA.1688.F32.TF32 R136, R56.reuse, R38, R124 ;  /* 0x000000263888723c */ /* 0x040fe6000008107c */
        /* <DEDUP_REMOVED lines=8> */
[C---:B------:R-:W-:Y:S03]  /*2b590*/  HMMA.1688.F32.TF32 R144, R56.reuse, R30, R120 ;  /* 0x0000001e3890723c */ /* 0x040fe60000081078 */
        /* <DEDUP_REMOVED lines=12> */
[----:B------:R1:W-:Y:S04]  /*2b660*/  STL [R1+0x1f78], R243 ;  /* 0x001f78f301007387 */ /* 0x0003e80000100800 */
[----:B------:R1:W-:Y:S04]  /*2b670*/  STL [R1+0x1f74], R242 ;  /* 0x001f74f201007387 */ /* 0x0003e80000100800 */
[----:B------:R1:W-:Y:S04]  /*2b680*/  STL [R1+0x1f70], R241 ;  /* 0x001f70f101007387 */ /* 0x0003e80000100800 */
[----:B------:R1:W-:Y:S01]  /*2b690*/  STL [R1+0x1f6c], R240 ;  /* 0x001f6cf001007387 */ /* 0x0003e20000100800 */
[C---:B--2---:R-:W-:Y:S11]  /*2b6a0*/  HMMA.1688.F32.TF32 R16, R56.reuse, R178, R140 ;  /* 0x000000b23810723c */ /* 0x044ff6000008108c */
[----:B------:R-:W-:Y:S11]  /*2b6b0*/  @!UPT UIADD3 URZ, URZ, URZ, URZ ;  /* 0x0000003f3f3ff290 */ /* 0x000ff6000fffe03f */
[----:B------:R-:W-:Y:S02]  /*2b6c0*/  @!UPT UIADD3 URZ, URZ, URZ, URZ ;  /* 0x0000003f3f3ff290 */ /* 0x000fe4000fffe03f */
[----:B------:R-:W-:Y:S02]  /*2b6d0*/  IMAD.MOV.U32 R228, RZ, RZ, R16 ;  /* 0x000000ffffe47224 */ /* 0x000fe400078e0010 */
[----:B------:R-:W-:Y:S02]  /*2b6e0*/  IMAD.MOV.U32 R229, RZ, RZ, R17 ;  /* 0x000000ffffe57224 */ /* 0x000fe400078e0011 */
[----:B------:R-:W-:Y:S02]  /*2b6f0*/  IMAD.MOV.U32 R230, RZ, RZ, R18 ;  /* 0x000000ffffe67224 */ /* 0x000fe400078e0012 */
[----:B------:R-:W-:Y:S02]  /*2b700*/  IMAD.MOV.U32 R231, RZ, RZ, R19 ;  /* 0x000000ffffe77224 */ /* 0x000fe400078e0013 */
[C---:B---3--:R-:W-:Y:S11]  /*2b710*/  HMMA.1688.F32.TF32 R16, R56.reuse, R174, R132 ;  /* 0x000000ae3810723c */ /* 0x048ff60000081084 */
[----:B------:R-:W-:Y:S11]  /*2b720*/  @!UPT UIADD3 URZ, URZ, URZ, URZ ;  /* 0x0000003f3f3ff290 */ /* 0x000ff6000fffe03f */
[----:B------:R-:W-:Y:S02]  /*2b730*/  @!UPT UIADD3 URZ, URZ, URZ, URZ ;  /* 0x0000003f3f3ff290 */ /* 0x000fe4000fffe03f */
[----:B------:R-:W-:Y:S02]  /*2b740*/  IMAD.MOV.U32 R232, RZ, RZ, R16 ;  /* 0x000000ffffe87224 */ /* 0x000fe400078e0010 */
[----:B------:R-:W-:Y:S02]  /*2b750*/  IMAD.MOV.U32 R233, RZ, RZ, R17 ;  /* 0x000000ffffe97224 */ /* 0x000fe400078e0011 */
[----:B------:R-:W-:Y:S02]  /*2b760*/  IMAD.MOV.U32 R234, RZ, RZ, R18 ;  /* 0x000000ffffea7224 */ /* 0x000fe400078e0012 */
[----:B------:R-:W-:Y:S02]  /*2b770*/  IMAD.MOV.U32 R235, RZ, RZ, R19 ;  /* 0x000000ffffeb7224 */ /* 0x000fe400078e0013 */
[----:B----4-:R-:W-:Y:S08]  /*2b780*/  HMMA.1688.F32.TF32 R16, R56, R170, R124 ;  /* 0x000000aa3810723c */ /* 0x010ff0000008107c */
[C---:B-1----:R-:W-:Y:S08]  /*2b790*/  HMMA.1688.F32.TF32 R204, R60.reuse, R6, R8 ;  /* 0x000000063ccc723c */ /* 0x042ff00000081008 */
[----:B-----5:R-:W-:Y:S08]  /*2b7a0*/  HMMA.1688.F32.TF32 R8, R60, R202, R64 ;  /* 0x000000ca3c08723c */ /* 0x020ff00000081040 */
[----:B------:R-:W-:-:S02]  /*2b7b0*/  IMAD.MOV.U32 R243, RZ, RZ, R16 ;  /* 0x000000fffff37224 */ /* 0x000fc400078e0010 */
[----:B------:R-:W-:Y:S02]  /*2b7c0*/  IMAD.MOV.U32 R242, RZ, RZ, R17 ;  /* 0x000000fffff27224 */ /* 0x000fe400078e0011 */
[----:B------:R-:W-:Y:S02]  /*2b7d0*/  IMAD.MOV.U32 R241, RZ, RZ, R18 ;  /* 0x000000fffff17224 */ /* 0x000fe400078e0012 */
[----:B------:R-:W-:Y:S02]  /*2b7e0*/  IMAD.MOV.U32 R240, RZ, RZ, R19 ;  /* 0x000000fffff07224 */ /* 0x000fe400078e0013 */
[----:B------:R-:W-:Y:S01]  /*2b7f0*/  HMMA.1688.F32.TF32 R16, R56, R166, R120 ;  /* 0x000000a63810723c */ /* 0x000fe20000081078 */
[----:B------:R1:W-:Y:S04]  /*2b800*/  STL [R1+0x1f88], R231 ;  /* 0x001f88e701007387 */ /* 0x0003e80000100800 */
[----:B------:R2:W-:Y:S04]  /*2b810*/  STL [R1+0x1f84], R230 ;  /* 0x001f84e601007387 */ /* 0x0005e80000100800 */
[----:B------:R3:W-:Y:S04]  /*2b820*/  STL [R1+0x1f80], R229 ;  /* 0x001f80e501007387 */ /* 0x0007e80000100800 */
[----:B------:R4:W-:Y:S01]  /*2b830*/  STL [R1+0x1f7c], R228 ;  /* 0x001f7ce401007387 */ /* 0x0009e20000100800 */
[----:B------:R-:W-:Y:S03]  /*2b840*/  HMMA.1688.F32.TF32 R12, R60, R154, R12 ;  /* 0x0000009a3c0c723c */ /* 0x000fe6000008100c */
[----:B------:R-:W-:Y:S07]  /*2b850*/  STL.64 [R1+0x370], R8 ;  /* 0x0003700801007387 */ /* 0x000fee0000100a00 */
[----:B-1----:R-:W-:-:S02]  /*2b860*/  IMAD.MOV.U32 R231, RZ, RZ, R16 ;  /* 0x000000ffffe77224 */ /* 0x002fc400078e0010 */
[----:B--2---:R-:W-:Y:S02]  /*2b870*/  IMAD.MOV.U32 R230, RZ, RZ, R17 ;  /* 0x000000ffffe67224 */ /* 0x004fe400078e0011 */
[----:B---3--:R-:W-:Y:S02]  /*2b880*/  IMAD.MOV.U32 R229, RZ, RZ, R18 ;  /* 0x000000ffffe57224 */ /* 0x008fe400078e0012 */
[----:B----4-:R-:W-:Y:S02]  /*2b890*/  IMAD.MOV.U32 R228, RZ, RZ, R19 ;  /* 0x000000ffffe47224 */ /* 0x010fe400078e0013 */
[C---:B------:R-:W-:Y:S01]  /*2b8a0*/  HMMA.1688.F32.TF32 R16, R60.reuse, R198, R128 ;  /* 0x000000c63c10723c */ /* 0x040fe20000081080 */
[----:B------:R1:W-:Y:S07]  /*2b8b0*/  STL.64 [R1+0x378], R10 ;  /* 0x0003780a01007387 */ /* 0x0003ee0000100a00 */
[----:B-1----:R-:W-:Y:S01]  /*2b8c0*/  HMMA.1688.F32.TF32 R8, R60, R150, R248 ;  /* 0x000000963c08723c */ /* 0x002fe200000810f8 */
[----:B------:R-:W-:Y:S11]  /*2b8d0*/  IMAD.MOV.U32 R64, RZ, RZ, R29 ;  /* 0x000000ffff407224 */ /* 0x000ff600078e001d */
[----:B------:R-:W-:Y:S03]  /*2b8e0*/  @!UPT UIADD3 URZ, URZ, URZ, URZ ;  /* 0x0000003f3f3ff290 */ /* 0x000fe6000fffe03f */
[----:B------:R-:W-:Y:S04]  /*2b8f0*/  STL.64 [R1+0x380], R16 ;  /* 0x0003801001007387 */ /* 0x000fe80000100a00 */
[----:B------:R-:W-:Y:S04]  /*2b900*/  STL.64 [R1+0x388], R18 ;  /* 0x0003881201007387 */ /* 0x000fe80000100a00 */
[----:B------:R-:W2:Y:S04]  /*2b910*/  LDL.LU R128, [R1+0x100] ;  /* 0x0001000001807983 */ /* 0x000ea80000300800 */
[----:B------:R-:W-:Y:S04]  /*2b920*/  STL.64 [R1+0x390], R12 ;  /* 0x0003900c01007387 */ /* 0x000fe80000100a00 */
[----:B------:R-:W-:Y:S04]  /*2b930*/  STL.64 [R1+0x398], R14 ;  /* 0x0003980e01007387 */ /* 0x000fe80000100a00 */
[----:B------:R1:W-:Y:S04]  /*2b940*/  STL.64 [R1+0x3b0], R8 ;  /* 0x0003b00801007387 */ /* 0x0003e80000100a00 */
[----:B------:R3:W-:Y:S01]  /*2b950*/  STL.64 [R1+0x3b8], R10 ;  /* 0x0003b80a01007387 */ /* 0x0007e20000100a00 */
[----:B------:R-:W-:-:S03]  /*2b960*/  IMAD.MOV.U32 R65, RZ, RZ, R28 ;  /* 0x000000ffff417224 */ /* 0x000fc600078e001c */
[----:B------:R-:W2:Y:S01]  /*2b970*/  LDL.LU R129, [R1+0x104] ;  /* 0x0001040001817983 */ /* 0x000ea20000300800 */
[----:B------:R-:W-:-:S03]  /*2b980*/  IMAD.MOV.U32 R66, RZ, RZ, R5 ;  /* 0x000000ffff427224 */ /* 0x000fc600078e0005 */
[----:B------:R-:W2:Y:S01]  /*2b990*/  LDL.LU R130, [R1+0x108] ;  /* 0x0001080001827983 */ /* 0x000ea20000300800 */
[----:B------:R-:W-:-:S03]  /*2b9a0*/  IMAD.MOV.U32 R67, RZ, RZ, R4 ;  /* 0x000000ffff437224 */ /* 0x000fc600078e0004 */
[----:B------:R-:W2:Y:S04]  /*2b9b0*/  LDL.LU R131, [R1+0x10c] ;  /* 0x00010c0001837983 */ /* 0x000ea80000300800 */
[----:B------:R-:W4:Y:S04]  /*2b9c0*/  LDL.LU R29, [R1+0x2114] ;  /* 0x00211400011d7983 */ /* 0x000f280000300800 */
[----:B------:R-:W5:Y:S04]  /*2b9d0*/  LDL.LU R28, [R1+0x2110] ;  /* 0x00211000011c7983 */ /* 0x000f680000300800 */
[----:B------:R-:W2:Y:S04]  /*2b9e0*/  LDL.LU R5, [R1+0x210c] ;  /* 0x00210c0001057983 */ /* 0x000ea80000300800 */
[----:B------:R-:W3:Y:S04]  /*2b9f0*/  LDL.LU R4, [R1+0x2108] ;  /* 0x0021080001047983 */ /* 0x000ee80000300800 */
[----:B------:R-:W3:Y:S04]  /*2ba00*/  LDL.LU R120, [R1+0x190] ;  /* 0x0001900001787983 */ /* 0x000ee80000300800 */
[----:B------:R-:W3:Y:S04]  /*2ba10*/  LDL.LU R121, [R1+0x194] ;  /* 0x0001940001797983 */ /* 0x000ee80000300800 */
[----:B------:R-:W3:Y:S04]  /*2ba20*/  LDL.LU R122, [R1+0x198] ;  /* 0x00019800017a7983 */ /* 0x000ee80000300800 */
[----:B------:R-:W3:Y:S01]  /*2ba30*/  LDL.LU R123, [R1+0x19c] ;  /* 0x00019c00017b7983 */ /* 0x000ee20000300800 */
[C---:B------:R-:W-:Y:S03]  /*2ba40*/  HMMA.1688.F32.TF32 R160, R56.reuse, R34, R160 ;  /* 0x0000002238a0723c */ /* 0x040fe600000810a0 */
[----:B------:R-:W3:Y:S04]  /*2ba50*/  LDL.LU R236, [R1+0x1f0] ;  /* 0x0001f00001ec7983 */ /* 0x000ee80000300800 */
[----:B------:R-:W3:Y:S01]  /*2ba60*/  LDL.LU R237, [R1+0x1f4] ;  /* 0x0001f40001ed7983 */ /* 0x000ee20000300800 */
[----:B------:R-:W-:Y:S03]  /*2ba70*/  HMMA.1688.F32.TF32 R156, R56, R6, R156 ;  /* 0x00000006389c723c */ /* 0x000fe6000008109c */
[----:B------:R-:W3:Y:S04]  /*2ba80*/  LDL.LU R238, [R1+0x1f8] ;  /* 0x0001f80001ee7983 */ /* 0x000ee80000300800 */
[----:B------:R-:W3:Y:S04]  /*2ba90*/  LDL.LU R239, [R1+0x1fc] ;  /* 0x0001fc0001ef7983 */ /* 0x000ee80000300800 */
[----:B------:R-:W3:Y:S04]  /*2baa0*/  LDL.LU R56, [R1+0x310] ;  /* 0x0003100001387983 */ /* 0x000ee80000300800 */
[----:B------:R-:W3:Y:S04]  /*2bab0*/  LDL.LU R57, [R1+0x314] ;  /* 0x0003140001397983 */ /* 0x000ee80000300800 */
[----:B------:R-:W3:Y:S04]  /*2bac0*/  LDL.LU R58, [R1+0x318] ;  /* 0x00031800013a7983 */ /* 0x000ee80000300800 */
[----:B------:R-:W3:Y:S01]  /*2bad0*/  LDL.LU R59, [R1+0x31c] ;  /* 0x00031c00013b7983 */ /* 0x000ee20000300800 */
[C---:B------:R-:W-:Y:S08]  /*2bae0*/  HMMA.1688.F32.TF32 R224, R60.reuse, R30, R20 ;  /* 0x0000001e3ce0723c */ /* 0x040ff00000081014 */
[C---:B------:R-:W-:Y:S08]  /*2baf0*/  HMMA.1688.F32.TF32 R132, R60.reuse, R38, R92 ;  /* 0x000000263c84723c */ /* 0x040ff0000008105c */
[----:B------:R-:W-:Y:S01]  /*2bb00*/  HMMA.1688.F32.TF32 R124, R60, R34, R24 ;  /* 0x000000223c7c723c */ /* 0x000fe20000081018 */
[----:B----4-:R-:W-:-:S02]  /*2bb10*/  IMAD.MOV.U32 R143, RZ, RZ, R29 ;  /* 0x000000ffff8f7224 */ /* 0x010fc400078e001d */
[----:B-----5:R-:W-:Y:S02]  /*2bb20*/  IMAD.MOV.U32 R142, RZ, RZ, R28 ;  /* 0x000000ffff8e7224 */ /* 0x020fe400078e001c */
[----:B--2---:R-:W-:Y:S02]  /*2bb30*/  IMAD.MOV.U32 R141, RZ, RZ, R5 ;  /* 0x000000ffff8d7224 */ /* 0x004fe400078e0005 */
[----:B---3--:R-:W-:Y:S02]  /*2bb40*/  IMAD.MOV.U32 R140, RZ, RZ, R4 ;  /* 0x000000ffff8c7224 */ /* 0x008fe400078e0004 */
[----:B------:R-:W2:Y:S04]  /*2bb50*/  LDL.LU R4, [R1+0x2104] ;  /* 0x0021040001047983 */ /* 0x000ea80000300800 */
[----:B------:R-:W3:Y:S04]  /*2bb60*/  LDL.LU R5, [R1+0x2100] ;  /* 0x0021000001057983 */ /* 0x000ee80000300800 */
[----:B------:R-:W4:Y:S04]  /*2bb70*/  LDL.LU R28, [R1+0x20fc] ;  /* 0x0020fc00011c7983 */ /* 0x000f280000300800 */
[----:B------:R-:W5:Y:S04]  /*2bb80*/  LDL.LU R29, [R1+0x20f8] ;  /* 0x0020f800011d7983 */ /* 0x000f680000300800 */
[----:B------:R-:W2:Y:S04]  /*2bb90*/  LDL.LU R20, [R1+0x340] ;  /* 0x0003400001147983 */ /* 0x000ea80000300800 */
[----:B------:R-:W2:Y:S04]  /*2bba0*/  LDL.LU R21, [R1+0x344] ;  /* 0x0003440001157983 */ /* 0x000ea80000300800 */
[----:B------:R-:W2:Y:S04]  /*2bbb0*/  LDL.LU R22, [R1+0x348] ;  /* 0x0003480001167983 */ /* 0x000ea80000300800 */
[----:B------:R-:W2:Y:S04]  /*2bbc0*/  LDL.LU R23, [R1+0x34c] ;  /* 0x00034c0001177983 */ /* 0x000ea80000300800 */
        /* <DEDUP_REMOVED lines=16> */
[----:B------:R-:W4:Y:S04]  /*2bcd0*/  LDL.LU R208, [R1+0x530] ;  /* 0x0005300001d07983 */ /* 0x000f280000300800 */
[----:B------:R-:W4:Y:S04]  /*2bce0*/  LDL.LU R209, [R1+0x534] ;  /* 0x0005340001d17983 */ /* 0x000f280000300800 */
[----:B------:R-:W4:Y:S04]  /*2bcf0*/  LDL.LU R210, [R1+0x538] ;  /* 0x0005380001d27983 */ /* 0x000f280000300800 */
        /* <DEDUP_REMOVED lines=41> */
[----:B------:R-:W-:-:S02]  /*2bf90*/  IMAD.MOV.U32 R12, RZ, RZ, R37 ;  /* 0x000000ffff0c7224 */ /* 0x000fc400078e0025 */
[----:B------:R-:W-:Y:S02]  /*2bfa0*/  IMAD.MOV.U32 R13, RZ, RZ, R36 ;  /* 0x000000ffff0d7224 */ /* 0x000fe400078e0024 */
[----:B------:R-:W-:Y:S02]  /*2bfb0*/  IMAD.MOV.U32 R14, RZ, RZ, R33 ;  /* 0x000000ffff0e7224 */ /* 0x000fe400078e0021 */
[----:B------:R-:W-:Y:S01]  /*2bfc0*/  IMAD.MOV.U32 R15, RZ, RZ, R32 ;  /* 0x000000ffff0f7224 */ /* 0x000fe200078e0020 */
[----:B--2---:R-:W-:Y:S08]  /*2bfd0*/  HMMA.1688.F32.TF32 R20, R52, R154, R20 ;  /* 0x0000009a3414723c */ /* 0x004ff00000081014 */
[C---:B---3--:R-:W-:Y:S08]  /*2bfe0*/  HMMA.1688.F32.TF32 R220, R60.reuse, R174, R220 ;  /* 0x000000ae3cdc723c */ /* 0x048ff000000810dc */
[C---:B----4-:R-:W-:Y:S08]  /*2bff0*/  HMMA.1688.F32.TF32 R208, R60.reuse, R178, R208 ;  /* 0x000000b23cd0723c */ /* 0x050ff000000810d0 */
[C---:B-----5:R-:W-:Y:S08]  /*2c000*/  HMMA.1688.F32.TF32 R212, R60.reuse, R182, R212 ;  /* 0x000000b63cd4723c */ /* 0x060ff000000810d4 */
[C---:B------:R-:W-:Y:S08]  /*2c010*/  HMMA.1688.F32.TF32 R112, R60.reuse, R190, R112 ;  /* 0x000000be3c70723c */ /* 0x040ff00000081070 */
[C---:B------:R-:W-:Y:S08]  /*2c020*/  HMMA.1688.F32.TF32 R108, R60.reuse, R194, R108 ;  /* 0x000000c23c6c723c */ /* 0x040ff0000008106c */
[C---:B------:R-:W-:Y:S11]  /*2c030*/  HMMA.1688.F32.TF32 R116, R60.reuse, R186, R116 ;  /* 0x000000ba3c74723c */ /* 0x040ff60000081074 */
[----:B------:R-:W-:Y:S04]  /*2c040*/  @!UPT UIADD3 URZ, URZ, URZ, URZ ;  /* 0x0000003f3f3ff290 */ /* 0x000fe8000fffe03f */
[----:B------:R-:W-:Y:S04]  /*2c050*/  STL.64 [R1+0x3d0], R108 ;  /* 0x0003d06c01007387 */ /* 0x000fe80000100a00 */
[----:B------:R1:W-:Y:S01]  /*2c060*/  STL.64 [R1+0x3d8], R110 ;  /* 0x0003d86e01007387 */ /* 0x0003e20000100a00 */
[C---:B------:R-:W-:Y:S03]  /*2c070*/  HMMA.1688.F32.TF32 R216, R60.reuse, R170, R216 ;  /* 0x000000aa3cd8723c */ /* 0x040fe600000810d8 */
[----:B-1----:R-:W2:Y:S04]  /*2c080*/  LDL.LU.64 R110, [R1+0x20f0] ;  /* 0x0020f000016e7983 */ /* 0x002ea80000300a00 */
[----:B------:R-:W2:Y:S01]  /*2c090*/  LDL.LU.64 R108, [R1+0x20e8] ;  /* 0x0020e800016c7983 */ /* 0x000ea20000300a00 */
[----:B------:R-:W-:Y:S03]  /*2c0a0*/  HMMA.1688.F32.TF32 R60, R60, R166, R48 ;  /* 0x000000a63c3c723c */ /* 0x000fe60000081030 */
[----:B------:R-:W-:Y:S04]  /*2c0b0*/  STL.64 [R1+0x3f0], R112 ;  /* 0x0003f07001007387 */ /* 0x000fe80000100a00 */
[----:B------:R1:W-:Y:S04]  /*2c0c0*/  STL.64 [R1+0x3f8], R114 ;  /* 0x0003f87201007387 */ /* 0x0003e80000100a00 */
[----:B-1----:R-:W3:Y:S04]  /*2c0d0*/  LDL.LU.64 R114, [R1+0x20e0] ;  /* 0x0020e00001727983 */ /* 0x002ee80000300a00 */
[----:B------:R-:W3:Y:S04]  /*2c0e0*/  LDL.LU.64 R112, [R1+0x20d8] ;  /* 0x0020d80001707983 */ /* 0x000ee80000300a00 */
[----:B------:R-:W-:Y:S04]  /*2c0f0*/  STL.64 [R1+0x400], R116 ;  /* 0x0004007401007387 */ /* 0x000fe80000100a00 */
[----:B------:R1:W-:Y:S01]  /*2c100*/  STL.64 [R1+0x408], R118 ;  /* 0x0004087601007387 */ /* 0x0003e20000100a00 */
[C---:B------:R-:W-:Y:S03]  /*2c110*/  HMMA.1688.F32.TF32 R92, R52.reuse, R202, R92 ;  /* 0x000000ca345c723c */ /* 0x040fe6000008105c */
[----:B-1----:R-:W4:Y:S04]  /*2c120*/  LDL.LU.64 R118, [R1+0x20d0] ;  /* 0x0020d00001767983 */ /* 0x002f280000300a00 */
[----:B------:R-:W4:Y:S04]  /*2c130*/  LDL.LU.64 R116, [R1+0x20c8] ;  /* 0x0020c80001747983 */ /* 0x000f280000300a00 */
[----:B------:R-:W-:Y:S04]  /*2c140*/  STL.64 [R1+0x410], R212 ;  /* 0x000410d401007387 */ /* 0x000fe80000100a00 */
[----:B------:R1:W-:Y:S01]  /*2c150*/  STL.64 [R1+0x418], R214 ;  /* 0x000418d601007387 */ /* 0x0003e20000100a00 */
[----:B------:R-:W-:Y:S01]  /*2c160*/  HMMA.1688.F32.TF32 R24, R52, R198, R24 ;  /* 0x000000c63418723c */ /* 0x000fe20000081018 */
[----:B------:R-:W-:-:S02]  /*2c170*/  IMAD.MOV.U32 R196, RZ, RZ, R222 ;  /* 0x000000ffffc47224 */ /* 0x000fc400078e00de */
[----:B------:R-:W-:Y:S01]  /*2c180*/  IMAD.MOV.U32 R197, RZ, RZ, R221 ;  /* 0x000000ffffc57224 */ /* 0x000fe200078e00dd */
[----:B-1----:R-:W5:Y:S04]  /*2c190*/  LDL.LU.64 R214, [R1+0x20c0] ;  /* 0x0020c00001d67983 */ /* 0x002f680000300a00 */
[----:B------:R-:W5:Y:S04]  /*2c1a0*/  LDL.LU.64 R212, [R1+0x20b8] ;  /* 0x0020b80001d47983 */ /* 0x000f680000300a00 */
[----:B------:R-:W-:Y:S04]  /*2c1b0*/  STL.64 [R1+0x420], R208 ;  /* 0x000420d001007387 */ /* 0x000fe80000100a00 */
[----:B------:R1:W-:Y:S01]  /*2c1c0*/  STL.64 [R1+0x428], R210 ;  /* 0x000428d201007387 */ /* 0x0003e20000100a00 */
[C---:B------:R-:W-:Y:S03]  /*2c1d0*/  HMMA.1688.F32.TF32 R248, R52.reuse, R150, R248 ;  /* 0x0000009634f8723c */ /* 0x040fe600000810f8 */
[----:B-1----:R-:W2:Y:S04]  /*2c1e0*/  LDL.LU.64 R210, [R1+0x20b0] ;  /* 0x0020b00001d27983 */ /* 0x002ea80000300a00 */
[----:B------:R-:W2:Y:S04]  /*2c1f0*/  LDL.LU.64 R208, [R1+0x20a8] ;  /* 0x0020a80001d07983 */ /* 0x000ea80000300a00 */
[----:B------:R-:W-:Y:S04]  /*2c200*/  STL [R1+0x430], R220 ;  /* 0x000430dc01007387 */ /* 0x000fe80000100800 */
[----:B------:R1:W-:Y:S01]  /*2c210*/  STL [R1+0x43c], R223 ;  /* 0x00043cdf01007387 */ /* 0x0003e20000100800 */
[C---:B------:R-:W-:Y:S03]  /*2c220*/  HMMA.1688.F32.TF32 R36, R52.reuse, R38, R44 ;  /* 0x000000263424723c */ /* 0x040fe6000008102c */
[----:B-1----:R-:W2:Y:S04]  /*2c230*/  LDL.LU.64 R222, [R1+0x20a0] ;  /* 0x0020a00001de7983 */ /* 0x002ea80000300a00 */
[----:B------:R-:W2:Y:S04]  /*2c240*/  LDL.LU.64 R220, [R1+0x2098] ;  /* 0x0020980001dc7983 */ /* 0x000ea80000300a00 */
[----:B------:R-:W-:Y:S04]  /*2c250*/  STL.64 [R1+0x450], R216 ;  /* 0x000450d801007387 */ /* 0x000fe80000100a00 */
[----:B------:R1:W-:Y:S01]  /*2c260*/  STL.64 [R1+0x458], R218 ;  /* 0x000458da01007387 */ /* 0x0003e20000100a00 */
[----:B------:R-:W-:Y:S03]  /*2c270*/  HMMA.1688.F32.TF32 R32, R52, R34, R40 ;  /* 0x000000223420723c */ /* 0x000fe60000081028 */
[----:B-1----:R-:W2:Y:S04]  /*2c280*/  LDL.LU.64 R218, [R1+0x2090] ;  /* 0x0020900001da7983 */ /* 0x002ea80000300a00 */
[----:B------:R-:W2:Y:S04]  /*2c290*/  LDL.LU.64 R216, [R1+0x2088] ;  /* 0x0020880001d87983 */ /* 0x000ea80000300a00 */
[----:B------:R-:W2:Y:S04]  /*2c2a0*/  LDL.LU.64 R50, [R1+0x2080] ;  /* 0x0020800001327983 */ /* 0x000ea80000300a00 */
[----:B------:R-:W2:Y:S04]  /*2c2b0*/  LDL.LU.64 R48, [R1+0x2078] ;  /* 0x0020780001307983 */ /* 0x000ea80000300a00 */
[----:B------:R1:W-:Y:S04]  /*2c2c0*/  STL.64 [R1+0x440], R60 ;  /* 0x0004403c01007387 */ /* 0x0003e80000100a00 */
[----:B------:R1:W-:Y:S04]  /*2c2d0*/  STL.64 [R1+0x448], R62 ;  /* 0x0004483e01007387 */ /* 0x0003e80000100a00 */
[----:B------:R-:W2:Y:S04]  /*2c2e0*/  LDL.LU.64 R46, [R1+0x2070] ;  /* 0x00207000012e7983 */ /* 0x000ea80000300a00 */
[----:B------:R-:W2:Y:S01]  /*2c2f0*/  LDL.LU.64 R44, [R1+0x2068] ;  /* 0x00206800012c7983 */ /* 0x000ea20000300a00 */
[----:B-1----:R-:W-:-:S02]  /*2c300*/  IMAD.MOV.U32 R60, RZ, RZ, R29 ;  /* 0x000000ffff3c7224 */ /* 0x002fc400078e001d */
[----:B------:R-:W-:Y:S01]  /*2c310*/  IMAD.MOV.U32 R61, RZ, RZ, R28 ;  /* 0x000000ffff3d7224 */ /* 0x000fe200078e001c */
[----:B------:R-:W2:Y:S01]  /*2c320*/  LDL.LU.64 R42, [R1+0x2060] ;  /* 0x00206000012a7983 */ /* 0x000ea20000300a00 */
[----:B------:R-:W-:Y:S01]  /*2c330*/  HMMA.1688.F32.TF32 R28, R52, R30, R16 ;  /* 0x0000001e341c723c */ /* 0x000fe20000081010 */
[----:B------:R-:W-:Y:S02]  /*2c340*/  IMAD.MOV.U32 R62, RZ, RZ, R5 ;  /* 0x000000ffff3e7224 */ /* 0x000fe400078e0005 */
[----:B------:R-:W2:Y:S01]  /*2c350*/  LDL.LU.64 R40, [R1+0x2058] ;  /* 0x0020580001287983 */ /* 0x000ea20000300a00 */
[----:B------:R-:W-:-:S03]  /*2c360*/  IMAD.MOV.U32 R63, RZ, RZ, R4 ;  /* 0x000000ffff3f7224 */ /* 0x000fc600078e0004 */
[----:B------:R-:W2:Y:S01]  /*2c370*/  LDL.LU.64 R18, [R1+0x2050] ;  /* 0x0020500001127983 */ /* 0x000ea20000300a00 */
[----:B------:R-:W-:Y:S01]  /*2c380*/  HMMA.1688.F32.TF32 R4, R52, R6, R8 ;  /* 0x000000063404723c */ /* 0x000fe20000081008 */
[----:B------:R-:W-:Y:S02]  /*2c390*/  IMAD.MOV.U32 R203, RZ, RZ, R94 ;  /* 0x000000ffffcb7224 */ /* 0x000fe400078e005e */
[----:B------:R-:W2:Y:S01]  /*2c3a0*/  LDL.LU.64 R16, [R1+0x2048] ;  /* 0x0020480001107983 */ /* 0x000ea20000300a00 */
[----:B------:R-:W-:Y:S02]  /*2c3b0*/  IMAD.MOV.U32 R202, RZ, RZ, R95 ;  /* 0x000000ffffca7224 */ /* 0x000fe400078e005f */
[----:B------:R-:W-:Y:S01]  /*2c3c0*/  IMAD.MOV.U32 R201, RZ, RZ, R92 ;  /* 0x000000ffffc97224 */ /* 0x000fe200078e005c */
[----:B------:R-:W2:Y:S01]  /*2c3d0*/  LDL R8, [R1+0x13cc] ;  /* 0x0013cc0001087983 */ /* 0x000ea20000100800 */
[----:B------:R-:W-:-:S03]  /*2c3e0*/  IMAD.MOV.U32 R200, RZ, RZ, R93 ;  /* 0x000000ffffc87224 */ /* 0x000fc600078e005d */
[----:B------:R-:W3:Y:S04]  /*2c3f0*/  LDL.LU.64 R94, [R1+0x2040] ;  /* 0x00204000015e7983 */ /* 0x000ee80000300a00 */
[----:B------:R-:W3:Y:S04]  /*2c400*/  LDL.LU.64 R92, [R1+0x2038] ;  /* 0x00203800015c7983 */ /* 0x000ee80000300a00 */
[----:B------:R-:W-:Y:S04]  /*2c410*/  STL.64 [R1+0x480], R24 ;  /* 0x0004801801007387 */ /* 0x000fe80000100a00 */
[----:B------:R1:W-:Y:S04]  /*2c420*/  STL.64 [R1+0x488], R26 ;  /* 0x0004881a01007387 */ /* 0x0003e80000100a00 */
[----:B-1----:R-:W3:Y:S04]  /*2c430*/  LDL.LU.64 R26, [R1+0x2030] ;  /* 0x00203000011a7983 */ /* 0x002ee80000300a00 */
[----:B------:R-:W3:Y:S04]  /*2c440*/  LDL.LU.64 R24, [R1+0x2028] ;  /* 0x0020280001187983 */ /* 0x000ee80000300a00 */
[----:B------:R-:W-:Y:S04]  /*2c450*/  STL.64 [R1+0x470], R20 ;  /* 0x0004701401007387 */ /* 0x000fe80000100a00 */
[----:B------:R1:W-:Y:S04]  /*2c460*/  STL.64 [R1+0x478], R22 ;  /* 0x0004781601007387 */ /* 0x0003e80000100a00 */
[----:B-1----:R-:W3:Y:S04]  /*2c470*/  LDL.LU.64 R22, [R1+0x2020] ;  /* 0x0020200001167983 */ /* 0x002ee80000300a00 */
[----:B------:R-:W3:Y:S04]  /*2c480*/  LDL.LU.64 R20, [R1+0x2018] ;  /* 0x0020180001147983 */ /* 0x000ee80000300a00 */
[----:B------:R-:W-:Y:S04]  /*2c490*/  STL.64 [R1+0x460], R248 ;  /* 0x000460f801007387 */ /* 0x000fe80000100a00 */
[----:B------:R1:W-:Y:S01]  /*2c4a0*/  STL.64 [R1+0x468], R250 ;  /* 0x000468fa01007387 */ /* 0x0003e20000100a00 */
[C---:B------:R-:W-:Y:S03]  /*2c4b0*/  HMMA.1688.F32.TF32 R60, R52.reuse, R194, R60 ;  /* 0x000000c2343c723c */ /* 0x040fe6000008103c */
[----:B------:R-:W-:Y:S05]  /*2c4c0*/  LDS R251, [R252+0x62800] ;  /* 0x06280000fcfb7984 */ /* 0x000fea0000000800 */
[C---:B------:R-:W-:Y:S08]  /*2c4d0*/  HMMA.1688.F32.TF32 R56, R52.reuse, R190, R56 ;  /* 0x000000be3438723c */ /* 0x040ff00000081038 */
[C---:B------:R-:W-:Y:S01]  /*2c4e0*/  HMMA.1688.F32.TF32 R120, R52.reuse, R178, R120 ;  /* 0x000000b23478723c */ /* 0x040fe20000081078 */
[----:B-1----:R-:W3:Y:S04]  /*2c4f0*/  LDL.LU R250, [R1+0x2010] ;  /* 0x0020100001fa7983 */ /* 0x002ee80000300800 */
[----:B------:R-:W4:Y:S04]  /*2c500*/  LDL.LU.64 R248, [R1+0x2008] ;  /* 0x0020080001f87983 */ /* 0x000f280000300a00 */
[----:B------:R-:W-:Y:S04]  /*2c510*/  STL.64 [R1+0x350], R60 ;  /* 0x0003503c01007387 */ /* 0x000fe80000100a00 */
[----:B------:R1:W-:Y:S04]  /*2c520*/  STL.64 [R1+0x358], R62 ;  /* 0x0003583e01007387 */ /* 0x0003e80000100a00 */
[----:B------:R-:W-:Y:S04]  /*2c530*/  STL.64 [R1+0x340], R56 ;  /* 0x0003403801007387 */ /* 0x000fe80000100a00 */
[----:B------:R1:W-:Y:S02]  /*2c540*/  STL.64 [R1+0x348], R58 ;  /* 0x0003483a01007387 */ /* 0x0003e40000100a00 */
[----:B-1----:R-:W-:Y:S01]  /*2c550*/  HMMA.1688.F32.TF32 R60, R52, R186, R236 ;  /* 0x000000ba343c723c */ /* 0x002fe200000810ec */
[----:B------:R-:W-:Y:S01]  /*2c560*/  IMAD.MOV.U32 R9, RZ, RZ, R192 ;  /* 0x000000ffff097224 */ /* 0x000fe200078e00c0 */
[----:B------:R-:W-:Y:S01]  /*2c570*/  LDS R190, [R245+0x62900] ;  /* 0x06290000f5be7984 */ /* 0x000fe20000000800 */
[----:B------:R-:W-:-:S02]  /*2c580*/  IMAD.MOV.U32 R10, RZ, RZ, R189 ;  /* 0x000000ffff0a7224 */ /* 0x000fc400078e00bd */
[----:B------:R-:W-:Y:S01]  /*2c590*/  IMAD.MOV.U32 R11, RZ, RZ, R188 ;  /* 0x000000ffff0b7224 */ /* 0x000fe200078e00bc */
[----:B------:R-:W-:Y:S02]  /*2c5a0*/  LDS R189, [R252+0x62100] ;  /* 0x06210000fcbd7984 */ /* 0x000fe40000000800 */
[C---:B------:R-:W-:Y:S02]  /*2c5b0*/  HMMA.1688.F32.TF32 R56, R52.reuse, R182, R140 ;  /* 0x000000b63438723c */ /* 0x040fe4000008108c */
[----:B------:R-:W-:Y:S04]  /*2c5c0*/  LDS R188, [R245+0x62100] ;  /* 0x06210000f5bc7984 */ /* 0x000fe80000000800 */
[----:B------:R-:W-:Y:S04]  /*2c5d0*/  LDS R191, [R252+0x62900] ;  /* 0x06290000fcbf7984 */ /* 0x000fe80000000800 */
[----:B------:R-:W-:Y:S04]  /*2c5e0*/  LDS R236, [R245+0x62180] ;  /* 0x06218000f5ec7984 */ /* 0x000fe80000000800 */
[----:B------:R-:W-:Y:S04]  /*2c5f0*/  LDS R238, [R245+0x62980] ;  /* 0x06298000f5ee7984 */ /* 0x000fe80000000800 */
[----:B------:R-:W-:Y:S04]  /*2c600*/  STL.64 [R1+0x320], R60 ;  /* 0x0003203c01007387 */ /* 0x000fe80000100a00 */
[----:B------:R1:W-:Y:S04]  /*2c610*/  STL.64 [R1+0x328], R62 ;  /* 0x0003283e01007387 */ /* 0x0003e80000100a00 */
[----:B------:R-:W-:Y:S04]  /*2c620*/  STL.64 [R1+0x310], R56 ;  /* 0x0003103801007387 */ /* 0x000fe80000100a00 */
[----:B------:R1:W-:Y:S02]  /*2c630*/  STL.64 [R1+0x318], R58 ;  /* 0x0003183a01007387 */ /* 0x0003e40000100a00 */
[C---:B-1----:R-:W-:Y:S02]  /*2c640*/  HMMA.1688.F32.TF32 R60, R52.reuse, R174, R64 ;  /* 0x000000ae343c723c */ /* 0x042fe40000081040 */
[----:B------:R-:W-:Y:S04]  /*2c650*/  LDS R237, [R252+0x62180] ;  /* 0x06218000fced7984 */ /* 0x000fe80000000800 */
[----:B------:R-:W-:Y:S02]  /*2c660*/  LDS R239, [R252+0x62980] ;  /* 0x06298000fcef7984 */ /* 0x000fe40000000800 */
[C---:B------:R-:W-:Y:S02]  /*2c670*/  HMMA.1688.F32.TF32 R56, R52.reuse, R170, R128 ;  /* 0x000000aa3438723c */ /* 0x040fe40000081080 */
[----:B------:R-:W-:Y:S04]  /*2c680*/  STL.64 [R1+0x300], R120 ;  /* 0x0003007801007387 */ /* 0x000fe80000100a00 */
[----:B------:R-:W-:Y:S02]  /*2c690*/  LDS R140, [R246+0x62080] ;  /* 0x06208000f68c7984 */ /* 0x000fe40000000800 */
[----:B------:R-:W-:Y:S02]  /*2c6a0*/  HMMA.1688.F32.TF32 R52, R52, R166, R12 ;  /* 0x000000a63434723c */ /* 0x000fe4000008100c */
[----:B------:R-:W-:Y:S04]  /*2c6b0*/  STL.64 [R1+0x308], R122 ;  /* 0x0003087a01007387 */ /* 0x000fe80000100a00 */
[----:B------:R-:W-:Y:S04]  /*2c6c0*/  LDS R128, [R245+0x62080] ;  /* 0x06208000f5807984 */ /* 0x000fe80000000800 */
[----:B------:R-:W-:Y:S04]  /*2c6d0*/  STL.64 [R1+0x2f0], R60 ;  /* 0x0002f03c01007387 */ /* 0x000fe80000100a00 */
[----:B------:R-:W-:Y:S04]  /*2c6e0*/  STL.64 [R1+0x2f8], R62 ;  /* 0x0002f83e01007387 */ /* 0x000fe80000100a00 */
[----:B------:R-:W-:Y:S04]  /*2c6f0*/  STL.64 [R1+0x2e0], R56 ;  /* 0x0002e03801007387 */ /* 0x000fe80000100a00 */
[----:B------:R-:W-:Y:S04]  /*2c700*/  STL.64 [R1+0x2e8], R58 ;  /* 0x0002e83a01007387 */ /* 0x000fe80000100a00 */
[----:B------:R-:W-:Y:S04]  /*2c710*/  STL.64 [R1+0x290], R52 ;  /* 0x0002903401007387 */ /* 0x000fe80000100a00 */
[----:B------:R-:W-:Y:S04]  /*2c720*/  STL.64 [R1+0x298], R54 ;  /* 0x0002983601007387 */ /* 0x000fe80000100a00 */
        /* <DEDUP_REMOVED lines=10> */
[----:B------:R-:W-:Y:S01]  /*2c7d0*/  LDS R195, [R247+0x62900] ;  /* 0x06290000f7c37984 */ /* 0x000fe20000000800 */
[----:B--2---:R-:W-:-:S03]  /*2c7e0*/  IMAD R3, R3, 0x20000, R8 ;  /* 0x0002000003037824 */ /* 0x004fc600078e0208 */
[----:B------:R-:W-:Y:S04]  /*2c7f0*/  LDS R122, [R246+0x62800] ;  /* 0x06280000f67a7984 */ /* 0x000fe80000000800 */
[----:B------:R-:W1:Y:S04]  /*2c800*/  LDSM.16.M88.4 R64, [R3] ;  /* 0x000000000340783b */ /* 0x000e680000000200 */
[----:B------:R-:W2:Y:S04]  /*2c810*/  LDSM.16.M88.4 R60, [R3+0x2000] ;  /* 0x00200000033c783b */ /* 0x000ea80000000200 */
[----:B------:R-:W1:Y:S04]  /*2c820*/  LDSM.16.M88.4 R56, [R3+0x4000] ;  /* 0x004000000338783b */ /* 0x000e680000000200 */
[----:B------:R-:W-:Y:S01]  /*2c830*/  LDSM.16.M88.4 R52, [R3+0x6000] ;  /* 0x006000000334783b */ /* 0x000fe20000000200 */
[----:B------:R-:W-:-:S02]  /*2c840*/  IMAD.MOV.U32 R8, RZ, RZ, R193 ;  /* 0x000000ffff087224 */ /* 0x000fc400078e00c1 */
[----:B---3--:R-:W-:Y:S02]  /*2c850*/  IMAD.MOV.U32 R12, RZ, RZ, R250 ;  /* 0x000000ffff0c7224 */ /* 0x008fe400078e00fa */
[----:B----4-:R-:W-:Y:S01]  /*2c860*/  IMAD.MOV.U32 R13, RZ, RZ, R249 ;  /* 0x000000ffff0d7224 */ /* 0x010fe200078e00f9 */
[----:B------:R-:W-:Y:S01]  /*2c870*/  LDS R250, [R245+0x62800] ;  /* 0x06280000f5fa7984 */ /* 0x000fe20000000800 */
[----:B------:R-:W-:-:S03]  /*2c880*/  IMAD.MOV.U32 R14, RZ, RZ, R248 ;  /* 0x000000ffff0e7224 */ /* 0x000fc600078e00f8 */
[----:B------:R-:W-:Y:S04]  /*2c890*/  LDS R248, [R245+0x62000] ;  /* 0x06200000f5f87984 */ /* 0x000fe80000000800 */
[----:B------:R-:W3:Y:S04]  /*2c8a0*/  LDS R249, [R252+0x62000] ;  /* 0x06200000fcf97984 */ /* 0x000ee80000000800 */
[----:B-1----:R-:W-:Y:S04]  /*2c8b0*/  STL [R1+0x1e58], R66 ;  /* 0x001e584201007387 */ /* 0x002fe80000100800 */
[----:B------:R-:W-:Y:S04]  /*2c8c0*/  STL [R1+0x1e54], R67 ;  /* 0x001e544301007387 */ /* 0x000fe80000100800 */
[----:B--2---:R-:W-:Y:S04]  /*2c8d0*/  STL [R1+0x1e50], R62 ;  /* 0x001e503e01007387 */ /* 0x004fe80000100800 */
[----:B------:R-:W-:Y:S04]  /*2c8e0*/  STL [R1+0x1e4c], R63 ;  /* 0x001e4c3f01007387 */ /* 0x000fe80000100800 */
[----:B------:R-:W-:Y:S01]  /*2c8f0*/  STL [R1+0x1e5c], R58 ;  /* 0x001e5c3a01007387 */ /* 0x000fe20000100800 */
[----:B------:R-:W-:Y:S01]  /*2c900*/  IMAD.MOV.U32 R15, RZ, RZ, R244 ;  /* 0x000000ffff0f7224 */ /* 0x000fe200078e00f4 */
[-C--:B------:R-:W-:Y:S02]  /*2c910*/  HMMA.1688.F32.TF32 R16, R236, R64.reuse, R16 ;  /* 0x00000040ec10723c */ /* 0x080fe40000081010 */
[----:B------:R-:W1:Y:S04]  /*2c920*/  LDS R123, [R247+0x62800] ;  /* 0x06280000f77b7984 */ /* 0x000e680000000800 */
[----:B------:R-:W2:Y:S02]  /*2c930*/  LDS R193, [R247+0x62100] ;  /* 0x06210000f7c17984 */ /* 0x000ea40000000800 */
[-C--:B------:R-:W-:Y:S02]  /*2c940*/  HMMA.1688.F32.TF32 R136, R140, R64.reuse, R136 ;  /* 0x000000408c88723c */ /* 0x080fe40000081088 */
[----:B------:R-:W-:Y:S06]  /*2c950*/  LDS R245, [R247+0x62180] ;  /* 0x06218000f7f57984 */ /* 0x000fec0000000800 */
[-C--:B---3--:R-:W-:Y:S01]  /*2c960*/  HMMA.1688.F32.TF32 R8, R248, R64.reuse, R8 ;  /* 0x00000040f808723c */ /* 0x088fe20000081008 */
[----:B------:R-:W-:Y:S04]  /*2c970*/  STL [R1+0x1e48], R59 ;  /* 0x001e483b01007387 */ /* 0x000fe80000100800 */
[----:B------:R-:W-:Y:S04]  /*2c980*/  STL [R1+0x1e64], R54 ;  /* 0x001e643601007387 */ /* 0x000fe80000100800 */
[----:B------:R-:W-:Y:S01]  /*2c990*/  STL [R1+0x1e60], R55 ;  /* 0x001e603701007387 */ /* 0x000fe20000100800 */
[----:B------:R-:W-:Y:S03]  /*2c9a0*/  HMMA.1688.F32.TF32 R12, R128, R64, R12 ;  /* 0x00000040800c723c */ /* 0x000fe6000008100c */
[----:B------:R-:W-:Y:S04]  /*2c9b0*/  LDS R244, [R246+0x62180] ;  /* 0x06218000f6f47984 */ /* 0x000fe80000000800 */
[----:B------:R-:W-:Y:S04]  /*2c9c0*/  LDS R246, [R246+0x62980] ;  /* 0x06298000f6f67984 */ /* 0x000fe80000000800 */
[----:B------:R-:W3:Y:S04]  /*2c9d0*/  LDS R247, [R247+0x62980] ;  /* 0x06298000f7f77984 */ /* 0x000ee80000000800 */
[----:B------:R-:W-:Y:S04]  /*2c9e0*/  STL.64 [R1+0x2d0], R8 ;  /* 0x0002d00801007387 */ /* 0x000fe80000100a00 */
[----:B------:R4:W-:Y:S04]  /*2c9f0*/  STL.64 [R1+0x2d8], R10 ;  /* 0x0002d80a01007387 */ /* 0x0009e80000100a00 */
[----:B----4-:R-:W4:Y:S04]  /*2ca00*/  LDL.LU.64 R10, [R1+0x2000] ;  /* 0x00200000010a7983 */ /* 0x010f280000300a00 */
[----:B------:R-:W4:Y:S01]  /*2ca10*/  LDL.LU.64 R8, [R1+0x1ff8] ;  /* 0x001ff80001087983 */ /* 0x000f220000300a00 */
[----:B------:R-:W-:-:S02]  /*2ca20*/  IMAD.MOV.U32 R54, RZ, RZ, R12 ;  /* 0x000000ffff367224 */ /* 0x000fc400078e000c */
[----:B------:R-:W-:Y:S02]  /*2ca30*/  IMAD.MOV.U32 R55, RZ, RZ, R13 ;  /* 0x000000ffff377224 */ /* 0x000fe400078e000d */
[----:B------:R-:W-:Y:S02]  /*2ca40*/  IMAD.MOV.U32 R58, RZ, RZ, R14 ;  /* 0x000000ffff3a7224 */ /* 0x000fe400078e000e */
[----:B------:R-:W-:Y:S02]  /*2ca50*/  IMAD.MOV.U32 R66, RZ, RZ, R15 ;  /* 0x000000ffff427224 */ /* 0x000fe400078e000f */
[----:B------:R-:W2:Y:S04]  /*2ca60*/  LDL.LU.64 R14, [R1+0x1ff0] ;  /* 0x001ff000010e7983 */ /* 0x000ea80000300a00 */
[----:B------:R-:W2:Y:S04]  /*2ca70*/  LDL.LU.64 R12, [R1+0x1fe8] ;  /* 0x001fe800010c7983 */ /* 0x000ea80000300a00 */
[----:B------:R-:W-:Y:S04]  /*2ca80*/  STL [R1+0x1e74], R54 ;  /* 0x001e743601007387 */ /* 0x000fe80000100800 */
[----:B------:R-:W-:Y:S04]  /*2ca90*/  STL [R1+0x1e70], R55 ;  /* 0x001e703701007387 */ /* 0x000fe80000100800 */
[----:B------:R-:W-:Y:S04]  /*2caa0*/  STL [R1+0x1e6c], R58 ;  /* 0x001e6c3a01007387 */ /* 0x000fe80000100800 */
[----:B------:R-:W-:Y:S01]  /*2cab0*/  STL [R1+0x1e68], R66 ;  /* 0x001e684201007387 */ /* 0x000fe20000100800 */
[----:B----4-:R-:W-:Y:S11]  /*2cac0*/  HMMA.1688.F32.TF32 R8, R188, R64, R8 ;  /* 0x00000040bc08723c */ /* 0x010ff60000081008 */
[----:B------:R-:W-:Y:S11]  /*2cad0*/  @!UPT UIADD3 URZ, URZ, URZ, URZ ;  /* 0x0000003f3f3ff290 */ /* 0x000ff6000fffe03f */
[----:B------:R-:W-:Y:S01]  /*2cae0*/  @!UPT UIADD3 URZ, URZ, URZ, URZ ;  /* 0x0000003f3f3ff290 */ /* 0x000fe2000fffe03f */
[----:B------:R4:W-:Y:S04]  /*2caf0*/  STL.64 [R1+0x2b0], R8 ;  /* 0x0002b00801007387 */ /* 0x0009e80000100a00 */
[----:B------:R1:W-:Y:S04]  /*2cb00*/  STL.64 [R1+0x2b8], R10 ;  /* 0x0002b80a01007387 */ /* 0x0003e80000100a00 */
[----:B----4-:R-:W4:Y:S04]  /*2cb10*/  LDL.LU R8, [R1+0x130] ;  /* 0x0001300001087983 */ /* 0x010f280000300800 */
[----:B------:R-:W4:Y:S04]  /*2cb20*/  LDL.LU R9, [R1+0x134] ;  /* 0x0001340001097983 */ /* 0x000f280000300800 */
[----:B-1----:R-:W4:Y:S04]  /*2cb30*/  LDL.LU R10, [R1+0x138] ;  /* 0x00013800010a7983 */ /* 0x002f280000300800 */
[----:B------:R-:W4:Y:S04]  /*2cb40*/  LDL.LU R11, [R1+0x13c] ;  /* 0x00013c00010b7983 */ /* 0x000f280000300800 */
[----:B------:R1:W-:Y:S04]  /*2cb50*/  STL.64 [R1+0x2a0], R16 ;  /* 0x0002a01001007387 */ /* 0x0003e80000100a00 */
[----:B------:R2:W-:Y:S04]  /*2cb60*/  STL.64 [R1+0x2a8], R18 ;  /* 0x0002a81201007387 */ /* 0x0005e80000100a00 */
[----:B-1----:R-:W4:Y:S01]  /*2cb70*/  LDL.LU R16, [R1] ;  /* 0x0000000001107983 */ /* 0x002f220000300800 */
[----:B------:R-:W-:-:S03]  /*2cb80*/  IMAD.MOV.U32 R17, RZ, RZ, R2 ;  /* 0x000000ffff117224 */ /* 0x000fc600078e0002 */
[----:B------:R-:W4:Y:S01]  /*2cb90*/  LDL.LU R2, [R1+0x1fe4] ;  /* 0x001fe40001027983 */ /* 0x000f220000300800 */
[----:B--2---:R-:W-:-:S03]  /*2cba0*/  IMAD.MOV.U32 R18, RZ, RZ, R0 ;  /* 0x000000ffff127224 */ /* 0x004fc600078e0000 */
[----:B------:R-:W2:Y:S01]  /*2cbb0*/  LDL.LU R0, [R1+0x1fe0] ;  /* 0x001fe00001007983 */ /* 0x000ea20000300800 */
[-C--:B------:R-:W-:Y:S03]  /*2cbc0*/  HMMA.1688.F32.TF32 R216, R120, R64.reuse, R216 ;  /* 0x0000004078d8723c */ /* 0x080fe600000810d8 */
[----:B------:R-:W5:Y:S11]  /*2cbd0*/  LDL.LU R19, [R1+0xc] ;  /* 0x00000c0001137983 */ /* 0x000f760000300800 */
[----:B------:R-:W-:Y:S09]  /*2cbe0*/  @!UPT UIADD3 URZ, URZ, URZ, URZ ;  /* 0x0000003f3f3ff290 */ /* 0x000ff2000fffe03f */
[----:B------:R1:W-:Y:S04]  /*2cbf0*/  STL.64 [R1+0x7c0], R216 ;  /* 0x0007c0d801007387 */ /* 0x0003e80000100a00 */
[----:B------:R-:W-:Y:S04]  /*2cc00*/  STL.64 [R1+0x7c8], R218 ;  /* 0x0007c8da01007387 */ /* 0x000fe80000100a00 */
[----:B-1----:R-:W5:Y:S04]  /*2cc10*/  LDL.LU R216, [R1+0xf0] ;  /* 0x0000f00001d87983 */ /* 0x002f680000300800 */
[----:B------:R-:W5:Y:S04]  /*2cc20*/  LDL.LU R217, [R1+0xf4] ;  /* 0x0000f40001d97983 */ /* 0x000f680000300800 */
[----:B------:R1:W-:Y:S04]  /*2cc30*/  STL.64 [R1+0x910], R136 ;  /* 0x0009108801007387 */ /* 0x0003e80000100a00 */
[----:B-1----:R-:W5:Y:S04]  /*2cc40*/  LDL.LU R136, [R1+0x10] ;  /* 0x0000100001887983 */ /* 0x002f680000300800 */
[----:B------:R-:W5:Y:S01]  /*2cc50*/  LDL.LU R137, [R1+0x14] ;  /* 0x0000140001897983 */ /* 0x000f620000300800 */
[-C--:B------:R-:W-:Y:S08]  /*2cc60*/  HMMA.1688.F32.TF32 R132, R192, R64.reuse, R132 ;  /* 0x00000040c084723c */ /* 0x080ff00000081084 */
[----:B---3--:R-:W-:Y:S01]  /*2cc70*/  HMMA.1688.F32.TF32 R64, R244, R64, R36 ;  /* 0x00000040f440723c */ /* 0x008fe20000081024 */
[----:B----4-:R-:W-:-:S02]  /*2cc80*/  IMAD.MOV.U32 R218, RZ, RZ, R2 ;  /* 0x000000ffffda7224 */ /* 0x010fc400078e0002 */
[----:B------:R-:W-:Y:S02]  /*2cc90*/  IMAD.MOV.U32 R2, RZ, RZ, R138 ;  /* 0x000000ffff027224 */ /* 0x000fe400078e008a */
[----:B--2---:R-:W-:Y:S01]  /*2cca0*/  IMAD.MOV.U32 R219, RZ, RZ, R0 ;  /* 0x000000ffffdb7224 */ /* 0x004fe200078e0000 */
[----:B------:R-:W2:Y:S01]  /*2ccb0*/  LDL.LU R138, [R1+0x18] ;  /* 0x00001800018a7983 */ /* 0x000ea20000300800 */
[----:B------:R-:W-:-:S03]  /*2ccc0*/  IMAD.MOV.U32 R0, RZ, RZ, R139 ;  /* 0x000000ffff007224 */ /* 0x000fc600078e008b */
[----:B------:R-:W2:Y:S01]  /*2ccd0*/  LDL.LU R139, [R1+0x1c] ;  /* 0x00001c00018b7983 */ /* 0x000ea20000300800 */
[-C--:B------:R-:W-:Y:S03]  /*2cce0*/  HMMA.1688.F32.TF32 R36, R248, R60.reuse, R8 ;  /* 0x0000003cf824723c */ /* 0x080fe60000081008 */
[----:B------:R-:W-:Y:S04]  /*2ccf0*/  STL [R1+0x1d1c], R0 ;  /* 0x001d1c0001007387 */ /* 0x000fe80000100800 */
[----:B------:R-:W-:Y:S04]  /*2cd00*/  STL [R1+0x1d18], R2 ;  /* 0x001d180201007387 */ /* 0x000fe80000100800 */
[----:B------:R-:W-:Y:S04]  /*2cd10*/  STL.64 [R1+0x950], R132 ;  /* 0x0009508401007387 */ /* 0x000fe80000100a00 */
[----:B------:R-:W-:Y:S04]  /*2cd20*/  STL.64 [R1+0x958], R134 ;  /* 0x0009588601007387 */ /* 0x000fe80000100a00 */
[----:B------:R-:W3:Y:S04]  /*2cd30*/  LDL.LU R8, [R1+0x5a0] ;  /* 0x0005a00001087983 */ /* 0x000ee80000300800 */
[----:B------:R-:W-:Y:S04]  /*2cd40*/  STL.64 [R1+0x980], R64 ;  /* 0x0009804001007387 */ /* 0x000fe80000100a00 */
[----:B------:R1:W-:Y:S04]  /*2cd50*/  STL.64 [R1+0x988], R66 ;  /* 0x0009884201007387 */ /* 0x0003e80000100a00 */
[----:B------:R-:W-:Y:S04]  /*2cd60*/  STL.64 [R1+0x280], R36 ;  /* 0x0002802401007387 */ /* 0x000fe80000100a00 */
[----:B------:R2:W-:Y:S04]  /*2cd70*/  STL.64 [R1+0x288], R38 ;  /* 0x0002882601007387 */ /* 0x0005e80000100a00 */
[----:B------:R-:W3:Y:S04]  /*2cd80*/  LDL.LU R9, [R1+0x5a4] ;  /* 0x0005a40001097983 */ /* 0x000ee80000300800 */
[----:B------:R-:W3:Y:S04]  /*2cd90*/  LDL.LU R10, [R1+0x5a8] ;  /* 0x0005a800010a7983 */ /* 0x000ee80000300800 */
[----:B------:R-:W3:Y:S01]  /*2cda0*/  LDL.LU R11, [R1+0x5ac] ;  /* 0x0005ac00010b7983 */ /* 0x000ee20000300800 */
[-C--:B------:R-:W-:Y:S08]  /*2cdb0*/  HMMA.1688.F32.TF32 R20, R188, R60.reuse, R20 ;  /* 0x0000003cbc14723c */ /* 0x080ff00000081014 */
[----:B------:R-:W-:Y:S08]  /*2cdc0*/  HMMA.1688.F32.TF32 R32, R244, R60, R32 ;  /* 0x0000003cf420723c */ /* 0x000ff00000081020 */
[-C--:B-----5:R-:W-:Y:S08]  /*2cdd0*/  HMMA.1688.F32.TF32 R16, R128, R56.reuse, R16 ;  /* 0x000000388010723c */ /* 0x0a0ff00000081010 */
[-C--:B------:R-:W-:Y:S11]  /*2cde0*/  HMMA.1688.F32.TF32 R24, R188, R56.reuse, R24 ;  /* 0x00000038bc18723c */ /* 0x080ff60000081018 */
[----:B------:R-:W-:Y:S05]  /*2cdf0*/  @!UPT UIADD3 URZ, URZ, URZ, URZ ;  /* 0x0000003f3f3ff290 */ /* 0x000fea000fffe03f */
[----:B-1----:R-:W-:Y:S02]  /*2ce00*/  IMAD.MOV.U32 R67, RZ, RZ, R16 ;  /* 0x000000ffff437224 */ /* 0x002fe400078e0010 */
[----:B------:R-:W-:Y:S02]  /*2ce10*/  IMAD.MOV.U32 R62, RZ, RZ, R17 ;  /* 0x000000ffff3e7224 */ /* 0x000fe400078e0011 */
[----:B------:R-:W-:Y:S02]  /*2ce20*/  IMAD.MOV.U32 R63, RZ, RZ, R18 ;  /* 0x000000ffff3f7224 */ /* 0x000fe400078e0012 */
[----:B------:R-:W-:Y:S02]  /*2ce30*/  IMAD.MOV.U32 R59, RZ, RZ, R19 ;  /* 0x000000ffff3b7224 */ /* 0x000fe400078e0013 */
[----:B------:R-:W-:Y:S08]  /*2ce40*/  HMMA.1688.F32.TF32 R16, R120, R56, R208 ;  /* 0x000000387810723c */ /* 0x000ff000000810d0 */
[----:B------:R-:W-:Y:S08]  /*2ce50*/  HMMA.1688.F32.TF32 R4, R244, R52, R4 ;  /* 0x00000034f404723c */ /* 0x000ff00000081004 */
[-C--:B--2---:R-:W-:Y:S11]  /*2ce60*/  HMMA.1688.F32.TF32 R36, R128, R60.reuse, R136 ;  /* 0x0000003c8024723c */ /* 0x084ff60000081088 */
[----:B------:R-:W-:Y:S11]  /*2ce70*/  @!UPT UIADD3 URZ, URZ, URZ, URZ ;  /* 0x0000003f3f3ff290 */ /* 0x000ff6000fffe03f */
[----:B------:R-:W-:Y:S02]  /*2ce80*/  @!UPT UIADD3 URZ, URZ, URZ, URZ ;  /* 0x0000003f3f3ff290 */ /* 0x000fe4000fffe03f */
[----:B------:R-:W-:Y:S02]  /*2ce90*/  IMAD.MOV.U32 R58, RZ, RZ, R36 ;  /* 0x000000ffff3a7224 */ /* 0x000fe400078e0024 */
[----:B------:R-:W-:Y:S01]  /*2cea0*/  IMAD.MOV.U32 R66, RZ, RZ, R37 ;  /* 0x000000ffff427224 */ /* 0x000fe200078e0025 */
[----:B------:R1:W-:Y:S04]  /*2ceb0*/  STL.64 [R1+0x278], R38 ;  /* 0x0002782601007387 */ /* 0x0003e80000100a00 */
[----:B------:R-:W-:Y:S04]  /*2cec0*/  STL [R1+0x1e84], R58 ;  /* 0x001e843a01007387 */ /* 0x000fe80000100800 */
[----:B------:R-:W-:Y:S01]  /*2ced0*/  STL [R1+0x1e80], R66 ;  /* 0x001e804201007387 */ /* 0x000fe20000100800 */
[-C--:B-1----:R-:W-:Y:S03]  /*2cee0*/  HMMA.1688.F32.TF32 R36, R236, R60.reuse, R40 ;  /* 0x0000003cec24723c */ /* 0x082fe60000081028 */
[----:B------:R-:W-:Y:S04]  /*2cef0*/  STL.64 [R1+0x260], R20 ;  /* 0x0002601401007387 */ /* 0x000fe80000100a00 */
[----:B------:R1:W-:Y:S01]  /*2cf00*/  STL.64 [R1+0x268], R22 ;  /* 0x0002681601007387 */ /* 0x0003e20000100a00 */
[-C--:B------:R-:W-:Y:S08]  /*2cf10*/  HMMA.1688.F32.TF32 R40, R120, R60.reuse, R220 ;  /* 0x0000003c7828723c */ /* 0x080ff000000810dc */
[-C--:B-1----:R-:W-:Y:S07]  /*2cf20*/  HMMA.1688.F32.TF32 R20, R140, R60.reuse, R160 ;  /* 0x0000003c8c14723c */ /* 0x082fee00000810a0 */
[----:B------:R-:W-:Y:S04]  /*2cf30*/  STL.64 [R1+0x230], R36 ;  /* 0x0002302401007387 */ /* 0x000fe80000100a00 */
[----:B------:R1:W-:Y:S04]  /*2cf40*/  STL.64 [R1+0x238], R38 ;  /* 0x0002382601007387 */ /* 0x0003e80000100a00 */
[----:B------:R-:W-:Y:S04]  /*2cf50*/  STL.64 [R1+0x7a0], R40 ;  /* 0x0007a02801007387 */ /* 0x000fe80000100a00 */
[----:B------:R-:W-:Y:S01]  /*2cf60*/  STL.64 [R1+0x7a8], R42 ;  /* 0x0007a82a01007387 */ /* 0x000fe20000100a00 */
[----:B-1----:R-:W-:Y:S03]  /*2cf70*/  HMMA.1688.F32.TF32 R36, R192, R60, R124 ;  /* 0x0000003cc024723c */ /* 0x002fe6000008107c */
[----:B------:R-:W-:Y:S04]  /*2cf80*/  STL.64 [R1+0x8f0], R20 ;  /* 0x0008f01401007387 */ /* 0x000fe80000100a00 */
[----:B------:R1:W-:Y:S01]  /*2cf90*/  STL.64 [R1+0x8f8], R22 ;  /* 0x0008f81601007387 */ /* 0x0003e20000100a00 */
[C---:B---3--:R-:W-:Y:S03]  /*2cfa0*/  HMMA.1688.F32.TF32 R8, R248.reuse, R52, R8 ;  /* 0x00000034f808723c */ /* 0x048fe60000081008 */
[----:B------:R-:W-:Y:S05]  /*2cfb0*/  LDSM.16.M88.4 R40, [R3+0xc000] ;  /* 0x00c000000328783b */ /* 0x000fea0000000200 */
[-C--:B-1----:R-:W-:Y:S07]  /*2cfc0*/  HMMA.1688.F32.TF32 R20, R248, R56.reuse, R216 ;  /* 0x00000038f814723c */ /* 0x082fee00000810d8 */
[----:B------:R-:W-:Y:S04]  /*2cfd0*/  STL.64 [R1+0x930], R36 ;  /* 0x0009302401007387 */ /* 0x000fe80000100a00 */
[----:B------:R-:W-:Y:S04]  /*2cfe0*/  STL.64 [R1+0x938], R38 ;  /* 0x0009382601007387 */ /* 0x000fe80000100a00 */
[----:B------:R-:W-:Y:S04]  /*2cff0*/  STL.64 [R1+0x970], R32 ;  /* 0x0009702001007387 */ /* 0x000fe80000100a00 */
[----:B------:R-:W-:Y:S04]  /*2d000*/  STL.64 [R1+0x978], R34 ;  /* 0x0009782201007387 */ /* 0x000fe80000100a00 */
[----:B------:R-:W-:Y:S04]  /*2d010*/  LDSM.16.M88.4 R36, [R3+0xe000] ;  /* 0x00e000000324783b */ /* 0x000fe80000000200 */
[----:B------:R-:W-:Y:S04]  /*2d020*/  STL.64 [R1+0x1f0], R20 ;  /* 0x0001f01401007387 */ /* 0x000fe80000100a00 */
[----:B------:R1:W-:Y:S04]  /*2d030*/  STL.64 [R1+0x1f8], R22 ;  /* 0x0001f81601007387 */ /* 0x0003e80000100a00 */
[----:B------:R-:W-:Y:S01]  /*2d040*/  LDSM.16.M88.4 R32, [R3+0x10000] ;  /* 0x010000000320783b */ /* 0x000fe20000000200 */
[-C--:B-1----:R-:W-:Y:S03]  /*2d050*/  HMMA.1688.F32.TF32 R20, R236, R56.reuse, R44 ;  /* 0x00000038ec14723c */ /* 0x082fe6000008102c */
[----:B------:R-:W-:Y:S04]  /*2d060*/  STL [R1+0x1e8c], R59 ;  /* 0x001e8c3b01007387 */ /* 0x000fe80000100800 */
[----:B------:R-:W-:Y:S04]  /*2d070*/  STL [R1+0x1e88], R63 ;  /* 0x001e883f01007387 */ /* 0x000fe80000100800 */
[----:B------:R-:W-:Y:S04]  /*2d080*/  STL [R1+0x1e7c], R62 ;  /* 0x001e7c3e01007387 */ /* 0x000fe80000100800 */
[----:B------:R-:W-:Y:S04]  /*2d090*/  STL [R1+0x1e78], R67 ;  /* 0x001e784301007387 */ /* 0x000fe80000100800 */
[----:B------:R-:W-:Y:S04]  /*2d0a0*/  STL.64 [R1+0x1d0], R24 ;  /* 0x0001d01801007387 */ /* 0x000fe80000100a00 */
[----:B------:R1:W-:Y:S04]  /*2d0b0*/  STL.64 [R1+0x1d8], R26 ;  /* 0x0001d81a01007387 */ /* 0x0003e80000100a00 */
[----:B------:R-:W-:Y:S04]  /*2d0c0*/  STL.64 [R1+0x1c0], R20 ;  /* 0x0001c01401007387 */ /* 0x000fe80000100a00 */
[----:B------:R2:W-:Y:S04]  /*2d0d0*/  STL.64 [R1+0x1c8], R22 ;  /* 0x0001c81601007387 */ /* 0x0005e80000100a00 */
[----:B------:R-:W-:Y:S01]  /*2d0e0*/  STL.64 [R1+0x5b0], R16 ;  /* 0x0005b01001007387 */ /* 0x000fe20000100a00 */
[-C--:B-1----:R-:W-:Y:S03]  /*2d0f0*/  HMMA.1688.F32.TF32 R24, R140, R56.reuse, R144 ;  /* 0x000000388c18723c */ /* 0x082fe60000081090 */
[----:B------:R1:W-:Y:S04]  /*2d100*/  STL.64 [R1+0x5b8], R18 ;  /* 0x0005b81201007387 */ /* 0x0003e80000100a00 */
[----:B------:R-:W-:Y:S01]  /*2d110*/  LDSM.16.M88.4 R44, [R3+0xa000] ;  /* 0x00a00000032c783b */ /* 0x000fe20000000200 */
[-C--:B--2---:R-:W-:Y:S08]  /*2d120*/  HMMA.1688.F32.TF32 R20, R192, R56.reuse, R224 ;  /* 0x00000038c014723c */ /* 0x084ff000000810e0 */
[----:B-1----:R-:W-:Y:S01]  /*2d130*/  HMMA.1688.F32.TF32 R16, R244, R56, R28 ;  /* 0x00000038f410723c */ /* 0x002fe2000008101c */
[----:B------:R-:W-:Y:S06]  /*2d140*/  LDSM.16.M88.4 R28, [R3+0x12000] ;  /* 0x01200000031c783b */ /* 0x000fec0000000200 */
[----:B------:R-:W-:Y:S04]  /*2d150*/  STL.64 [R1+0x820], R24 ;  /* 0x0008201801007387 */ /* 0x000fe80000100a00 */
[----:B------:R-:W-:Y:S04]  /*2d160*/  STL.64 [R1+0x828], R26 ;  /* 0x0008281a01007387 */ /* 0x000fe80000100a00 */
[----:B------:R-:W-:Y:S04]  /*2d170*/  STL.64 [R1+0x920], R20 ;  /* 0x0009201401007387 */ /* 0x000fe80000100a00 */
[----:B------:R-:W-:Y:S05]  /*2d180*/  STL.64 [R1+0x928], R22 ;  /* 0x0009281601007387 */ /* 0x000fea0000100a00 */
[----:B------:R-:W-:-:S02]  /*2d190*/  IMAD.MOV.U32 R64, RZ, RZ, R19 ;  /* 0x000000ffff407224 */ /* 0x000fc400078e0013 */
[----:B------:R-:W-:Y:S01]  /*2d1a0*/  IMAD.MOV.U32 R65, RZ, RZ, R18 ;  /* 0x000000ffff417224 */ /* 0x000fe200078e0012 */
[----:B------:R1:W-:Y:S04]  /*2d1b0*/  STL.64 [R1+0x960], R16 ;  /* 0x0009601001007387 */ /* 0x0003e80000100a00 */
[----:B------:R-:W-:Y:S04]  /*2d1c0*/  STL [R1+0x1cec], R64 ;  /* 0x001cec4001007387 */ /* 0x000fe80000100800 */
[----:B------:R-:W-:Y:S01]  /*2d1d0*/  STL [R1+0x1ce8], R65 ;  /* 0x001ce84101007387 */ /* 0x000fe20000100800 */
[-C--:B-1----:R-:W-:Y:S03]  /*2d1e0*/  HMMA.1688.F32.TF32 R16, R128, R52.reuse, R12 ;  /* 0x000000348010723c */ /* 0x082fe6000008100c */
[----:B------:R-:W-:Y:S04]  /*2d1f0*/  STL.64 [R1+0x190], R8 ;  /* 0x0001900801007387 */ /* 0x000fe80000100a00 */
[----:B------:R1:W-:Y:S01]  /*2d200*/  STL.64 [R1+0x198], R10 ;  /* 0x0001980a01007387 */ /* 0x0003e20000100a00 */
[-C--:B------:R-:W-:Y:S03]  /*2d210*/  HMMA.1688.F32.TF32 R12, R188, R52.reuse, R92 ;  /* 0x00000034bc0c723c */ /* 0x080fe6000008105c */
[----:B------:R-:W-:Y:S04]  /*2d220*/  LDSM.16.M88.4 R24, [R3+0x14000] ;  /* 0x014000000318783b */ /* 0x000fe80000000200 */
[----:B------:R-:W-:Y:S01]  /*2d230*/  LDSM.16.M88.4 R20, [R3+0x16000] ;  /* 0x016000000314783b */ /* 0x000fe20000000200 */
[-C--:B-1----:R-:W-:Y:S03]  /*2d240*/  HMMA.1688.F32.TF32 R8, R236, R52.reuse, R48 ;  /* 0x00000034ec08723c */ /* 0x082fe60000081030 */
[----:B------:R-:W1:Y:S04]  /*2d250*/  LDSM.16.M88.4 R48, [R3+0x8000] ;  /* 0x008000000330783b */ /* 0x000e680000000200 */
[----:B------:R-:W-:Y:S04]  /*2d260*/  STL.64 [R1+0x180], R16 ;  /* 0x0001801001007387 */ /* 0x000fe80000100a00 */
[----:B------:R2:W-:Y:S04]  /*2d270*/  STL.64 [R1+0x188], R18 ;  /* 0x0001881201007387 */ /* 0x0005e80000100a00 */
[----:B------:R-:W-:Y:S04]  /*2d280*/  STL.64 [R1+0x170], R12 ;  /* 0x0001700c01007387 */ /* 0x000fe80000100a00 */
[----:B------:R3:W-:Y:S01]  /*2d290*/  STL.64 [R1+0x178], R14 ;  /* 0x0001780e01007387 */ /* 0x0007e20000100a00 */
[-C--:B--2---:R-:W-:Y:S03]  /*2d2a0*/  HMMA.1688.F32.TF32 R16, R120, R52.reuse, R212 ;  /* 0x000000347810723c */ /* 0x084fe600000810d4 */
[----:B------:R-:W-:Y:S04]  /*2d2b0*/  STL.64 [R1+0x160], R8 ;  /* 0x0001600801007387 */ /* 0x000fe80000100a00 */
[----:B------:R2:W-:Y:S01]  /*2d2c0*/  STL.64 [R1+0x168], R10 ;  /* 0x0001680a01007387 */ /* 0x0005e20000100a00 */
[-C--:B---3--:R-:W-:Y:S08]  /*2d2d0*/  HMMA.1688.F32.TF32 R12, R140, R52.reuse, R156 ;  /* 0x000000348c0c723c */ /* 0x088ff0000008109c */
[----:B--2---:R-:W-:Y:S07]  /*2d2e0*/  HMMA.1688.F32.TF32 R8, R192, R52, R204 ;  /* 0x00000034c008723c */ /* 0x004fee00000810cc */
[----:B------:R-:W-:Y:S04]  /*2d2f0*/  STL.64 [R1+0x150], R16 ;  /* 0x0001501001007387 */ /* 0x000fe80000100a00 */
[----:B------:R-:W-:Y:S04]  /*2d300*/  STL.64 [R1+0x158], R18 ;  /* 0x0001581201007387 */ /* 0x000fe80000100a00 */
[----:B------:R-:W-:Y:S04]  /*2d310*/  STL.64 [R1+0x7b0], R12 ;  /* 0x0007b00c01007387 */ /* 0x000fe80000100a00 */
[----:B------:R-:W-:Y:S04]  /*2d320*/  STL.64 [R1+0x7b8], R14 ;  /* 0x0007b80e01007387 */ /* 0x000fe80000100a00 */
[----:B------:R-:W2:Y:S04]  /*2d330*/  LDSM.16.M88.4 R16, [R3+0x18000] ;  /* 0x018000000310783b */ /* 0x000ea80000000200 */
[----:B------:R-:W-:Y:S04]  /*2d340*/  STL.64 [R1+0x900], R8 ;  /* 0x0009000801007387 */ /* 0x000fe80000100a00 */
[----:B------:R-:W-:Y:S04]  /*2d350*/  STL.64 [R1+0x908], R10 ;  /* 0x0009080a01007387 */ /* 0x000fe80000100a00 */
[----:B------:R-:W-:Y:S04]  /*2d360*/  STL.64 [R1+0x940], R4 ;  /* 0x0009400401007387 */ /* 0x000fe80000100a00 */
        /* <DEDUP_REMOVED lines=12> */
[----:B------:R-:W3:Y:S04]  /*2d430*/  LDL.LU R220, [R1+0x640] ;  /* 0x0006400001dc7983 */ /* 0x000ee80000300800 */
[----:B------:R-:W3:Y:S04]  /*2d440*/  LDL.LU R221, [R1+0x644] ;  /* 0x0006440001dd7983 */ /* 0x000ee80000300800 */
[----:B------:R-:W3:Y:S04]  /*2d450*/  LDL.LU R222, [R1+0x648] ;  /* 0x0006480001de7983 */ /* 0x000ee80000300800 */
[----:B------:R-:W3:Y:S01]  /*2d460*/  LDL.LU R223, [R1+0x64c] ;  /* 0x00064c0001df7983 */ /* 0x000ee20000300800 */
[----:B------:R-:W-:-:S03]  /*2d470*/  IMAD.MOV.U32 R61, RZ, RZ, R6 ;  /* 0x000000ffff3d7224 */ /* 0x000fc600078e0006 */
[----:B------:R-:W2:Y:S01]  /*2d480*/  LDSM.16.M88.4 R12, [R3+0x1a000] ;  /* 0x01a00000030c783b */ /* 0x000ea20000000200 */
[----:B------:R-:W-:-:S03]  /*2d490*/  IMAD.MOV.U32 R60, RZ, RZ, R7 ;  /* 0x000000ffff3c7224 */ /* 0x000fc600078e0007 */
[----:B------:R-:W2:Y:S04]  /*2d4a0*/  LDSM.16.M88.4 R8, [R3+0x1c000] ;  /* 0x01c000000308783b */ /* 0x000ea80000000200 */
[----:B------:R-:W2:Y:S04]  /*2d4b0*/  LDSM.16.M88.4 R4, [R3+0x1e000] ;  /* 0x01e000000304783b */ /* 0x000ea80000000200 */
[----:B------:R-:W-:Y:S04]  /*2d4c0*/  STL [R1+0x1cf4], R60 ;  /* 0x001cf43c01007387 */ /* 0x000fe80000100800 */
[----:B------:R-:W-:Y:S04]  /*2d4d0*/  STL [R1+0x1cf0], R61 ;  /* 0x001cf03d01007387 */ /* 0x000fe80000100800 */
[----:B-1----:R-:W-:Y:S04]  /*2d4e0*/  STL [R1+0x1e94], R50 ;  /* 0x001e943201007387 */ /* 0x002fe80000100800 */
[----:B------:R-:W-:Y:S04]  /*2d4f0*/  STL [R1+0x1e90], R51 ;  /* 0x001e903301007387 */ /* 0x000fe80000100800 */
[----:B------:R-:W-:Y:S04]  /*2d500*/  STL [R1+0x1e9c], R46 ;  /* 0x001e9c2e01007387 */ /* 0x000fe80000100800 */
[----:B------:R-:W-:Y:S04]  /*2d510*/  STL [R1+0x1e98], R47 ;  /* 0x001e982f01007387 */ /* 0x000fe80000100800 */
[----:B------:R-:W-:Y:S04]  /*2d520*/  STL [R1+0x1ea4], R42 ;  /* 0x001ea42a01007387 */ /* 0x000fe80000100800 */
[----:B------:R-:W-:Y:S04]  /*2d530*/  STL [R1+0x1ea0], R43 ;  /* 0x001ea02b01007387 */ /* 0x000fe80000100800 */
[----:B------:R1:W-:Y:S04]  /*2d540*/  STL [R1+0x1eac], R38 ;  /* 0x001eac2601007387 */ /* 0x0003e80000100800 */
[----:B------:R1:W-:Y:S04]  /*2d550*/  STL [R1+0x1ea8], R39 ;  /* 0x001ea82701007387 */ /* 0x0003e80000100800 */
        /* <DEDUP_REMOVED lines=8> */
[----:B--2---:R-:W-:Y:S04]  /*2d5e0*/  STL [R1+0x1ed4], R18 ;  /* 0x001ed41201007387 */ /* 0x004fe80000100800 */
[----:B------:R-:W-:Y:S04]  /*2d5f0*/  STL [R1+0x1ed0], R19 ;  /* 0x001ed01301007387 */ /* 0x000fe80000100800 */
[----:B------:R2:W-:Y:S04]  /*2d600*/  STL [R1+0x1edc], R14 ;  /* 0x001edc0e01007387 */ /* 0x0005e80000100800 */
[----:B------:R1:W-:Y:S04]  /*2d610*/  STL [R1+0x1ed8], R15 ;  /* 0x001ed80f01007387 */ /* 0x0003e80000100800 */
[----:B------:R-:W-:Y:S04]  /*2d620*/  STL [R1+0x1ee4], R10 ;  /* 0x001ee40a01007387 */ /* 0x000fe80000100800 */
[----:B------:R-:W-:Y:S04]  /*2d630*/  STL [R1+0x1ee0], R11 ;  /* 0x001ee00b01007387 */ /* 0x000fe80000100800 */
[----:B------:R-:W-:Y:S04]  /*2d640*/  STL [R1+0x1eec], R6 ;  /* 0x001eec0601007387 */ /* 0x000fe80000100800 */
[----:B------:R-:W-:Y:S04]  /*2d650*/  STL [R1+0x1ee8], R7 ;  /* 0x001ee80701007387 */ /* 0x000fe80000100800 */
[----:B------:R-:W-:Y:S01]  /*2d660*/  STL [R1+0x1940], R3 ;  /* 0x0019400301007387 */ /* 0x000fe20000100800 */
[C---:B---3--:R-:W-:Y:S08]  /*2d670*/  HMMA.1688.F32.TF32 R56, R248.reuse, R48, R220 ;  /* 0x00000030f838723c */ /* 0x048ff000000810dc */
[----:B-----5:R-:W-:Y:S11]  /*2d680*/  HMMA.1688.F32.TF32 R52, R248, R44, R136 ;  /* 0x0000002cf834723c */ /* 0x020ff60000081088 */
[----:B------:R-:W-:Y:S04]  /*2d690*/  @!UPT UIADD3 URZ, URZ, URZ, URZ ;  /* 0x0000003f3f3ff290 */ /* 0x000fe8000fffe03f */
[----:B------:R-:W-:Y:S04]  /*2d6a0*/  STL.64 [R1+0x130], R56 ;  /* 0x0001303801007387 */ /* 0x000fe80000100a00 */
[----:B------:R3:W-:Y:S04]  /*2d6b0*/  STL.64 [R1+0x138], R58 ;  /* 0x0001383a01007387 */ /* 0x0007e80000100a00 */
[----:B------:R-:W5:Y:S04]  /*2d6c0*/  LDL.LU R136, [R1+0x600] ;  /* 0x0006000001887983 */ /* 0x000f680000300800 */
[----:B------:R-:W5:Y:S04]  /*2d6d0*/  LDL.LU R137, [R1+0x604] ;  /* 0x0006040001897983 */ /* 0x000f680000300800 */
[----:B------:R-:W5:Y:S04]  /*2d6e0*/  LDL.LU R138, [R1+0x608] ;  /* 0x00060800018a7983 */ /* 0x000f680000300800 */
[----:B------:R-:W5:Y:S01]  /*2d6f0*/  LDL.LU R139, [R1+0x60c] ;  /* 0x00060c00018b7983 */ /* 0x000f620000300800 */
[----:B-1----:R-:W-:-:S02]  /*2d700*/  IMAD.MOV.U32 R38, RZ, RZ, R52 ;  /* 0x000000ffff267224 */ /* 0x002fc400078e0034 */
[----:B------:R-:W-:Y:S02]  /*2d710*/  IMAD.MOV.U32 R39, RZ, RZ, R53 ;  /* 0x000000ffff277224 */ /* 0x000fe400078e0035 */
[----:B------:R-:W-:Y:S02]  /*2d720*/  IMAD.MOV.U32 R42, RZ, RZ, R54 ;  /* 0x000000ffff2a7224 */ /* 0x000fe400078e0036 */
[----:B------:R-:W-:Y:S02]  /*2d730*/  IMAD.MOV.U32 R43, RZ, RZ, R55 ;  /* 0x000000ffff2b7224 */ /* 0x000fe400078e0037 */
[----:B----4-:R-:W-:Y:S03]  /*2d740*/  HMMA.1688.F32.TF32 R52, R248, R40, R132 ;  /* 0x00000028f834723c */ /* 0x010fe60000081084 */
[----:B------:R1:W-:Y:S04]  /*2d750*/  STL [R1+0x1efc], R43 ;  /* 0x001efc2b01007387 */ /* 0x0003e80000100800 */
[----:B------:R4:W-:Y:S04]  /*2d760*/  STL [R1+0x1ef8], R42 ;  /* 0x001ef82a01007387 */ /* 0x0009e80000100800 */
[----:B------:R1:W-:Y:S04]  /*2d770*/  STL [R1+0x1ef4], R39 ;  /* 0x001ef42701007387 */ /* 0x0003e80000100800 */
[----:B------:R1:W-:Y:S04]  /*2d780*/  STL [R1+0x1ef0], R38 ;  /* 0x001ef02601007387 */ /* 0x0003e80000100800 */
[----:B------:R-:W2:Y:S04]  /*2d790*/  LDL.LU R208, [R1+0x5f0] ;  /* 0x0005f00001d07983 */ /* 0x000ea80000300800 */
[----:B------:R-:W2:Y:S04]  /*2d7a0*/  LDL.LU R209, [R1+0x5f4] ;  /* 0x0005f40001d17983 */ /* 0x000ea80000300800 */
[----:B------:R-:W2:Y:S04]  /*2d7b0*/  LDL.LU R210, [R1+0x5f8] ;  /* 0x0005f80001d27983 */ /* 0x000ea80000300800 */
[----:B------:R-:W2:Y:S01]  /*2d7c0*/  LDL.LU R211, [R1+0x5fc] ;  /* 0x0005fc0001d37983 */ /* 0x000ea20000300800 */
[----:B------:R-:W-:-:S02]  /*2d7d0*/  IMAD.MOV.U32 R51, RZ, RZ, R55 ;  /* 0x000000ffff337224 */ /* 0x000fc400078e0037 */
[----:B------:R-:W-:Y:S02]  /*2d7e0*/  IMAD.MOV.U32 R50, RZ, RZ, R54 ;  /* 0x000000ffff327224 */ /* 0x000fe400078e0036 */
[----:B------:R-:W-:Y:S02]  /*2d7f0*/  IMAD.MOV.U32 R47, RZ, RZ, R53 ;  /* 0x000000ffff2f7224 */ /* 0x000fe400078e0035 */
[----:B------:R-:W-:Y:S01]  /*2d800*/  IMAD.MOV.U32 R46, RZ, RZ, R52 ;  /* 0x000000ffff2e7224 */ /* 0x000fe200078e0034 */
[----:B------:R-:W-:Y:S04]  /*2d810*/  STL [R1+0x1f0c], R51 ;  /* 0x001f0c3301007387 */ /* 0x000fe80000100800 */
[----:B------:R-:W-:Y:S04]  /*2d820*/  STL [R1+0x1f08], R50 ;  /* 0x001f083201007387 */ /* 0x000fe80000100800 */
[----:B------:R1:W-:Y:S04]  /*2d830*/  STL [R1+0x1f04], R47 ;  /* 0x001f042f01007387 */ /* 0x0003e80000100800 */
[----:B------:R1:W-:Y:S04]  /*2d840*/  STL [R1+0x1f00], R46 ;  /* 0x001f002e01007387 */ /* 0x0003e80000100800 */
        /* <DEDUP_REMOVED lines=12> */
[----:B------:R-:W-:Y:S03]  /*2d910*/  HMMA.1688.F32.TF32 R52, R248, R36, R216 ;  /* 0x00000024f834723c */ /* 0x000fe600000810d8 */
        /* <DEDUP_REMOVED lines=8> */
[----:B------:R-:W-:-:S02]  /*2d9a0*/  IMAD.MOV.U32 R30, RZ, RZ, R52 ;  /* 0x000000ffff1e7224 */ /* 0x000fc400078e0034 */
[----:B------:R-:W-:Y:S02]  /*2d9b0*/  IMAD.MOV.U32 R31, RZ, RZ, R53 ;  /* 0x000000ffff1f7224 */ /* 0x000fe400078e0035 */
[----:B------:R-:W-:Y:S02]  /*2d9c0*/  IMAD.MOV.U32 R34, RZ, RZ, R54 ;  /* 0x000000ffff227224 */ /* 0x000fe400078e0036 */
[----:B------:R-:W-:Y:S02]  /*2d9d0*/  IMAD.MOV.U32 R35, RZ, RZ, R55 ;  /* 0x000000ffff237224 */ /* 0x000fe400078e0037 */
[----:B-----5:R-:W-:Y:S01]  /*2d9e0*/  HMMA.1688.F32.TF32 R52, R248, R32, R136 ;  /* 0x00000020f834723c */ /* 0x020fe20000081088 */
[----:B------:R-:W5:Y:S04]  /*2d9f0*/  LDL.LU R136, [R1+0x50] ;  /* 0x0000500001887983 */ /* 0x000f680000300800 */
[----:B------:R-:W5:Y:S04]  /*2da00*/  LDL.LU R137, [R1+0x54] ;  /* 0x0000540001897983 */ /* 0x000f680000300800 */
[----:B------:R-:W5:Y:S04]  /*2da10*/  LDL.LU R138, [R1+0x58] ;  /* 0x00005800018a7983 */ /* 0x000f680000300800 */
[----:B------:R-:W5:Y:S11]  /*2da20*/  LDL.LU R139, [R1+0x5c] ;  /* 0x00005c00018b7983 */ /* 0x000f760000300800 */
[----:B------:R-:W-:-:S02]  /*2da30*/  IMAD.MOV.U32 R22, RZ, RZ, R52 ;  /* 0x000000ffff167224 */ /* 0x000fc400078e0034 */
[----:B------:R-:W-:Y:S02]  /*2da40*/  IMAD.MOV.U32 R23, RZ, RZ, R53 ;  /* 0x000000ffff177224 */ /* 0x000fe400078e0035 */
[----:B------:R-:W-:Y:S02]  /*2da50*/  IMAD.MOV.U32 R26, RZ, RZ, R54 ;  /* 0x000000ffff1a7224 */ /* 0x000fe400078e0036 */
[----:B------:R-:W-:Y:S02]  /*2da60*/  IMAD.MOV.U32 R27, RZ, RZ, R55 ;  /* 0x000000ffff1b7224 */ /* 0x000fe400078e0037 */
        /* <DEDUP_REMOVED lines=21> */
[C---:B------:R-:W-:Y:S08]  /*2dbc0*/  HMMA.1688.F32.TF32 R52, R248.reuse, R16, R220 ;  /* 0x00000010f834723c */ /* 0x040ff000000810dc */
[C---:B------:R-:W-:Y:S11]  /*2dbd0*/  HMMA.1688.F32.TF32 R92, R248.reuse, R8, R132 ;  /* 0x00000008f85c723c */ /* 0x040ff60000081084 */
[----:B------:R-:W-:Y:S05]  /*2dbe0*/  @!UPT UIADD3 URZ, URZ, URZ, URZ ;  /* 0x0000003f3f3ff290 */ /* 0x000fea000fffe03f */
[----:B-1----:R-:W-:Y:S02]  /*2dbf0*/  IMAD.MOV.U32 R43, RZ, RZ, R52 ;  /* 0x000000ffff2b7224 */ /* 0x002fe400078e0034 */
[----:B------:R-:W-:Y:S02]  /*2dc00*/  IMAD.MOV.U32 R42, RZ, RZ, R53 ;  /* 0x000000ffff2a7224 */ /* 0x000fe400078e0035 */
[----:B------:R-:W-:Y:S02]  /*2dc10*/  IMAD.MOV.U32 R39, RZ, RZ, R54 ;  /* 0x000000ffff277224 */ /* 0x000fe400078e0036 */
[----:B------:R-:W-:Y:S02]  /*2dc20*/  IMAD.MOV.U32 R38, RZ, RZ, R55 ;  /* 0x000000ffff267224 */ /* 0x000fe400078e0037 */
[----:B------:R-:W-:Y:S01]  /*2dc30*/  HMMA.1688.F32.TF32 R52, R248, R12, R216 ;  /* 0x0000000cf834723c */ /* 0x000fe200000810d8 */
[----:B------:R-:W-:Y:S01]  /*2dc40*/  IMAD.MOV.U32 R62, RZ, RZ, R92 ;  /* 0x000000ffff3e7224 */ /* 0x000fe200078e005c */
[----:B------:R-:W2:Y:S01]  /*2dc50*/  LDL.LU R216, [R1+0x720] ;  /* 0x0007200001d87983 */ /* 0x000ea20000300800 */
[----:B------:R-:W-:-:S03]  /*2dc60*/  IMAD.MOV.U32 R67, RZ, RZ, R93 ;  /* 0x000000ffff437224 */ /* 0x000fc600078e005d */
[----:B------:R-:W2:Y:S02]  /*2dc70*/  LDL.LU R217, [R1+0x724] ;  /* 0x0007240001d97983 */ /* 0x000ea40000300800 */
[C---:B------:R-:W-:Y:S02]  /*2dc80*/  HMMA.1688.F32.TF32 R116, R120.reuse, R48, R116 ;  /* 0x000000307874723c */ /* 0x040fe40000081074 */
[----:B------:R-:W2:Y:S04]  /*2dc90*/  LDL.LU R218, [R1+0x728] ;  /* 0x0007280001da7983 */ /* 0x000ea80000300800 */
[----:B------:R-:W2:Y:S02]  /*2dca0*/  LDL.LU R219, [R1+0x72c] ;  /* 0x00072c0001db7983 */ /* 0x000ea40000300800 */
[----:B------:R-:W-:Y:S08]  /*2dcb0*/  HMMA.1688.F32.TF32 R112, R120, R44, R112 ;  /* 0x0000002c7870723c */ /* 0x000ff00000081070 */
[----:B------:R-:W-:-:S02]  /*2dcc0*/  IMAD.MOV.U32 R47, RZ, RZ, R54 ;  /* 0x000000ffff2f7224 */ /* 0x000fc400078e0036 */
[----:B------:R-:W-:Y:S02]  /*2dcd0*/  IMAD.MOV.U32 R46, RZ, RZ, R55 ;  /* 0x000000ffff2e7224 */ /* 0x000fe400078e0037 */
[----:B------:R-:W-:Y:S02]  /*2dce0*/  IMAD.MOV.U32 R54, RZ, RZ, R94 ;  /* 0x000000ffff367224 */ /* 0x000fe400078e005e */
[----:B------:R-:W-:Y:S02]  /*2dcf0*/  IMAD.MOV.U32 R55, RZ, RZ, R95 ;  /* 0x000000ffff377224 */ /* 0x000fe400078e005f */
[C---:B------:R-:W-:Y:S08]  /*2dd00*/  HMMA.1688.F32.TF32 R92, R120.reuse, R40, R108 ;  /* 0x00000028785c723c */ /* 0x040ff0000008106c */
[C---:B------:R-:W-:Y:S08]  /*2dd10*/  HMMA.1688.F32.TF32 R104, R120.reuse, R36, R104 ;  /* 0x000000247868723c */ /* 0x040ff00000081068 */
[C---:B------:R-:W-:Y:S08]  /*2dd20*/  HMMA.1688.F32.TF32 R88, R120.reuse, R24, R88 ;  /* 0x000000187858723c */ /* 0x040ff00000081058 */
[C---:B------:R-:W-:Y:S08]  /*2dd30*/  HMMA.1688.F32.TF32 R100, R120.reuse, R32, R100 ;  /* 0x000000207864723c */ /* 0x040ff00000081064 */
[C---:B------:R-:W-:Y:S08]  /*2dd40*/  HMMA.1688.F32.TF32 R68, R120.reuse, R20, R68 ;  /* 0x000000147844723c */ /* 0x040ff00000081044 */
[C---:B------:R-:W-:Y:S08]  /*2dd50*/  HMMA.1688.F32.TF32 R72, R120.reuse, R16, R72 ;  /* 0x000000107848723c */ /* 0x040ff00000081048 */
[C---:B------:R-:W-:Y:S08]  /*2dd60*/  HMMA.1688.F32.TF32 R76, R120.reuse, R12, R76 ;  /* 0x0000000c784c723c */ /* 0x040ff0000008104c */
[C---:B------:R-:W-:Y:S08]  /*2dd70*/  HMMA.1688.F32.TF32 R80, R120.reuse, R8, R80 ;  /* 0x000000087850723c */ /* 0x040ff00000081050 */
[-C--:B------:R-:W-:Y:S08]  /*2dd80*/  HMMA.1688.F32.TF32 R84, R120, R4.reuse, R84 ;  /* 0x000000047854723c */ /* 0x080ff00000081054 */
[----:B-----5:R-:W-:Y:S11]  /*2dd90*/  HMMA.1688.F32.TF32 R248, R248, R4, R136 ;  /* 0x00000004f8f8723c */ /* 0x020ff60000081088 */
[----:B------:R-:W-:Y:S11]  /*2dda0*/  @!UPT UIADD3 URZ, URZ, URZ, URZ ;  /* 0x0000003f3f3ff290 */ /* 0x000ff6000fffe03f */
[----:B------:R-:W-:Y:S01]  /*2ddb0*/  @!UPT UIADD3 URZ, URZ, URZ, URZ ;  /* 0x0000003f3f3ff290 */ /* 0x000fe2000fffe03f */
        /* <DEDUP_REMOVED lines=8> */
[----:B-1----:R-:W-:Y:S02]  /*2de40*/  HMMA.1688.F32.TF32 R92, R120, R28, R96 ;  /* 0x0000001c785c723c */ /* 0x002fe40000081060 */
[----:B------:R-:W-:Y:S01]  /*2de50*/  STL.64 [R1+0x80], R104 ;  /* 0x0000806801007387 */ /* 0x000fe20000100a00 */
[----:B------:R-:W-:-:S03]  /*2de60*/  IMAD.MOV.U32 R0, RZ, RZ, R89 ;  /* 0x000000ffff007224 */ /* 0x000fc600078e0059 */
[----:B------:R-:W-:Y:S04]  /*2de70*/  STL.64 [R1+0x88], R106 ;  /* 0x0000886a01007387 */ /* 0x000fe80000100a00 */
[----:B------:R-:W-:Y:S04]  /*2de80*/  STL.64 [R1+0x70], R100 ;  /* 0x0000706401007387 */ /* 0x000fe80000100a00 */
[----:B------:R-:W-:Y:S09]  /*2de90*/  STL.64 [R1+0x78], R102 ;  /* 0x0000786601007387 */ /* 0x000ff20000100a00 */
[----:B------:R-:W-:Y:S04]  /*2dea0*/  STL.64 [R1+0x60], R92 ;  /* 0x0000605c01007387 */ /* 0x000fe80000100a00 */
[----:B------:R-:W-:Y:S04]  /*2deb0*/  STL.64 [R1+0x68], R94 ;  /* 0x0000685e01007387 */ /* 0x000fe80000100a00 */
[----:B------:R2:W-:Y:S04]  /*2dec0*/  STL [R1+0x50], R88 ;  /* 0x0000505801007387 */ /* 0x0005e80000100800 */
[----:B------:R-:W-:Y:S04]  /*2ded0*/  STL [R1+0x1d20], R0 ;  /* 0x001d200001007387 */ /* 0x000fe80000100800 */
[----:B------:R-:W-:Y:S04]  /*2dee0*/  STL.64 [R1+0x1d30], R70 ;  /* 0x001d304601007387 */ /* 0x000fe80000100a00 */
[----:B------:R1:W-:Y:S04]  /*2def0*/  STL.64 [R1+0x1d28], R68 ;  /* 0x001d284401007387 */ /* 0x0003e80000100a00 */
[----:B------:R-:W-:Y:S04]  /*2df00*/  STL.64 [R1+0x1d40], R74 ;  /* 0x001d404a01007387 */ /* 0x000fe80000100a00 */
[----:B------:R3:W-:Y:S04]  /*2df10*/  STL.64 [R1+0x1d38], R72 ;  /* 0x001d384801007387 */ /* 0x0007e80000100a00 */
[----:B------:R-:W-:Y:S04]  /*2df20*/  STL.64 [R1+0x1d50], R78 ;  /* 0x001d504e01007387 */ /* 0x000fe80000100a00 */
[----:B------:R-:W-:Y:S01]  /*2df30*/  STL.64 [R1+0x1d48], R76 ;  /* 0x001d484c01007387 */ /* 0x000fe20000100a00 */
[----:B------:R-:W-:-:S03]  /*2df40*/  IMAD.MOV.U32 R136, RZ, RZ, R164 ;  /* 0x000000ffff887224 */ /* 0x000fc600078e00a4 */
[----:B------:R-:W-:Y:S04]  /*2df50*/  STL.64 [R1+0x1d70], R82 ;  /* 0x001d705201007387 */ /* 0x000fe80000100a00 */
[----:B------:R4:W-:Y:S04]  /*2df60*/  STL.64 [R1+0x1d68], R80 ;  /* 0x001d685001007387 */ /* 0x0009e80000100a00 */
[----:B------:R-:W-:Y:S04]  /*2df70*/  STL.64 [R1+0x1d80], R86 ;  /* 0x001d805601007387 */ /* 0x000fe80000100a00 */
[----:B------:R-:W-:Y:S04]  /*2df80*/  STL.64 [R1+0x1d78], R84 ;  /* 0x001d785401007387 */ /* 0x000fe80000100a00 */
[----:B------:R-:W5:Y:S01]  /*2df90*/  LDL.LU R164, [R1+0x1fdc] ;  /* 0x001fdc0001a47983 */ /* 0x000f620000300800 */
[----:B------:R-:W-:-:S03]  /*2dfa0*/  IMAD.MOV.U32 R125, RZ, RZ, R165 ;  /* 0x000000ffff7d7224 */ /* 0x000fc600078e00a5 */
[----:B------:R-:W3:Y:S04]  /*2dfb0*/  LDL.LU R137, [R1+0x684] ;  /* 0x0006840001897983 */ /* 0x000ee80000300800 */
[----:B------:R-:W3:Y:S04]  /*2dfc0*/  LDL.LU R138, [R1+0x688] ;  /* 0x00068800018a7983 */ /* 0x000ee80000300800 */
[----:B------:R-:W3:Y:S04]  /*2dfd0*/  LDL.LU R139, [R1+0x68c] ;  /* 0x00068c00018b7983 */ /* 0x000ee80000300800 */
[----:B------:R-:W3:Y:S04]  /*2dfe0*/  LDL.LU R124, [R1+0x6c0] ;  /* 0x0006c000017c7983 */ /* 0x000ee80000300800 */
[----:B------:R-:W3:Y:S01]  /*2dff0*/  LDL.LU R165, [R1+0x1fd8] ;  /* 0x001fd80001a57983 */ /* 0x000ee20000300800 */
[----:B------:R-:W-:-:S02]  /*2e000*/  IMAD.MOV.U32 R2, RZ, RZ, R90 ;  /* 0x000000ffff027224 */ /* 0x000fc400078e005a */
[----:B------:R-:W-:Y:S02]  /*2e010*/  IMAD.MOV.U32 R3, RZ, RZ, R91 ;  /* 0x000000ffff037224 */ /* 0x000fe400078e005b */
[----:B--2---:R-:W-:Y:S01]  /*2e020*/  HMMA.1688.F32.TF32 R88, R128, R48, R216 ;  /* 0x000000308058723c */ /* 0x004fe200000810d8 */
[----:B-----5:R-:W-:Y:S02]  /*2e030*/  IMAD.MOV.U32 R126, RZ, RZ, R164 ;  /* 0x000000ffff7e7224 */ /* 0x020fe400078e00a4 */
[----:B------:R-:W2:Y:S04]  /*2e040*/  LDL.LU R164, [R1+0x1fd4] ;  /* 0x001fd40001a47983 */ /* 0x000ea80000300800 */
[----:B------:R-:W3:Y:S04]  /*2e050*/  LDL.LU R127, [R1+0x6cc] ;  /* 0x0006cc00017f7983 */ /* 0x000ee80000300800 */
[----:B------:R-:W5:Y:S04]  /*2e060*/  LDL.LU R92, [R1+0x700] ;  /* 0x00070000015c7983 */ /* 0x000f680000300800 */
[----:B------:R-:W5:Y:S04]  /*2e070*/  LDL.LU R93, [R1+0x704] ;  /* 0x00070400015d7983 */ /* 0x000f680000300800 */
[----:B------:R-:W5:Y:S04]  /*2e080*/  LDL.LU R94, [R1+0x708] ;  /* 0x00070800015e7983 */ /* 0x000f680000300800 */
[----:B------:R-:W5:Y:S04]  /*2e090*/  LDL.LU R95, [R1+0x70c] ;  /* 0x00070c00015f7983 */ /* 0x000f680000300800 */
[----:B------:R-:W2:Y:S04]  /*2e0a0*/  LDL.LU R166, [R1+0x718] ;  /* 0x0007180001a67983 */ /* 0x000ea80000300800 */
[----:B------:R-:W2:Y:S04]  /*2e0b0*/  LDL.LU R167, [R1+0x71c] ;  /* 0x00071c0001a77983 */ /* 0x000ea80000300800 */
        /* <DEDUP_REMOVED lines=28> */
[----:B------:R-:W-:Y:S04]  /*2e280*/  STL.64 [R1+0x1d90], R90 ;  /* 0x001d905a01007387 */ /* 0x000fe80000100a00 */
[----:B------:R-:W-:Y:S01]  /*2e290*/  STL.64 [R1+0x1d88], R88 ;  /* 0x001d885801007387 */ /* 0x000fe20000100a00 */
[----:B------:R-:W-:-:S02]  /*2e2a0*/  IMAD.MOV.U32 R186, RZ, RZ, R173 ;  /* 0x000000ffffba7224 */ /* 0x000fc400078e00ad */
[----:B------:R-:W-:Y:S02]  /*2e2b0*/  IMAD.MOV.U32 R187, RZ, RZ, R172 ;  /* 0x000000ffffbb7224 */ /* 0x000fe400078e00ac */
[----:B------:R-:W-:Y:S02]  /*2e2c0*/  IMAD.MOV.U32 R182, RZ, RZ, R169 ;  /* 0x000000ffffb67224 */ /* 0x000fe400078e00a9 */
[----:B------:R-:W-:Y:S02]  /*2e2d0*/  IMAD.MOV.U32 R183, RZ, RZ, R168 ;  /* 0x000000ffffb77224 */ /* 0x000fe400078e00a8 */
[----:B------:R-:W-:Y:S02]  /*2e2e0*/  IMAD.MOV.U32 R178, RZ, RZ, R149 ;  /* 0x000000ffffb27224 */ /* 0x000fe400078e0095 */
[----:B------:R-:W-:Y:S01]  /*2e2f0*/  IMAD.MOV.U32 R179, RZ, RZ, R148 ;  /* 0x000000ffffb37224 */ /* 0x000fe200078e0094 */
[C---:B---3--:R-:W-:Y:S08]  /*2e300*/  HMMA.1688.F32.TF32 R108, R128.reuse, R24, R124 ;  /* 0x00000018806c723c */ /* 0x048ff0000008107c */
[C---:B-----5:R-:W-:Y:S08]  /*2e310*/  HMMA.1688.F32.TF32 R92, R128.reuse, R40, R92 ;  /* 0x00000028805c723c */ /* 0x060ff0000008105c */
[C---:B--2---:R-:W-:Y:S08]  /*2e320*/  HMMA.1688.F32.TF32 R164, R128.reuse, R44, R164 ;  /* 0x0000002c80a4723c */ /* 0x044ff000000810a4 */
[C---:B----4-:R-:W-:Y:S08]  /*2e330*/  HMMA.1688.F32.TF32 R96, R128.reuse, R36, R224 ;  /* 0x000000248060723c */ /* 0x050ff000000810e0 */
[C---:B------:R-:W-:Y:S07]  /*2e340*/  HMMA.1688.F32.TF32 R100, R128.reuse, R32, R144 ;  /* 0x000000208064723c */ /* 0x040fee0000081090 */
[----:B------:R-:W-:Y:S01]  /*2e350*/  STL.64 [R1+0x1da0], R166 ;  /* 0x001da0a601007387 */ /* 0x000fe20000100a00 */
[C---:B------:R-:W-:Y:S03]  /*2e360*/  HMMA.1688.F32.TF32 R104, R128.reuse, R28, R208 ;  /* 0x0000001c8068723c */ /* 0x040fe600000810d0 */
[----:B------:R-:W-:Y:S05]  /*2e370*/  STL.64 [R1+0x1d98], R164 ;  /* 0x001d98a401007387 */ /* 0x000fea0000100a00 */
[C---:B------:R-:W-:Y:S08]  /*2e380*/  HMMA.1688.F32.TF32 R124, R128.reuse, R8, R136 ;  /* 0x00000008807c723c */ /* 0x040ff00000081088 */
[C---:B------:R-:W-:Y:S01]  /*2e390*/  HMMA.1688.F32.TF32 R112, R128.reuse, R20, R160 ;  /* 0x000000148070723c */ /* 0x040fe200000810a0 */
[----:B------:R-:W-:Y:S07]  /*2e3a0*/  STL.64 [R1+0x1db0], R94 ;  /* 0x001db05e01007387 */ /* 0x000fee0000100a00 */
[C---:B------:R-:W-:Y:S01]  /*2e3b0*/  HMMA.1688.F32.TF32 R116, R128.reuse, R16, R220 ;  /* 0x000000108074723c */ /* 0x040fe200000810dc */
[----:B------:R-:W-:Y:S04]  /*2e3c0*/  STL.64 [R1+0x1da8], R92 ;  /* 0x001da85c01007387 */ /* 0x000fe80000100a00 */
[----:B------:R-:W-:Y:S03]  /*2e3d0*/  STL.64 [R1+0x1dc0], R98 ;  /* 0x001dc06201007387 */ /* 0x000fe60000100a00 */
        /* <DEDUP_REMOVED lines=11> */
[----:B------:R-:W-:Y:S03]  /*2e490*/  HMMA.1688.F32.TF32 R128, R128, R4, R216 ;  /* 0x000000048080723c */ /* 0x000fe600000810d8 */
[----:B------:R-:W-:Y:S04]  /*2e4a0*/  STL.64 [R1+0x1e08], R116 ;  /* 0x001e087401007387 */ /* 0x000fe80000100a00 */
[----:B------:R-:W-:Y:S01]  /*2e4b0*/  STL.64 [R1+0x1e20], R122 ;  /* 0x001e207a01007387 */ /* 0x000fe20000100a00 */
[----:B------:R-:W-:-:S03]  /*2e4c0*/  IMAD.MOV.U32 R216, RZ, RZ, R177 ;  /* 0x000000ffffd87224 */ /* 0x000fc600078e00b1 */
[----:B------:R-:W-:Y:S01]  /*2e4d0*/  STL.64 [R1+0x1e18], R120 ;  /* 0x001e187801007387 */ /* 0x000fe20000100a00 */
[----:B------:R-:W-:-:S03]  /*2e4e0*/  IMAD.MOV.U32 R217, RZ, RZ, R176 ;  /* 0x000000ffffd97224 */ /* 0x000fc600078e00b0 */
[----:B------:R-:W-:Y:S01]  /*2e4f0*/  STL.64 [R1+0x1e30], R126 ;  /* 0x001e307e01007387 */ /* 0x000fe20000100a00 */
[----:B------:R-:W-:-:S03]  /*2e500*/  IMAD.MOV.U32 R218, RZ, RZ, R152 ;  /* 0x000000ffffda7224 */ /* 0x000fc600078e0098 */
[----:B------:R-:W-:Y:S01]  /*2e510*/  STL.64 [R1+0x1e28], R124 ;  /* 0x001e287c01007387 */ /* 0x000fe20000100a00 */
[----:B------:R-:W-:-:S03]  /*2e520*/  IMAD.MOV.U32 R219, RZ, RZ, R153 ;  /* 0x000000ffffdb7224 */ /* 0x000fc600078e0099 */
[----:B------:R-:W2:Y:S04]  /*2e530*/  LDL.LU R177, [R1+0x1fd0] ;  /* 0x001fd00001b17983 */ /* 0x000ea80000300800 */
[----:B------:R-:W2:Y:S04]  /*2e540*/  LDL.LU R176, [R1+0x1fcc] ;  /* 0x001fcc0001b07983 */ /* 0x000ea80000300800 */
[----:B------:R-:W3:Y:S04]  /*2e550*/  LDL.LU R152, [R1+0x1fc8] ;  /* 0x001fc80001987983 */ /* 0x000ee80000300800 */
[----:B------:R-:W4:Y:S04]  /*2e560*/  LDL.LU R153, [R1+0x1fc4] ;  /* 0x001fc40001997983 */ /* 0x000f280000300800 */
[----:B------:R-:W5:Y:S04]  /*2e570*/  LDL.LU R173, [R1+0x1fc0] ;  /* 0x001fc00001ad7983 */ /* 0x000f680000300800 */
[----:B------:R-:W5:Y:S04]  /*2e580*/  LDL.LU R172, [R1+0x1fbc] ;  /* 0x001fbc0001ac7983 */ /* 0x000f680000300800 */
[----:B------:R-:W2:Y:S04]  /*2e590*/  LDL.LU R169, [R1+0x1fb8] ;  /* 0x001fb80001a97983 */ /* 0x000ea80000300800 */
[----:B------:R-:W2:Y:S04]  /*2e5a0*/  LDL.LU R168, [R1+0x1fb4] ;  /* 0x001fb40001a87983 */ /* 0x000ea80000300800 */
[----:B------:R-:W2:Y:S04]  /*2e5b0*/  LDL.LU R149, [R1+0x1fb0] ;  /* 0x001fb00001957983 */ /* 0x000ea80000300800 */
[----:B------:R-:W5:Y:S01]  /*2e5c0*/  LDL.LU R148, [R1+0x1fac] ;  /* 0x001fac0001947983 */ /* 0x000f620000300800 */
[----:B---3--:R-:W-:-:S02]  /*2e5d0*/  IMAD.MOV.U32 R175, RZ, RZ, R152 ;  /* 0x000000ffffaf7224 */ /* 0x008fc400078e0098 */
[----:B----4-:R-:W-:Y:S02]  /*2e5e0*/  IMAD.MOV.U32 R174, RZ, RZ, R153 ;  /* 0x000000ffffae7224 */ /* 0x010fe400078e0099 */
[----:B------:R-:W3:Y:S04]  /*2e5f0*/  LDL.LU R153, [R1+0x1fa8] ;  /* 0x001fa80001997983 */ /* 0x000ee80000300800 */
[----:B------:R-:W4:Y:S01]  /*2e600*/  LDL.LU R152, [R1+0x1fa4] ;  /* 0x001fa40001987983 */ /* 0x000f220000300800 */
[----:B--2---:R-:W-:-:S03]  /*2e610*/  IMAD.MOV.U32 R170, RZ, RZ, R149 ;  /* 0x000000ffffaa7224 */ /* 0x004fc600078e0095 */
[----:B------:R-:W2:Y:S01]  /*2e620*/  LDL.LU R149, [R1+0x1fa0] ;  /* 0x001fa00001957983 */ /* 0x000ea20000300800 */
[----:B-----5:R-:W-:-:S03]  /*2e630*/  IMAD.MOV.U32 R171, RZ, RZ, R148 ;  /* 0x000000ffffab7224 */ /* 0x020fc600078e0094 */
[----:B------:R-:W5:Y:S04]  /*2e640*/  LDL.LU R148, [R1+0x1f9c] ;  /* 0x001f9c0001947983 */ /* 0x000f680000300800 */
[----:B------:R-:W5:Y:S01]  /*2e650*/  LDL.LU R220, [R1+0x790] ;  /* 0x0007900001dc7983 */ /* 0x000f620000300800 */
[----:B------:R-:W-:Y:S02]  /*2e660*/  IMAD.MOV.U32 R224, RZ, RZ, R231 ;  /* 0x000000ffffe07224 */ /* 0x000fe400078e00e7 */
[----:B------:R-:W-:Y:S02]  /*2e670*/  IMAD.MOV.U32 R225, RZ, RZ, R230 ;  /* 0x000000ffffe17224 */ /* 0x000fe400078e00e6 */
[----:B------:R-:W-:Y:S02]  /*2e680*/  IMAD.MOV.U32 R226, RZ, RZ, R229 ;  /* 0x000000ffffe27224 */ /* 0x000fe400078e00e5 */
[----:B------:R-:W-:-:S02]  /*2e690*/  IMAD.MOV.U32 R227, RZ, RZ, R228 ;  /* 0x000000ffffe37224 */ /* 0x000fc400078e00e4 */
[----:B------:R-:W-:Y:S02]  /*2e6a0*/  IMAD.MOV.U32 R212, RZ, RZ, R243 ;  /* 0x000000ffffd47224 */ /* 0x000fe400078e00f3 */
[----:B------:R-:W-:Y:S02]  /*2e6b0*/  IMAD.MOV.U32 R213, RZ, RZ, R242 ;  /* 0x000000ffffd57224 */ /* 0x000fe400078e00f2 */
[----:B------:R-:W-:Y:S02]  /*2e6c0*/  IMAD.MOV.U32 R214, RZ, RZ, R241 ;  /* 0x000000ffffd67224 */ /* 0x000fe400078e00f1 */
[----:B------:R-:W-:Y:S02]  /*2e6d0*/  IMAD.MOV.U32 R215, RZ, RZ, R240 ;  /* 0x000000ffffd77224 */ /* 0x000fe400078e00f0 */
[----:B---3--:R-:W-:Y:S02]  /*2e6e0*/  IMAD.MOV.U32 R221, RZ, RZ, R153 ;  /* 0x000000ffffdd7224 */ /* 0x008fe400078e0099 */
[----:B------:R-:W3:Y:S01]  /*2e6f0*/  LDL.LU R153, [R1+0x1f98] ;  /* 0x001f980001997983 */ /* 0x000ee20000300800 */
[----:B----4-:R-:W-:-:S03]  /*2e700*/  IMAD.MOV.U32 R222, RZ, RZ, R152 ;  /* 0x000000ffffde7224 */ /* 0x010fc600078e0098 */
[----:B------:R-:W3:Y:S04]  /*2e710*/  LDL.LU R152, [R1+0x1f94] ;  /* 0x001f940001987983 */ /* 0x000ee80000300800 */
[----:B------:R-:W4:Y:S01]  /*2e720*/  LDL.LU R223, [R1+0x79c] ;  /* 0x00079c0001df7983 */ /* 0x000f220000300800 */
[----:B--2---:R-:W-:-:S03]  /*2e730*/  IMAD.MOV.U32 R160, RZ, RZ, R149 ;  /* 0x000000ffffa07224 */ /* 0x004fc600078e0095 */
[----:B------:R-:W2:Y:S01]  /*2e740*/  LDL.LU R149, [R1+0x1f90] ;  /* 0x001f900001957983 */ /* 0x000ea20000300800 */
[----:B-----5:R-:W-:-:S03]  /*2e750*/  IMAD.MOV.U32 R161, RZ, RZ, R148 ;  /* 0x000000ffffa17224 */ /* 0x020fc600078e0094 */
[----:B------:R-:W2:Y:S04]  /*2e760*/  LDL.LU R148, [R1+0x1f8c] ;  /* 0x001f8c0001947983 */ /* 0x000ea80000300800 */
[----:B------:R-:W5:Y:S04]  /*2e770*/  LDL.LU R162, [R1+0x7d8] ;  /* 0x0007d80001a27983 */ /* 0x000f680000300800 */
[----:B------:R-:W5:Y:S04]  /*2e780*/  LDL.LU R163, [R1+0x7dc] ;  /* 0x0007dc0001a37983 */ /* 0x000f680000300800 */
        /* <DEDUP_REMOVED lines=10> */
[----:B------:R-:W4:Y:S04]  /*2e830*/  LDL.LU R229, [R1+0x1f80] ;  /* 0x001f800001e57983 */ /* 0x000f280000300800 */
[----:B------:R-:W5:Y:S04]  /*2e840*/  LDL.LU R228, [R1+0x1f7c] ;  /* 0x001f7c0001e47983 */ /* 0x000f680000300800 */
[----:B------:R-:W5:Y:S04]  /*2e850*/  LDL.LU R243, [R1+0x1f78] ;  /* 0x001f780001f37983 */ /* 0x000f680000300800 */
[----:B------:R-:W5:Y:S04]  /*2e860*/  LDL.LU R242, [R1+0x1f74] ;  /* 0x001f740001f27983 */ /* 0x000f680000300800 */
[----:B------:R-:W5:Y:S04]  /*2e870*/  LDL.LU R241, [R1+0x1f70] ;  /* 0x001f700001f17983 */ /* 0x000f680000300800 */
[----:B------:R-:W5:Y:S04]  /*2e880*/  LDL.LU R240, [R1+0x1f6c] ;  /* 0x001f6c0001f07983 */ /* 0x000f680000300800 */
[----:B-1----:R-:W5:Y:S04]  /*2e890*/  LDL.LU R68, [R1+0x1b0] ;  /* 0x0001b00001447983 */ /* 0x002f680000300800 */
        /* <DEDUP_REMOVED lines=18> */
[----:B------:R-:W-:Y:S02]  /*2e9c0*/  IMAD.MOV.U32 R159, RZ, RZ, R235 ;  /* 0x000000ffff9f7224 */ /* 0x000fe400078e00eb */
[----:B--2---:R-:W-:Y:S02]  /*2e9d0*/  IMAD.MOV.U32 R207, RZ, RZ, R231 ;  /* 0x000000ffffcf7224 */ /* 0x004fe400078e00e7 */
[----:B---3--:R-:W-:Y:S02]  /*2e9e0*/  IMAD.MOV.U32 R206, RZ, RZ, R230 ;  /* 0x000000ffffce7224 */ /* 0x008fe400078e00e6 */
[----:B----4-:R-:W-:-:S02]  /*2e9f0*/  IMAD.MOV.U32 R205, RZ, RZ, R229 ;  /* 0x000000ffffcd7224 */ /* 0x010fc400078e00e5 */
[----:B-----5:R-:W-:Y:S02]  /*2ea00*/  IMAD.MOV.U32 R251, RZ, RZ, R243 ;  /* 0x000000fffffb7224 */ /* 0x020fe400078e00f3 */
[----:B------:R-:W-:Y:S02]  /*2ea10*/  IMAD.MOV.U32 R250, RZ, RZ, R242 ;  /* 0x000000fffffa7224 */ /* 0x000fe400078e00f2 */
[----:B------:R-:W-:Y:S02]  /*2ea20*/  IMAD.MOV.U32 R249, RZ, RZ, R241 ;  /* 0x000000fffff97224 */ /* 0x000fe400078e00f1 */
[----:B------:R-:W-:Y:S02]  /*2ea30*/  IMAD.MOV.U32 R248, RZ, RZ, R240 ;  /* 0x000000fffff87224 */ /* 0x000fe400078e00f0 */
[----:B------:R-:W2:Y:S04]  /*2ea40*/  LDL.LU R240, [R1+0x1f68] ;  /* 0x001f680001f07983 */ /* 0x000ea80000300800 */
[----:B------:R-:W2:Y:S04]  /*2ea50*/  LDL.LU R241, [R1+0x1f64] ;  /* 0x001f640001f17983 */ /* 0x000ea80000300800 */
[----:B------:R-:W2:Y:S04]  /*2ea60*/  LDL.LU R242, [R1+0x1f60] ;  /* 0x001f600001f27983 */ /* 0x000ea80000300800 */
[----:B------:R-:W2:Y:S01]  /*2ea70*/  LDL.LU R243, [R1+0x1f5c] ;  /* 0x001f5c0001f37983 */ /* 0x000ea20000300800 */
[----:B------:R-:W-:-:S03]  /*2ea80*/  IMAD.MOV.U32 R204, RZ, RZ, R228 ;  /* 0x000000ffffcc7224 */ /* 0x000fc600078e00e4 */
[----:B------:R-:W3:Y:S04]  /*2ea90*/  LDL.LU R232, [R1+0x1f58] ;  /* 0x001f580001e87983 */ /* 0x000ee80000300800 */
[----:B------:R-:W3:Y:S04]  /*2eaa0*/  LDL.LU R233, [R1+0x1f54] ;  /* 0x001f540001e97983 */ /* 0x000ee80000300800 */
[----:B------:R-:W3:Y:S04]  /*2eab0*/  LDL.LU R234, [R1+0x1f50] ;  /* 0x001f500001ea7983 */ /* 0x000ee80000300800 */
[----:B------:R-:W3:Y:S04]  /*2eac0*/  LDL.LU R235, [R1+0x1f4c] ;  /* 0x001f4c0001eb7983 */ /* 0x000ee80000300800 */
        /* <DEDUP_REMOVED lines=9> */
[----:B------:R-:W-:Y:S04]  /*2eb60*/  STL.64 [R1+0x1e40], R130 ;  /* 0x001e408201007387 */ /* 0x000fe80000100a00 */
[----:B------:R-:W-:Y:S01]  /*2eb70*/  STL.64 [R1+0x1e38], R128 ;  /* 0x001e388001007387 */ /* 0x000fe20000100a00 */
[C---:B------:R-:W-:Y:S08]  /*2eb80*/  HMMA.1688.F32.TF32 R80, R140.reuse, R36, R80 ;  /* 0x000000248c50723c */ /* 0x040ff00000081050 */
[C---:B------:R-:W-:Y:S08]  /*2eb90*/  HMMA.1688.F32.TF32 R76, R140.reuse, R32, R76 ;  /* 0x000000208c4c723c */ /* 0x040ff0000008104c */
[C---:B------:R-:W-:Y:S08]  /*2eba0*/  HMMA.1688.F32.TF32 R72, R140.reuse, R28, R72 ;  /* 0x0000001c8c48723c */ /* 0x040ff00000081048 */
[C---:B---3--:R-:W-:Y:S08]  /*2ebb0*/  HMMA.1688.F32.TF32 R136, R140.reuse, R44, R232 ;  /* 0x0000002c8c88723c */ /* 0x048ff000000810e8 */
[----:B----4-:R-:W-:Y:S11]  /*2ebc0*/  HMMA.1688.F32.TF32 R132, R140, R48, R228 ;  /* 0x000000308c84723c */ /* 0x010ff600000810e4 */
[----:B------:R-:W-:Y:S11]  /*2ebd0*/  @!UPT UIADD3 URZ, URZ, URZ, URZ ;  /* 0x0000003f3f3ff290 */ /* 0x000ff6000fffe03f */
[----:B------:R-:W-:Y:S01]  /*2ebe0*/  @!UPT UIADD3 URZ, URZ, URZ, URZ ;  /* 0x0000003f3f3ff290 */ /* 0x000fe2000fffe03f */
[----:B------:R1:W-:Y:S04]  /*2ebf0*/  STL [R1+0x1d0c], R132 ;  /* 0x001d0c8401007387 */ /* 0x0003e80000100800 */
[----:B------:R3:W-:Y:S04]  /*2ec00*/  STL [R1+0x1d08], R133 ;  /* 0x001d088501007387 */ /* 0x0007e80000100800 */
[----:B------:R-:W-:Y:S04]  /*2ec10*/  STL [R1+0x1d04], R134 ;  /* 0x001d048601007387 */ /* 0x000fe80000100800 */
[----:B------:R-:W-:Y:S01]  /*2ec20*/  STL [R1+0x1d00], R135 ;  /* 0x001d008701007387 */ /* 0x000fe20000100800 */
[----:B-1----:R-:W-:-:S03]  /*2ec30*/  IMAD.MOV.U32 R132, RZ, RZ, R70 ;  /* 0x000000ffff847224 */ /* 0x002fc600078e0046 */
[----:B------:R1:W-:Y:S01]  /*2ec40*/  STL [R1+0x1d14], R136 ;  /* 0x001d148801007387 */ /* 0x0003e20000100800 */
[----:B---3--:R-:W-:-:S03]  /*2ec50*/  IMAD.MOV.U32 R133, RZ, RZ, R71 ;  /* 0x000000ffff857224 */ /* 0x008fc600078e0047 */
[----:B------:R3:W-:Y:S01]  /*2ec60*/  STL [R1+0x1d10], R137 ;  /* 0x001d108901007387 */ /* 0x0007e20000100800 */
[----:B-1----:R-:W-:Y:S02]  /*2ec70*/  IMAD.MOV.U32 R136, RZ, RZ, R68 ;  /* 0x000000ffff887224 */ /* 0x002fe400078e0044 */
[----:B---3--:R-:W-:Y:S02]  /*2ec80*/  IMAD.MOV.U32 R137, RZ, RZ, R69 ;  /* 0x000000ffff897224 */ /* 0x008fe400078e0045 */
[C---:B------:R-:W-:Y:S01]  /*2ec90*/  HMMA.1688.F32.TF32 R68, R140.reuse, R20, R248 ;  /* 0x000000148c44723c */ /* 0x040fe200000810f8 */
[----:B------:R1:W-:Y:S07]  /*2eca0*/  STL [R1+0x1cfc], R138 ;  /* 0x001cfc8a01007387 */ /* 0x0003ee0000100800 */
[----:B--2---:R-:W-:Y:S01]  /*2ecb0*/  HMMA.1688.F32.TF32 R84, R140, R40, R240 ;  /* 0x000000288c54723c */ /* 0x004fe200000810f0 */
[----:B------:R2:W-:Y:S07]  /*2ecc0*/  STL [R1+0x1cf8], R139 ;  /* 0x001cf88b01007387 */ /* 0x0005ee0000100800 */
[C---:B------:R-:W-:Y:S08]  /*2ecd0*/  HMMA.1688.F32.TF32 R180, R188.reuse, R12, R180 ;  /* 0x0000000cbcb4723c */ /* 0x040ff000000810b4 */
[----:B------:R-:W-:Y:S01]  /*2ece0*/  HMMA.1688.F32.TF32 R184, R188, R8, R184 ;  /* 0x00000008bcb8723c */ /* 0x000fe200000810b8 */
[----:B------:R-:W-:Y:S01]  /*2ecf0*/  IMAD.MOV.U32 R134, RZ, RZ, R68 ;  /* 0x000000ffff867224 */ /* 0x000fe200078e0044 */
[----:B------:R-:W-:Y:S01]  /*2ed00*/  LDS R241, [R252+0x63000] ;  /* 0x06300000fcf17984 */ /* 0x000fe20000000800 */
[----:B------:R-:W-:-:S02]  /*2ed10*/  IMAD.MOV.U32 R135, RZ, RZ, R69 ;  /* 0x000000ffff877224 */ /* 0x000fc400078e0045 */
[----:B-1----:R-:W-:Y:S01]  /*2ed20*/  IMAD.MOV.U32 R138, RZ, RZ, R70 ;  /* 0x000000ffff8a7224 */ /* 0x002fe200078e0046 */
[----:B------:R-:W-:Y:S01]  /*2ed30*/  LDS R243, [R252+0x63800] ;  /* 0x06380000fcf37984 */ /* 0x000fe20000000800 */
[----:B--2---:R-:W-:Y:S02]  /*2ed40*/  IMAD.MOV.U32 R139, RZ, RZ, R71 ;  /* 0x000000ffff8b7224 */ /* 0x004fe400078e0047 */
[C---:B------:R-:W-:Y:S01]  /*2ed50*/  HMMA.1688.F32.TF32 R68, R140.reuse, R16, R204 ;  /* 0x000000108c44723c */ /* 0x040fe200000810cc */
[----:B------:R-:W-:Y:S04]  /*2ed60*/  STL.64 [R1+0xc0], R84 ;  /* 0x0000c05401007387 */ /* 0x000fe80000100a00 */
[----:B------:R-:W-:Y:S04]  /*2ed70*/  STL.64 [R1+0xc8], R86 ;  /* 0x0000c85601007387 */ /* 0x000fe80000100a00 */
[----:B------:R-:W-:Y:S04]  /*2ed80*/  STL.64 [R1+0xd0], R80 ;  /* 0x0000d05001007387 */ /* 0x000fe80000100a00 */
[----:B------:R-:W-:Y:S04]  /*2ed90*/  STL.64 [R1+0xd8], R82 ;  /* 0x0000d85201007387 */ /* 0x000fe80000100a00 */
[----:B------:R-:W-:Y:S04]  /*2eda0*/  STL.64 [R1+0x140], R76 ;  /* 0x0001404c01007387 */ /* 0x000fe80000100a00 */
[----:B------:R1:W-:Y:S04]  /*2edb0*/  STL.64 [R1+0x148], R78 ;  /* 0x0001484e01007387 */ /* 0x0003e80000100a00 */
[----:B------:R-:W-:Y:S04]  /*2edc0*/  STL.64 [R1+0x1a0], R72 ;  /* 0x0001a04801007387 */ /* 0x000fe80000100a00 */
[----:B------:R2:W-:Y:S01]  /*2edd0*/  STL.64 [R1+0x1a8], R74 ;  /* 0x0001a84a01007387 */ /* 0x0005e20000100a00 */
[C---:B-1----:R-:W-:Y:S03]  /*2ede0*/  HMMA.1688.F32.TF32 R76, R140.reuse, R12, R156 ;  /* 0x0000000c8c4c723c */ /* 0x042fe6000008109c */
[----:B------:R-:W-:Y:S04]  /*2edf0*/  STL.64 [R1+0x210], R68 ;  /* 0x0002104401007387 */ /* 0x000fe80000100a00 */
[----:B------:R1:W-:Y:S01]  /*2ee00*/  STL.64 [R1+0x218], R70 ;  /* 0x0002184601007387 */ /* 0x0003e20000100a00 */
[C---:B--2---:R-:W-:Y:S08]  /*2ee10*/  HMMA.1688.F32.TF32 R72, R140.reuse, R8, R212 ;  /* 0x000000088c48723c */ /* 0x044ff000000810d4 */
[----:B-1----:R-:W-:Y:S07]  /*2ee20*/  HMMA.1688.F32.TF32 R68, R140, R4, R224 ;  /* 0x000000048c44723c */ /* 0x002fee00000810e0 */
[----:B------:R-:W-:Y:S04]  /*2ee30*/  STL.64 [R1+0x220], R76 ;  /* 0x0002204c01007387 */ /* 0x000fe80000100a00 */
[----:B------:R-:W-:Y:S04]  /*2ee40*/  STL.64 [R1+0x228], R78 ;  /* 0x0002284e01007387 */ /* 0x000fe80000100a00 */
[----:B------:R-:W-:Y:S04]  /*2ee50*/  STL.64 [R1+0x250], R72 ;  /* 0x0002504801007387 */ /* 0x000fe80000100a00 */
[----:B------:R-:W-:Y:S04]  /*2ee60*/  STL.64 [R1+0x258], R74 ;  /* 0x0002584a01007387 */ /* 0x000fe80000100a00 */
[----:B------:R1:W-:Y:S04]  /*2ee70*/  STL.64 [R1+0x240], R68 ;  /* 0x0002404401007387 */ /* 0x0003e80000100a00 */
[----:B------:R2:W-:Y:S01]  /*2ee80*/  STL.64 [R1+0x248], R70 ;  /* 0x0002484601007387 */ /* 0x0005e20000100a00 */
[----:B-1----:R-:W-:-:S03]  /*2ee90*/  IMAD.MOV.U32 R68, RZ, RZ, R201 ;  /* 0x000000ffff447224 */ /* 0x002fc600078e00c9 */
[----:B------:R-:W3:Y:S01]  /*2eea0*/  LDL.LU R201, [R1+0x1f38] ;  /* 0x001f380001c97983 */ /* 0x000ee20000300800 */
[----:B------:R-:W-:-:S03]  /*2eeb0*/  IMAD.MOV.U32 R69, RZ, RZ, R200 ;  /* 0x000000ffff457224 */ /* 0x000fc600078e00c8 */
[----:B------:R-:W4:Y:S04]  /*2eec0*/  LDL.LU R200, [R1+0x1f34] ;  /* 0x001f340001c87983 */ /* 0x000f280000300800 */
[----:B------:R-:W2:Y:S04]  /*2eed0*/  LDL.LU R72, [R1+0x830] ;  /* 0x0008300001487983 */ /* 0x000ea80000300800 */
[----:B------:R-:W2:Y:S04]  /*2eee0*/  LDL.LU R73, [R1+0x834] ;  /* 0x0008340001497983 */ /* 0x000ea80000300800 */
[----:B------:R-:W2:Y:S04]  /*2eef0*/  LDL.LU R74, [R1+0x838] ;  /* 0x00083800014a7983 */ /* 0x000ea80000300800 */
[----:B------:R-:W2:Y:S01]  /*2ef00*/  LDL.LU R75, [R1+0x83c] ;  /* 0x00083c00014b7983 */ /* 0x000ea20000300800 */
[----:B----4-:R-:W-:-:S03]  /*2ef10*/  IMAD.MOV.U32 R76, RZ, RZ, R200 ;  /* 0x000000ffff4c7224 */ /* 0x010fc600078e00c8 */
[----:B------:R-:W4:Y:S01]  /*2ef20*/  LDL.LU R200, [R1+0x1f30] ;  /* 0x001f300001c87983 */ /* 0x000f220000300800 */
[----:B---3--:R-:W-:-:S03]  /*2ef30*/  IMAD.MOV.U32 R79, RZ, RZ, R201 ;  /* 0x000000ffff4f7224 */ /* 0x008fc600078e00c9 */
[----:B------:R-:W3:Y:S04]  /*2ef40*/  LDL.LU R77, [R1+0x844] ;  /* 0x00084400014d7983 */ /* 0x000ee80000300800 */
[----:B------:R-:W3:Y:S04]  /*2ef50*/  LDL.LU R78, [R1+0x848] ;  /* 0x00084800014e7983 */ /* 0x000ee80000300800 */
[----:B------:R-:W2:Y:S04]  /*2ef60*/  LDL.LU R201, [R1+0x1f2c] ;  /* 0x001f2c0001c97983 */ /* 0x000ea80000300800 */
[----:B------:R-:W2:Y:S04]  /*2ef70*/  LDL.LU R224, [R1+0x860] ;  /* 0x0008600001e07983 */ /* 0x000ea80000300800 */
[----:B------:R-:W2:Y:S01]  /*2ef80*/  LDL.LU R225, [R1+0x864] ;  /* 0x0008640001e17983 */ /* 0x000ea20000300800 */
[----:B----4-:R-:W-:-:S03]  /*2ef90*/  IMAD.MOV.U32 R226, RZ, RZ, R200 ;  /* 0x000000ffffe27224 */ /* 0x010fc600078e00c8 */
[----:B------:R-:W4:Y:S01]  /*2efa0*/  LDL.LU R200, [R1+0x1f28] ;  /* 0x001f280001c87983 */ /* 0x000f220000300800 */
[C---:B------:R-:W-:Y:S03]  /*2efb0*/  HMMA.1688.F32.TF32 R156, R188.reuse, R32, R160 ;  /* 0x00000020bc9c723c */ /* 0x040fe600000810a0 */
[----:B------:R-:W3:Y:S05]  /*2efc0*/  LDL.LU R227, [R1+0x86c] ;  /* 0x00086c0001e37983 */ /* 0x000eea0000300800 */
[C---:B------:R-:W-:Y:S01]  /*2efd0*/  HMMA.1688.F32.TF32 R160, R188.reuse, R28, R220 ;  /* 0x0000001cbca0723c */ /* 0x040fe200000810dc */
[----:B------:R-:W3:Y:S04]  /*2efe0*/  LDL.LU R220, [R1+0x870] ;  /* 0x0008700001dc7983 */ /* 0x000ee80000300800 */
[----:B------:R-:W3:Y:S03]  /*2eff0*/  LDL.LU R221, [R1+0x874] ;  /* 0x0008740001dd7983 */ /* 0x000ee60000300800 */
[----:B-----5:R-:W-:Y:S01]  /*2f000*/  HMMA.1688.F32.TF32 R140, R188, R48, R144 ;  /* 0x00000030bc8c723c */ /* 0x020fe20000081090 */
[----:B------:R-:W3:Y:S01]  /*2f010*/  LDL.LU R222, [R1+0x878] ;  /* 0x0008780001de7983 */ /* 0x000ee20000300800 */
[----:B--2---:R-:W-:-:S03]  /*2f020*/  IMAD.MOV.U32 R223, RZ, RZ, R201 ;  /* 0x000000ffffdf7224 */ /* 0x004fc600078e00c9 */
[----:B------:R-:W2:Y:S03]  /*2f030*/  LDL.LU R201, [R1+0x1f24] ;  /* 0x001f240001c97983 */ /* 0x000ea60000300800 */
[C---:B------:R-:W-:Y:S08]  /*2f040*/  HMMA.1688.F32.TF32 R144, R188.reuse, R44, R208 ;  /* 0x0000002cbc90723c */ /* 0x040ff000000810d0 */
[C---:B------:R-:W-:Y:S08]  /*2f050*/  HMMA.1688.F32.TF32 R148, R188.reuse, R40, R148 ;  /* 0x00000028bc94723c */ /* 0x040ff00000081094 */
[C---:B------:R-:W-:Y:S08]  /*2f060*/  HMMA.1688.F32.TF32 R152, R188.reuse, R36, R152 ;  /* 0x00000024bc98723c */ /* 0x040ff00000081098 */
[C---:B------:R-:W-:Y:S08]  /*2f070*/  HMMA.1688.F32.TF32 R168, R188.reuse, R24, R168 ;  /* 0x00000018bca8723c */ /* 0x040ff000000810a8 */
[C---:B------:R-:W-:Y:S08]  /*2f080*/  HMMA.1688.F32.TF32 R172, R188.reuse, R20, R172 ;  /* 0x00000014bcac723c */ /* 0x040ff000000810ac */
[C---:B------:R-:W-:Y:S08]  /*2f090*/  HMMA.1688.F32.TF32 R176, R188.reuse, R16, R176 ;  /* 0x00000010bcb0723c */ /* 0x040ff000000810b0 */
[----:B------:R-:W-:Y:S07]  /*2f0a0*/  HMMA.1688.F32.TF32 R188, R188, R4, R216 ;  /* 0x00000004bcbc723c */ /* 0x000fee00000810d8 */
[----:B----4-:R-:W-:-:S02]  /*2f0b0*/  IMAD.MOV.U32 R216, RZ, RZ, R200 ;  /* 0x000000ffffd87224 */ /* 0x010fc400078e00c8 */
[----:B------:R-:W4:Y:S04]  /*2f0c0*/  LDL.LU R200, [R1+0x1f20] ;  /* 0x001f200001c87983 */ /* 0x000f280000300800 */
[----:B------:R-:W5:Y:S04]  /*2f0d0*/  LDL.LU R217, [R1+0x884] ;  /* 0x0008840001d97983 */ /* 0x000f680000300800 */
[----:B------:R-:W5:Y:S04]  /*2f0e0*/  LDL.LU R218, [R1+0x888] ;  /* 0x0008880001da7983 */ /* 0x000f680000300800 */
[----:B------:R-:W5:Y:S04]  /*2f0f0*/  LDL.LU R219, [R1+0x88c] ;  /* 0x00088c0001db7983 */ /* 0x000f680000300800 */
[----:B------:R-:W3:Y:S01]  /*2f100*/  LDL.LU R208, [R1+0x8a0] ;  /* 0x0008a00001d07983 */ /* 0x000ee20000300800 */
[----:B--2---:R-:W-:-:S03]  /*2f110*/  IMAD.MOV.U32 R209, RZ, RZ, R201 ;  /* 0x000000ffffd17224 */ /* 0x004fc600078e00c9 */
[----:B------:R-:W2:Y:S01]  /*2f120*/  LDL.LU R201, [R1+0x1f1c] ;  /* 0x001f1c0001c97983 */ /* 0x000ea20000300800 */
[----:B------:R-:W-:Y:S02]  /*2f130*/  IMAD.MOV.U32 R71, RZ, RZ, R202 ;  /* 0x000000ffff477224 */ /* 0x000fe400078e00ca */
[----:B------:R-:W-:Y:S02]  /*2f140*/  IMAD.MOV.U32 R70, RZ, RZ, R203 ;  /* 0x000000ffff467224 */ /* 0x000fe400078e00cb */
[----:B------:R-:W-:Y:S02]  /*2f150*/  IMAD.MOV.U32 R93, RZ, RZ, R197 ;  /* 0x000000ffff5d7224 */ /* 0x000fe400078e00c5 */
[----:B------:R-:W-:Y:S02]  /*2f160*/  IMAD.MOV.U32 R94, RZ, RZ, R196 ;  /* 0x000000ffff5e7224 */ /* 0x000fe400078e00c4 */
[----:B----4-:R-:W-:Y:S02]  /*2f170*/  IMAD.MOV.U32 R210, RZ, RZ, R200 ;  /* 0x000000ffffd27224 */ /* 0x010fe400078e00c8 */
[----:B------:R-:W2:Y:S04]  /*2f180*/  LDL.LU R200, [R1+0x1f18] ;  /* 0x001f180001c87983 */ /* 0x000ea80000300800 */
[----:B------:R-:W4:Y:S04]  /*2f190*/  LDL.LU R211, [R1+0x8ac] ;  /* 0x0008ac0001d37983 */ /* 0x000f280000300800 */
        /* <DEDUP_REMOVED lines=71> */
[----:B------:R-:W2:Y:S01]  /*2f610*/  LDL.LU R251, [R1+0x48c] ;  /* 0x00048c0001fb7983 */ /* 0x000ea20000300800 */
[C---:B-----5:R-:W-:Y:S03]  /*2f620*/  HMMA.1688.F32.TF32 R216, R236.reuse, R24, R216 ;  /* 0x00000018ecd8723c */ /* 0x060fe600000810d8 */
[----:B------:R-:W5:Y:S05]  /*2f630*/  LDL R0, [R1+0x998] ;  /* 0x0009980001007983 */ /* 0x000f6a0000100800 */
[C---:B---3--:R-:W-:Y:S08]  /*2f640*/  HMMA.1688.F32.TF32 R220, R236.reuse, R20, R220 ;  /* 0x00000014ecdc723c */ /* 0x048ff000000810dc */
[C---:B----4-:R-:W-:Y:S08]  /*2f650*/  HMMA.1688.F32.TF32 R208, R236.reuse, R32, R208 ;  /* 0x00000020ecd0723c */ /* 0x050ff000000810d0 */
[C---:B------:R-:W-:Y:S08]  /*2f660*/  HMMA.1688.F32.TF32 R224, R236.reuse, R16, R224 ;  /* 0x00000010ece0723c */ /* 0x040ff000000810e0 */
[C---:B--2---:R-:W-:Y:S08]  /*2f670*/  HMMA.1688.F32.TF32 R204, R236.reuse, R36, R204 ;  /* 0x00000024eccc723c */ /* 0x044ff000000810cc */
[C---:B------:R-:W-:Y:S08]  /*2f680*/  HMMA.1688.F32.TF32 R200, R236.reuse, R40, R200 ;  /* 0x00000028ecc8723c */ /* 0x040ff000000810c8 */
[----:B------:R-:W-:Y:S08]  /*2f690*/  HMMA.1688.F32.TF32 R232, R236, R8, R76 ;  /* 0x00000008ece8723c */ /* 0x000ff0000008104c */
[C---:B------:R-:W-:Y:S08]  /*2f6a0*/  HMMA.1688.F32.TF32 R228, R192.reuse, R48, R128 ;  /* 0x00000030c0e4723c */ /* 0x040ff00000081080 */
[C---:B------:R-:W-:Y:S08]  /*2f6b0*/  HMMA.1688.F32.TF32 R128, R192.reuse, R44, R124 ;  /* 0x0000002cc080723c */ /* 0x040ff0000008107c */
[C---:B------:R-:W-:Y:S08]  /*2f6c0*/  HMMA.1688.F32.TF32 R124, R192.reuse, R40, R120 ;  /* 0x00000028c07c723c */ /* 0x040ff00000081078 */
[C---:B------:R-:W-:Y:S08]  /*2f6d0*/  HMMA.1688.F32.TF32 R120, R192.reuse, R36, R116 ;  /* 0x00000024c078723c */ /* 0x040ff00000081074 */
[C---:B------:R-:W-:Y:S08]  /*2f6e0*/  HMMA.1688.F32.TF32 R116, R192.reuse, R32, R112 ;  /* 0x00000020c074723c */ /* 0x040ff00000081070 */
[C---:B------:R-:W-:Y:S01]  /*2f6f0*/  HMMA.1688.F32.TF32 R112, R192.reuse, R28, R108 ;  /* 0x0000001cc070723c */ /* 0x040fe2000008106c */
[----:B------:R-:W-:Y:S07]  /*2f700*/  STL.64 [R1+0x330], R228 ;  /* 0x000330e401007387 */ /* 0x000fee0000100a00 */
[C---:B------:R-:W-:Y:S01]  /*2f710*/  HMMA.1688.F32.TF32 R108, R192.reuse, R24, R104 ;  /* 0x00000018c06c723c */ /* 0x040fe20000081068 */
[----:B------:R1:W-:Y:S07]  /*2f720*/  STL.64 [R1+0x338], R230 ;  /* 0x000338e601007387 */ /* 0x0003ee0000100a00 */
[C---:B------:R-:W-:Y:S08]  /*2f730*/  HMMA.1688.F32.TF32 R104, R192.reuse, R20, R100 ;  /* 0x00000014c068723c */ /* 0x040ff00000081064 */
[C---:B------:R-:W-:Y:S01]  /*2f740*/  HMMA.1688.F32.TF32 R100, R192.reuse, R16, R96 ;  /* 0x00000010c064723c */ /* 0x040fe20000081060 */
[----:B------:R-:W-:Y:S07]  /*2f750*/  STL.64 [R1+0x360], R128 ;  /* 0x0003608001007387 */ /* 0x000fee0000100a00 */
[C---:B------:R-:W-:Y:S01]  /*2f760*/  HMMA.1688.F32.TF32 R96, R192.reuse, R12, R92 ;  /* 0x0000000cc060723c */ /* 0x040fe2000008105c */
[----:B------:R-:W-:Y:S07]  /*2f770*/  STL.64 [R1+0x368], R130 ;  /* 0x0003688201007387 */ /* 0x000fee0000100a00 */
[C---:B------:R-:W-:Y:S01]  /*2f780*/  HMMA.1688.F32.TF32 R92, R192.reuse, R8, R164 ;  /* 0x00000008c05c723c */ /* 0x040fe200000810a4 */
[----:B------:R-:W-:Y:S07]  /*2f790*/  STL.64 [R1+0x3a0], R124 ;  /* 0x0003a07c01007387 */ /* 0x000fee0000100a00 */
[----:B------:R-:W-:Y:S01]  /*2f7a0*/  HMMA.1688.F32.TF32 R88, R192, R4, R88 ;  /* 0x00000004c058723c */ /* 0x000fe20000081058 */
[----:B------:R-:W-:Y:S07]  /*2f7b0*/  STL.64 [R1+0x3a8], R126 ;  /* 0x0003a87e01007387 */ /* 0x000fee0000100a00 */
[C---:B------:R-:W-:Y:S08]  /*2f7c0*/  HMMA.1688.F32.TF32 R192, R236.reuse, R48, R84 ;  /* 0x00000030ecc0723c */ /* 0x040ff00000081054 */
[C---:B------:R-:W-:Y:S08]  /*2f7d0*/  HMMA.1688.F32.TF32 R196, R236.reuse, R44, R196 ;  /* 0x0000002cecc4723c */ /* 0x040ff000000810c4 */
[----:B------:R-:W-:Y:S01]  /*2f7e0*/  HMMA.1688.F32.TF32 R212, R236, R28, R212 ;  /* 0x0000001cecd4723c */ /* 0x000fe200000810d4 */
[----:B------:R-:W-:-:S02]  /*2f7f0*/  IMAD.MOV.U32 R51, RZ, RZ, R52 ;  /* 0x000000ffff337224 */ /* 0x000fc400078e0034 */
[----:B------:R-:W-:Y:S01]  /*2f800*/  IMAD.MOV.U32 R50, RZ, RZ, R53 ;  /* 0x000000ffff327224 */ /* 0x000fe200078e0035 */
[----:B-----5:R-:W-:Y:S04]  /*2f810*/  LDS R240, [R0+0x63000] ;  /* 0x0630000000f07984 */ /* 0x020fe80000000800 */
[C---:B-1----:R-:W-:Y:S01]  /*2f820*/  HMMA.1688.F32.TF32 R228, R236.reuse, R12, R80 ;  /* 0x0000000cece4723c */ /* 0x042fe20000081050 */
[----:B------:R-:W-:Y:S04]  /*2f830*/  STL.64 [R1+0x3c0], R120 ;  /* 0x0003c07801007387 */ /* 0x000fe80000100a00 */
[----:B------:R-:W1:Y:S03]  /*2f840*/  LDS R242, [R0+0x63800] ;  /* 0x0638000000f27984 */ /* 0x000e660000000800 */
[----:B------:R-:W-:Y:S01]  /*2f850*/  HMMA.1688.F32.TF32 R236, R236, R4, R72 ;  /* 0x00000004ecec723c */ /* 0x000fe20000081048 */
[----:B------:R-:W-:Y:S07]  /*2f860*/  STL.64 [R1+0x3c8], R122 ;  /* 0x0003c87a01007387 */ /* 0x000fee0000100a00 */
[C---:B------:R-:W-:Y:S01]  /*2f870*/  HMMA.1688.F32.TF32 R72, R244.reuse, R48, R68 ;  /* 0x00000030f448723c */ /* 0x040fe20000081044 */
[----:B------:R-:W-:Y:S07]  /*2f880*/  STL.64 [R1+0x3e0], R116 ;  /* 0x0003e07401007387 */ /* 0x000fee0000100a00 */
[----:B------:R-:W-:Y:S01]  /*2f890*/  HMMA.1688.F32.TF32 R68, R244, R44, R248 ;  /* 0x0000002cf444723c */ /* 0x000fe200000810f8 */
        /* <DEDUP_REMOVED lines=13> */
[----:B------:R-:W5:Y:S04]  /*2f970*/  LDL.LU R248, [R1+0x290] ;  /* 0x0002900001f87983 */ /* 0x000f680000300800 */
[----:B------:R1:W-:Y:S04]  /*2f980*/  STL.64 [R1+0x580], R72 ;  /* 0x0005804801007387 */ /* 0x0003e80000100a00 */
[----:B------:R1:W-:Y:S04]  /*2f990*/  STL.64 [R1+0x588], R74 ;  /* 0x0005884a01007387 */ /* 0x0003e80000100a00 */
[----:B------:R1:W-:Y:S04]  /*2f9a0*/  STL.64 [R1+0x570], R68 ;  /* 0x0005704401007387 */ /* 0x0003e80000100a00 */
[----:B------:R1:W-:Y:S04]  /*2f9b0*/  STL.64 [R1+0x578], R70 ;  /* 0x0005784601007387 */ /* 0x0003e80000100a00 */
[----:B------:R-:W5:Y:S04]  /*2f9c0*/  LDL.LU R249, [R1+0x294] ;  /* 0x0002940001f97983 */ /* 0x000f680000300800 */
[----:B------:R-:W5:Y:S04]  /*2f9d0*/  LDL.LU R250, [R1+0x298] ;  /* 0x0002980001fa7983 */ /* 0x000f680000300800 */
[----:B------:R-:W5:Y:S04]  /*2f9e0*/  LDL.LU R251, [R1+0x29c] ;  /* 0x00029c0001fb7983 */ /* 0x000f680000300800 */
[----:B------:R-:W5:Y:S04]  /*2f9f0*/  LDL.LU R76, [R1+0x300] ;  /* 0x00030000014c7983 */ /* 0x000f680000300800 */
[----:B------:R-:W5:Y:S04]  /*2fa00*/  LDL.LU R77, [R1+0x304] ;  /* 0x00030400014d7983 */ /* 0x000f680000300800 */
[----:B------:R-:W5:Y:S04]  /*2fa10*/  LDL.LU R78, [R1+0x308] ;  /* 0x00030800014e7983 */ /* 0x000f680000300800 */
[----:B------:R-:W5:Y:S01]  /*2fa20*/  LDL.LU R79, [R1+0x30c] ;  /* 0x00030c00014f7983 */ /* 0x000f620000300800 */
[----:B------:R-:W-:-:S03]  /*2fa30*/  IMAD.MOV.U32 R60, RZ, RZ, R92 ;  /* 0x000000ffff3c7224 */ /* 0x000fc600078e005c */
[----:B--2---:R-:W2:Y:S01]  /*2fa40*/  LDL.LU R96, [R1+0x470] ;  /* 0x0004700001607983 */ /* 0x004ea20000300800 */
[----:B------:R-:W-:-:S03]  /*2fa50*/  IMAD.MOV.U32 R61, RZ, RZ, R93 ;  /* 0x000000ffff3d7224 */ /* 0x000fc600078e005d */
[----:B------:R-:W2:Y:S01]  /*2fa60*/  LDL.LU R97, [R1+0x474] ;  /* 0x0004740001617983 */ /* 0x000ea20000300800 */
[----:B------:R-:W-:-:S03]  /*2fa70*/  IMAD.MOV.U32 R64, RZ, RZ, R94 ;  /* 0x000000ffff407224 */ /* 0x000fc600078e005e */
[----:B---3--:R-:W2:Y:S01]  /*2fa80*/  LDL.LU R98, [R1+0x478] ;  /* 0x0004780001627983 */ /* 0x008ea20000300800 */
[----:B------:R-:W-:-:S03]  /*2fa90*/  IMAD.MOV.U32 R65, RZ, RZ, R95 ;  /* 0x000000ffff417224 */ /* 0x000fc600078e005f */
[----:B------:R-:W2:Y:S04]  /*2faa0*/  LDL.LU R99, [R1+0x47c] ;  /* 0x00047c0001637983 */ /* 0x000ea80000300800 */
[----:B------:R-:W3:Y:S04]  /*2fab0*/  LDL.LU R92, [R1+0x460] ;  /* 0x00046000015c7983 */ /* 0x000ee80000300800 */
[----:B------:R-:W3:Y:S04]  /*2fac0*/  LDL.LU R93, [R1+0x464] ;  /* 0x00046400015d7983 */ /* 0x000ee80000300800 */
[----:B------:R-:W3:Y:S04]  /*2fad0*/  LDL.LU R94, [R1+0x468] ;  /* 0x00046800015e7983 */ /* 0x000ee80000300800 */
[----:B------:R-:W3:Y:S04]  /*2fae0*/  LDL.LU R95, [R1+0x46c] ;  /* 0x00046c00015f7983 */ /* 0x000ee80000300800 */
        /* <DEDUP_REMOVED lines=8> */
[----:B----4-:R-:W4:Y:S04]  /*2fb70*/  LDL.LU R88, [R1+0x340] ;  /* 0x0003400001587983 */ /* 0x010f280000300800 */
[----:B------:R-:W4:Y:S04]  /*2fb80*/  LDL.LU R89, [R1+0x344] ;  /* 0x0003440001597983 */ /* 0x000f280000300800 */
[----:B------:R-:W4:Y:S04]  /*2fb90*/  LDL.LU R90, [R1+0x348] ;  /* 0x00034800015a7983 */ /* 0x000f280000300800 */
[----:B------:R-:W4:Y:S04]  /*2fba0*/  LDL.LU R91, [R1+0x34c] ;  /* 0x00034c00015b7983 */ /* 0x000f280000300800 */
[----:B------:R-:W3:Y:S04]  /*2fbb0*/  LDL.LU R84, [R1+0x320] ;  /* 0x0003200001547983 */ /* 0x000ee80000300800 */
        /* <DEDUP_REMOVED lines=10> */
[----:B------:R-:W3:Y:S01]  /*2fc60*/  LDL.LU R71, [R1+0x2ec] ;  /* 0x0002ec0001477983 */ /* 0x000ee20000300800 */
[C---:B-----5:R-:W-:Y:S08]  /*2fc70*/  HMMA.1688.F32.TF32 R76, R244.reuse, R16, R76 ;  /* 0x00000010f44c723c */ /* 0x060ff0000008104c */
[C---:B--2---:R-:W-:Y:S08]  /*2fc80*/  HMMA.1688.F32.TF32 R80, R244.reuse, R20, R80 ;  /* 0x00000014f450723c */ /* 0x044ff00000081050 */
[C---:B----4-:R-:W-:Y:S08]  /*2fc90*/  HMMA.1688.F32.TF32 R88, R244.reuse, R28, R88 ;  /* 0x0000001cf458723c */ /* 0x050ff00000081058 */
[----:B---3--:R-:W-:Y:S11]  /*2fca0*/  HMMA.1688.F32.TF32 R84, R244, R24, R84 ;  /* 0x00000018f454723c */ /* 0x008ff60000081054 */
[----:B------:R-:W-:Y:S04]  /*2fcb0*/  @!UPT UIADD3 URZ, URZ, URZ, URZ ;  /* 0x0000003f3f3ff290 */ /* 0x000fe8000fffe03f */
[----:B------:R-:W-:Y:S08]  /*2fcc0*/  STL.64 [R1+0x530], R88 ;  /* 0x0005305801007387 */ /* 0x000ff00000100a00 */
[----:B------:R-:W-:Y:S04]  /*2fcd0*/  STL.64 [R1+0x520], R84 ;  /* 0x0005205401007387 */ /* 0x000fe80000100a00 */
[----:B------:R-:W-:Y:S04]  /*2fce0*/  STL.64 [R1+0x528], R86 ;  /* 0x0005285601007387 */ /* 0x000fe80000100a00 */
[----:B------:R1:W-:Y:S04]  /*2fcf0*/  STL.64 [R1+0x510], R80 ;  /* 0x0005105001007387 */ /* 0x0003e80000100a00 */
[----:B------:R2:W-:Y:S04]  /*2fd00*/  STL.64 [R1+0x518], R82 ;  /* 0x0005185201007387 */ /* 0x0005e80000100a00 */
[----:B------:R3:W-:Y:S01]  /*2fd10*/  STL.64 [R1+0x500], R76 ;  /* 0x0005004c01007387 */ /* 0x0007e20000100a00 */
[----:B-1----:R-:W-:-:S03]  /*2fd20*/  IMAD.MOV.U32 R80, RZ, RZ, R51 ;  /* 0x000000ffff507224 */ /* 0x002fc600078e0033 */
[----:B------:R-:W4:Y:S01]  /*2fd30*/  LDL.LU R51, [R1+0x1f0c] ;  /* 0x001f0c0001337983 */ /* 0x000f220000300800 */
[----:B------:R-:W-:Y:S02]  /*2fd40*/  IMAD.MOV.U32 R81, RZ, RZ, R50 ;  /* 0x000000ffff517224 */ /* 0x000fe400078e0032 */
[----:B--2---:R-:W-:Y:S01]  /*2fd50*/  IMAD.MOV.U32 R82, RZ, RZ, R47 ;  /* 0x000000ffff527224 */ /* 0x004fe200078e002f */
[----:B------:R-:W2:Y:S01]  /*2fd60*/  LDL.LU R50, [R1+0x1f08] ;  /* 0x001f080001327983 */ /* 0x000ea20000300800 */
[----:B------:R-:W-:Y:S02]  /*2fd70*/  IMAD.MOV.U32 R83, RZ, RZ, R46 ;  /* 0x000000ffff537224 */ /* 0x000fe400078e002e */
[----:B------:R-:W-:Y:S01]  /*2fd80*/  IMAD.MOV.U32 R84, RZ, RZ, R43 ;  /* 0x000000ffff547224 */ /* 0x000fe200078e002b */
[----:B------:R-:W5:Y:S01]  /*2fd90*/  LDL.LU R47, [R1+0x1f04] ;  /* 0x001f0400012f7983 */ /* 0x000f620000300800 */
[----:B------:R-:W-:-:S03]  /*2fda0*/  IMAD.MOV.U32 R85, RZ, RZ, R42 ;  /* 0x000000ffff557224 */ /* 0x000fc600078e002a */
[----:B------:R-:W2:Y:S01]  /*2fdb0*/  LDL.LU R46, [R1+0x1f00] ;  /* 0x001f0000012e7983 */ /* 0x000ea20000300800 */
[----:B------:R-:W-:-:S03]  /*2fdc0*/  IMAD.MOV.U32 R86, RZ, RZ, R39 ;  /* 0x000000ffff567224 */ /* 0x000fc600078e0027 */
[----:B------:R-:W2:Y:S01]  /*2fdd0*/  LDL.LU R43, [R1+0x1efc] ;  /* 0x001efc00012b7983 */ /* 0x000ea20000300800 */
[----:B------:R-:W-:-:S03]  /*2fde0*/  IMAD.MOV.U32 R87, RZ, RZ, R38 ;  /* 0x000000ffff577224 */ /* 0x000fc600078e0026 */
[----:B------:R-:W3:Y:S04]  /*2fdf0*/  LDL.LU R42, [R1+0x1ef8] ;  /* 0x001ef800012a7983 */ /* 0x000ee80000300800 */
[----:B------:R-:W4:Y:S04]  /*2fe00*/  LDL.LU R39, [R1+0x1ef4] ;  /* 0x001ef40001277983 */ /* 0x000f280000300800 */
[----:B------:R-:W5:Y:S01]  /*2fe10*/  LDL.LU R38, [R1+0x1ef0] ;  /* 0x001ef00001267983 */ /* 0x000f620000300800 */
[C---:B------:R-:W-:Y:S08]  /*2fe20*/  HMMA.1688.F32.TF32 R92, R244.reuse, R36, R92 ;  /* 0x00000024f45c723c */ /* 0x040ff0000008105c */
[C---:B------:R-:W-:Y:S11]  /*2fe30*/  HMMA.1688.F32.TF32 R96, R244.reuse, R40, R96 ;  /* 0x00000028f460723c */ /* 0x040ff60000081060 */
[----:B------:R-:W-:Y:S05]  /*2fe40*/  @!UPT UIADD3 URZ, URZ, URZ, URZ ;  /* 0x0000003f3f3ff290 */ /* 0x000fea000fffe03f */
[----:B------:R-:W-:Y:S02]  /*2fe50*/  IMAD.MOV.U32 R49, RZ, RZ, R92 ;  /* 0x000000ffff317224 */ /* 0x000fe400078e005c */
[----:B------:R-:W-:Y:S02]  /*2fe60*/  IMAD.MOV.U32 R48, RZ, RZ, R93 ;  /* 0x000000ffff307224 */ /* 0x000fe400078e005d */
[----:B------:R-:W-:Y:S02]  /*2fe70*/  IMAD.MOV.U32 R45, RZ, RZ, R94 ;  /* 0x000000ffff2d7224 */ /* 0x000fe400078e005e */
[----:B------:R-:W-:Y:S02]  /*2fe80*/  IMAD.MOV.U32 R44, RZ, RZ, R95 ;  /* 0x000000ffff2c7224 */ /* 0x000fe400078e005f */
[----:B------:R-:W-:Y:S01]  /*2fe90*/  HMMA.1688.F32.TF32 R92, R244, R32, R164 ;  /* 0x00000020f45c723c */ /* 0x000fe200000810a4 */
[----:B------:R-:W-:Y:S02]  /*2fea0*/  IMAD.MOV.U32 R88, RZ, RZ, R6 ;  /* 0x000000ffff587224 */ /* 0x000fe400078e0006 */
[----:B------:R-:W5:Y:S01]  /*2feb0*/  LDL.LU R6, [R1+0x1eec] ;  /* 0x001eec0001067983 */ /* 0x000f620000300800 */
[----:B------:R-:W-:-:S03]  /*2fec0*/  IMAD.MOV.U32 R89, RZ, RZ, R7 ;  /* 0x000000ffff597224 */ /* 0x000fc600078e0007 */
[----:B------:R-:W-:Y:S01]  /*2fed0*/  IMAD.MOV.U32 R33, RZ, RZ, R90 ;  /* 0x000000ffff217224 */ /* 0x000fe200078e005a */
[----:B------:R-:W5:Y:S01]  /*2fee0*/  LDL.LU R7, [R1+0x1ee8] ;  /* 0x001ee80001077983 */ /* 0x000f620000300800 */
[----:B------:R-:W-:Y:S02]  /*2fef0*/  IMAD.MOV.U32 R32, RZ, RZ, R91 ;  /* 0x000000ffff207224 */ /* 0x000fe400078e005b */
[----:B------:R-:W-:Y:S02]  /*2ff00*/  IMAD.MOV.U32 R90, RZ, RZ, R10 ;  /* 0x000000ffff5a7224 */ /* 0x000fe400078e000a */
[----:B------:R-:W5:Y:S01]  /*2ff10*/  LDL.LU R10, [R1+0x1ee4] ;  /* 0x001ee400010a7983 */ /* 0x000f620000300800 */
[----:B------:R-:W-:-:S03]  /*2ff20*/  IMAD.MOV.U32 R91, RZ, RZ, R11 ;  /* 0x000000ffff5b7224 */ /* 0x000fc600078e000b */
[----:B------:R-:W5:Y:S01]  /*2ff30*/  LDL.LU R11, [R1+0x1ee0] ;  /* 0x001ee000010b7983 */ /* 0x000f620000300800 */
[----:B------:R-:W-:-:S06]  /*2ff40*/  IMAD.MOV.U32 R57, RZ, RZ, R96 ;  /* 0x000000ffff397224 */ /* 0x000fcc00078e0060 */
[----:B------:R-:W-:Y:S02]  /*2ff50*/  IMAD.MOV.U32 R41, RZ, RZ, R92 ;  /* 0x000000ffff297224 */ /* 0x000fe400078e005c */
[----:B------:R-:W-:Y:S02]  /*2ff60*/  IMAD.MOV.U32 R40, RZ, RZ, R93 ;  /* 0x000000ffff287224 */ /* 0x000fe400078e005d */
[----:B------:R-:W-:Y:S02]  /*2ff70*/  IMAD.MOV.U32 R92, RZ, RZ, R14 ;  /* 0x000000ffff5c7224 */ /* 0x000fe400078e000e */
[----:B------:R-:W-:Y:S01]  /*2ff80*/  IMAD.MOV.U32 R37, RZ, RZ, R94 ;  /* 0x000000ffff257224 */ /* 0x000fe200078e005e */
[----:B------:R-:W5:Y:S01]  /*2ff90*/  LDL.LU R14, [R1+0x1edc] ;  /* 0x001edc00010e7983 */ /* 0x000f620000300800 */
[----:B------:R-:W-:Y:S02]  /*2ffa0*/  IMAD.MOV.U32 R93, RZ, RZ, R15 ;  /* 0x000000ffff5d7224 */ /* 0x000fe400078e000f */
[----:B------:R-:W-:Y:S01]  /*2ffb0*/  IMAD.MOV.U32 R36, RZ, RZ, R95 ;  /* 0x000000ffff247224 */ /* 0x000fe200078e005f */
[----:B------:R-:W5:Y:S01]  /*2ffc0*/  LDL.LU R15, [R1+0x1ed8] ;  /* 0x001ed800010f7983 */ /* 0x000f620000300800 */
[----:B------:R-:W-:-:S02]  /*2ffd0*/  IMAD.MOV.U32 R94, RZ, RZ, R18 ;  /* 0x000000ffff5e7224 */ /* 0x000fc400078e0012 */
[----:B------:R-:W-:Y:S01]  /*2ffe0*/  IMAD.MOV.U32 R95, RZ, RZ, R19 ;  /* 0x000000ffff5f7224 */ /* 0x000fe200078e0013 */
[----:B------:R-:W5:Y:S01]  /*2fff0*/  LDL.LU R18, [R1+0x1ed4] ;  /* 0x001ed40001127983 */ /* 0x000f620000300800 */
        /* <DEDUP_REMOVED lines=12> */
[----:B------:R-:W-:-:S03]  /*300c0*/  IMAD.MOV.U32 R101, RZ, RZ, R31 ;  /* 0x000000ffff657224 */ /* 0x000fc600078e001f */
[----:B------:R-:W5:Y:S01]  /*300d0*/  LDL.LU R27, [R1+0x1ec0] ;  /* 0x001ec000011b7983 */ /* 0x000f620000300800 */
[----:B------:R-:W-:-:S03]  /*300e0*/  IMAD.MOV.U32 R102, RZ, RZ, R34 ;  /* 0x000000ffff667224 */ /* 0x000fc600078e0022 */
[----:B------:R-:W5:Y:S01]  /*300f0*/  LDL.LU R30, [R1+0x1ebc] ;  /* 0x001ebc00011e7983 */ /* 0x000f620000300800 */
[----:B------:R-:W-:-:S03]  /*30100*/  IMAD.MOV.U32 R103, RZ, RZ, R35 ;  /* 0x000000ffff677224 */ /* 0x000fc600078e0023 */
[----:B------:R-:W5:Y:S04]  /*30110*/  LDL.LU R31, [R1+0x1eb8] ;  /* 0x001eb800011f7983 */ /* 0x000f680000300800 */
[----:B------:R-:W5:Y:S04]  /*30120*/  LDL.LU R34, [R1+0x1eb4] ;  /* 0x001eb40001227983 */ /* 0x000f680000300800 */
[----:B------:R-:W5:Y:S01]  /*30130*/  LDL.LU R35, [R1+0x1eb0] ;  /* 0x001eb00001237983 */ /* 0x000f620000300800 */
[----:B------:R-:W-:Y:S02]  /*30140*/  IMAD.MOV.U32 R164, RZ, RZ, R59 ;  /* 0x000000ffffa47224 */ /* 0x000fe400078e003b */
[----:B------:R-:W-:-:S02]  /*30150*/  IMAD.MOV.U32 R165, RZ, RZ, R63 ;  /* 0x000000ffffa57224 */ /* 0x000fc400078e003f */
[----:B------:R-:W-:Y:S02]  /*30160*/  IMAD.MOV.U32 R166, RZ, RZ, R58 ;  /* 0x000000ffffa67224 */ /* 0x000fe400078e003a */
[----:B------:R-:W-:Y:S02]  /*30170*/  IMAD.MOV.U32 R167, RZ, RZ, R66 ;  /* 0x000000ffffa77224 */ /* 0x000fe400078e0042 */
[----:B--2---:R-:W-:Y:S02]  /*30180*/  IMAD.MOV.U32 R111, RZ, RZ, R43 ;  /* 0x000000ffff6f7224 */ /* 0x004fe400078e002b */
[----:B---3--:R-:W-:Y:S02]  /*30190*/  IMAD.MOV.U32 R110, RZ, RZ, R42 ;  /* 0x000000ffff6e7224 */ /* 0x008fe400078e002a */
[----:B----4-:R-:W-:Y:S02]  /*301a0*/  IMAD.MOV.U32 R109, RZ, RZ, R39 ;  /* 0x000000ffff6d7224 */ /* 0x010fe400078e0027 */
[----:B-----5:R-:W-:-:S02]  /*301b0*/  IMAD.MOV.U32 R108, RZ, RZ, R38 ;  /* 0x000000ffff6c7224 */ /* 0x020fc400078e0026 */
[----:B------:R-:W2:Y:S04]  /*301c0*/  LDL.LU R38, [R1+0x1eac] ;  /* 0x001eac0001267983 */ /* 0x000ea80000300800 */
[----:B------:R-:W2:Y:S04]  /*301d0*/  LDL.LU R39, [R1+0x1ea8] ;  /* 0x001ea80001277983 */ /* 0x000ea80000300800 */
        /* <DEDUP_REMOVED lines=18> */
[----:B------:R-:W-:-:S03]  /*30300*/  IMAD.MOV.U32 R104, RZ, RZ, R46 ;  /* 0x000000ffff687224 */ /* 0x000fc600078e002e */
[----:B------:R-:W2:Y:S01]  /*30310*/  LDL.LU R120, [R1+0x1f0] ;  /* 0x0001f00001787983 */ /* 0x000ea20000300800 */
[----:B------:R-:W-:-:S03]  /*30320*/  IMAD.MOV.U32 R105, RZ, RZ, R47 ;  /* 0x000000ffff697224 */ /* 0x000fc600078e002f */
[----:B------:R-:W2:Y:S01]  /*30330*/  LDL.LU R121, [R1+0x1f4] ;  /* 0x0001f40001797983 */ /* 0x000ea20000300800 */
[----:B------:R-:W-:-:S03]  /*30340*/  IMAD.MOV.U32 R106, RZ, RZ, R50 ;  /* 0x000000ffff6a7224 */ /* 0x000fc600078e0032 */
[----:B------:R-:W2:Y:S01]  /*30350*/  LDL.LU R122, [R1+0x1f8] ;  /* 0x0001f800017a7983 */ /* 0x000ea20000300800 */
[----:B------:R-:W-:-:S03]  /*30360*/  IMAD.MOV.U32 R107, RZ, RZ, R51 ;  /* 0x000000ffff6b7224 */ /* 0x000fc600078e0033 */
[----:B------:R-:W2:Y:S04]  /*30370*/  LDL.LU R123, [R1+0x1fc] ;  /* 0x0001fc00017b7983 */ /* 0x000ea80000300800 */
[----:B------:R-:W2:Y:S04]  /*30380*/  LDL.LU R46, [R1+0x1e9c] ;  /* 0x001e9c00012e7983 */ /* 0x000ea80000300800 */
[----:B------:R-:W2:Y:S04]  /*30390*/  LDL.LU R47, [R1+0x1e98] ;  /* 0x001e9800012f7983 */ /* 0x000ea80000300800 */
[----:B------:R-:W4:Y:S04]  /*303a0*/  LDL.LU R50, [R1+0x1e94] ;  /* 0x001e940001327983 */ /* 0x000f280000300800 */
[----:B------:R-:W4:Y:S04]  /*303b0*/  LDL.LU R51, [R1+0x1e90] ;  /* 0x001e900001337983 */ /* 0x000f280000300800 */
[----:B------:R-:W2:Y:S04]  /*303c0*/  LDL.LU R59, [R1+0x1e8c] ;  /* 0x001e8c00013b7983 */ /* 0x000ea80000300800 */
[----:B------:R-:W2:Y:S04]  /*303d0*/  LDL.LU R63, [R1+0x1e88] ;  /* 0x001e8800013f7983 */ /* 0x000ea80000300800 */
[----:B------:R-:W2:Y:S04]  /*303e0*/  LDL.LU R58, [R1+0x1e84] ;  /* 0x001e8400013a7983 */ /* 0x000ea80000300800 */
[----:B------:R-:W3:Y:S01]  /*303f0*/  LDL.LU R66, [R1+0x1e80] ;  /* 0x001e800001427983 */ /* 0x000ee20000300800 */
        /* <DEDUP_REMOVED lines=8> */
[----:B------:R-:W-:Y:S01]  /*30480*/  IMAD.MOV.U32 R21, RZ, RZ, R72 ;  /* 0x000000ffff157224 */ /* 0x000fe200078e0048 */
[----:B------:R-:W-:Y:S01]  /*30490*/  LDS R244, [R0+0x63080] ;  /* 0x0630800000f47984 */ /* 0x000fe20000000800 */
[----:B------:R-:W-:-:S02]  /*304a0*/  IMAD.MOV.U32 R20, RZ, RZ, R73 ;  /* 0x000000ffff147224 */ /* 0x000fc400078e0049 */
[----:B------:R-:W-:Y:S01]  /*304b0*/  IMAD.MOV.U32 R17, RZ, RZ, R74 ;  /* 0x000000ffff117224 */ /* 0x000fe200078e004a */
[----:B------:R-:W-:Y:S01]  /*304c0*/  LDS R246, [R0+0x63880] ;  /* 0x0638800000f67984 */ /* 0x000fe20000000800 */
[----:B------:R-:W-:Y:S02]  /*304d0*/  IMAD.MOV.U32 R248, RZ, RZ, R62 ;  /* 0x000000fffff87224 */ /* 0x000fe400078e003e */
[----:B------:R-:W-:Y:S01]  /*304e0*/  IMAD.MOV.U32 R249, RZ, RZ, R67 ;  /* 0x000000fffff97224 */ /* 0x000fe200078e0043 */
[----:B------:R-:W4:Y:S01]  /*304f0*/  LDL.LU R62, [R1+0x1e7c] ;  /* 0x001e7c00013e7983 */ /* 0x000f220000300800 */
[----:B------:R-:W-:Y:S02]  /*30500*/  IMAD.MOV.U32 R250, RZ, RZ, R54 ;  /* 0x000000fffffa7224 */ /* 0x000fe400078e0036 */
[----:B------:R-:W-:Y:S01]  /*30510*/  IMAD.MOV.U32 R251, RZ, RZ, R55 ;  /* 0x000000fffffb7224 */ /* 0x000fe200078e0037 */
[----:B------:R-:W5:Y:S04]  /*30520*/  LDL.LU R67, [R1+0x1e78] ;  /* 0x001e780001437983 */ /* 0x000f680000300800 */
[----:B------:R-:W5:Y:S04]  /*30530*/  LDL.LU R54, [R1+0x1e74] ;  /* 0x001e740001367983 */ /* 0x000f680000300800 */
[----:B------:R-:W5:Y:S01]  /*30540*/  LDL.LU R55, [R1+0x1e70] ;  /* 0x001e700001377983 */ /* 0x000f620000300800 */
[----:B------:R-:W-:-:S02]  /*30550*/  IMAD.MOV.U32 R16, RZ, RZ, R75 ;  /* 0x000000ffff107224 */ /* 0x000fc400078e004b */
[----:B------:R-:W-:Y:S02]  /*30560*/  IMAD.MOV.U32 R29, RZ, RZ, R78 ;  /* 0x000000ffff1d7224 */ /* 0x000fe400078e004e */
[----:B------:R-:W-:Y:S01]  /*30570*/  IMAD.MOV.U32 R28, RZ, RZ, R79 ;  /* 0x000000ffff1c7224 */ /* 0x000fe200078e004f */
[----:B------:R-:W-:Y:S01]  /*30580*/  HMMA.1688.F32.TF32 R96, R240, R34, R96 ;  /* 0x00000022f060723c */ /* 0x000fe20000081060 */
[----:B------:R-:W-:Y:S04]  /*30590*/  LDS R245, [R252+0x63080] ;  /* 0x06308000fcf57984 */ /* 0x000fe80000000800 */
[----:B------:R-:W1:Y:S01]  /*305a0*/  LDS R247, [R252+0x63880] ;  /* 0x06388000fcf77984 */ /* 0x000e620000000800 */
[----:B--2---:R-:W-:-:S03]  /*305b0*/  IMAD.MOV.U32 R72, RZ, RZ, R58 ;  /* 0x000000ffff487224 */ /* 0x004fc600078e003a */
[----:B------:R-:W2:Y:S01]  /*305c0*/  LDL.LU R58, [R1+0x1e6c] ;  /* 0x001e6c00013a7983 */ /* 0x000ea20000300800 */
[----:B---3--:R-:W-:-:S03]  /*305d0*/  IMAD.MOV.U32 R73, RZ, RZ, R66 ;  /* 0x000000ffff497224 */ /* 0x008fc600078e0042 */
[----:B------:R-:W3:Y:S04]  /*305e0*/  LDL.LU R66, [R1+0x1e68] ;  /* 0x001e680001427983 */ /* 0x000ee80000300800 */
[----:B------:R-:W3:Y:S01]  /*305f0*/  LDL.LU R74, [R1+0x278] ;  /* 0x00027800014a7983 */ /* 0x000ee20000300800 */
[----:B------:R-:W-:-:S03]  /*30600*/  IMAD.MOV.U32 R25, RZ, RZ, R68 ;  /* 0x000000ffff197224 */ /* 0x000fc600078e0044 */
[----:B------:R-:W3:Y:S01]  /*30610*/  LDL.LU R75, [R1+0x27c] ;  /* 0x00027c00014b7983 */ /* 0x000ee20000300800 */
[----:B------:R-:W-:Y:S02]  /*30620*/  IMAD.MOV.U32 R24, RZ, RZ, R69 ;  /* 0x000000ffff187224 */ /* 0x000fe400078e0045 */
[----:B------:R-:W-:Y:S02]  /*30630*/  IMAD.MOV.U32 R5, RZ, RZ, R70 ;  /* 0x000000ffff057224 */ /* 0x000fe400078e0046 */
[----:B------:R-:W-:Y:S02]  /*30640*/  IMAD.MOV.U32 R70, RZ, RZ, R63 ;  /* 0x000000ffff467224 */ /* 0x000fe400078e003f */
[----:B------:R-:W-:Y:S02]  /*30650*/  IMAD.MOV.U32 R4, RZ, RZ, R71 ;  /* 0x000000ffff047224 */ /* 0x000fe400078e0047 */
[----:B------:R-:W-:Y:S02]  /*30660*/  IMAD.MOV.U32 R71, RZ, RZ, R59 ;  /* 0x000000ffff477224 */ /* 0x000fe400078e003b */
[----:B----4-:R-:W-:-:S02]  /*30670*/  IMAD.MOV.U32 R69, RZ, RZ, R62 ;  /* 0x000000ffff457224 */ /* 0x010fc400078e003e */
[----:B-----5:R-:W-:Y:S02]  /*30680*/  IMAD.MOV.U32 R68, RZ, RZ, R67 ;  /* 0x000000ffff447224 */ /* 0x020fe400078e0043 */
[----:B------:R-:W-:Y:S02]  /*30690*/  IMAD.MOV.U32 R76, RZ, RZ, R54 ;  /* 0x000000ffff4c7224 */ /* 0x000fe400078e0036 */
[----:B------:R-:W4:Y:S01]  /*306a0*/  LDL.LU R54, [R1+0x1e64] ;  /* 0x001e640001367983 */ /* 0x000f220000300800 */
[----:B------:R-:W-:-:S03]  /*306b0*/  IMAD.MOV.U32 R77, RZ, RZ, R55 ;  /* 0x000000ffff4d7224 */ /* 0x000fc600078e0037 */
[----:B------:R-:W4:Y:S01]  /*306c0*/  LDL.LU R55, [R1+0x1e60] ;  /* 0x001e600001377983 */ /* 0x000f220000300800 */
[----:B--2---:R-:W-:-:S03]  /*306d0*/  IMAD.MOV.U32 R78, RZ, RZ, R58 ;  /* 0x000000ffff4e7224 */ /* 0x004fc600078e003a */
[----:B------:R-:W2:Y:S01]  /*306e0*/  LDL.LU R58, [R1+0x1e5c] ;  /* 0x001e5c00013a7983 */ /* 0x000ea20000300800 */
[----:B---3--:R-:W-:-:S03]  /*306f0*/  IMAD.MOV.U32 R79, RZ, RZ, R66 ;  /* 0x000000ffff4f7224 */ /* 0x008fc600078e0042 */
[----:B------:R-:W3:Y:S04]  /*30700*/  LDL.LU R66, [R1+0x1e58] ;  /* 0x001e580001427983 */ /* 0x000ee80000300800 */
[----:B------:R-:W3:Y:S04]  /*30710*/  LDL.LU R67, [R1+0x1e54] ;  /* 0x001e540001437983 */ /* 0x000ee80000300800 */
[----:B------:R-:W5:Y:S04]  /*30720*/  LDL.LU R62, [R1+0x1e50] ;  /* 0x001e5000013e7983 */ /* 0x000f680000300800 */
[----:B------:R-:W5:Y:S04]  /*30730*/  LDL.LU R63, [R1+0x1e4c] ;  /* 0x001e4c00013f7983 */ /* 0x000f680000300800 */
[----:B------:R-:W2:Y:S01]  /*30740*/  LDL.LU R59, [R1+0x1e48] ;  /* 0x001e4800013b7983 */ /* 0x000ea20000300800 */
[C---:B------:R-:W-:Y:S08]  /*30750*/  HMMA.1688.F32.TF32 R112, R240.reuse, R50, R112 ;  /* 0x00000032f070723c */ /* 0x040ff00000081070 */
[C---:B------:R-:W-:Y:S08]  /*30760*/  HMMA.1688.F32.TF32 R108, R240.reuse, R46, R108 ;  /* 0x0000002ef06c723c */ /* 0x040ff0000008106c */
[C---:B------:R-:W-:Y:S08]  /*30770*/  HMMA.1688.F32.TF32 R104, R240.reuse, R42, R104 ;  /* 0x0000002af068723c */ /* 0x040ff00000081068 */
[C---:B----4-:R-:W-:Y:S08]  /*30780*/  HMMA.1688.F32.TF32 R116, R240.reuse, R54, R116 ;  /* 0x00000036f074723c */ /* 0x050ff00000081074 */
[C---:B------:R-:W-:Y:S08]  /*30790*/  HMMA.1688.F32.TF32 R100, R240.reuse, R38, R100 ;  /* 0x00000026f064723c */ /* 0x040ff00000081064 */
[C---:B------:R-:W-:Y:S08]  /*307a0*/  HMMA.1688.F32.TF32 R92, R240.reuse, R30, R92 ;  /* 0x0000001ef05c723c */ /* 0x040ff0000008105c */
[C---:B------:R-:W-:Y:S08]  /*307b0*/  HMMA.1688.F32.TF32 R164, R240.reuse, R26, R164 ;  /* 0x0000001af0a4723c */ /* 0x040ff000000810a4 */
[C---:B------:R-:W-:Y:S08]  /*307c0*/  HMMA.1688.F32.TF32 R88, R240.reuse, R22, R88 ;  /* 0x00000016f058723c */ /* 0x040ff00000081058 */
[C---:B------:R-:W-:Y:S08]  /*307d0*/  HMMA.1688.F32.TF32 R84, R240.reuse, R18, R84 ;  /* 0x00000012f054723c */ /* 0x040ff00000081054 */
[C---:B------:R-:W-:Y:S08]  /*307e0*/  HMMA.1688.F32.TF32 R80, R240.reuse, R14, R80 ;  /* 0x0000000ef050723c */ /* 0x040ff00000081050 */
[C---:B------:R-:W-:Y:S08]  /*307f0*/  HMMA.1688.F32.TF32 R248, R240.reuse, R10, R248 ;  /* 0x0000000af0f8723c */ /* 0x040ff000000810f8 */
[C---:B---3--:R-:W-:Y:S08]  /*30800*/  HMMA.1688.F32.TF32 R128, R240.reuse, R66, R128 ;  /* 0x00000042f080723c */ /* 0x048ff00000081080 */
[C---:B-----5:R-:W-:Y:S08]  /*30810*/  HMMA.1688.F32.TF32 R124, R240.reuse, R62, R124 ;  /* 0x0000003ef07c723c */ /* 0x060ff0000008107c */
[C---:B--2---:R-:W-:Y:S07]  /*30820*/  HMMA.1688.F32.TF32 R120, R240.reuse, R58, R120 ;  /* 0x0000003af078723c */ /* 0x044fee0000081078 */
[----:B------:R-:W-:Y:S04]  /*30830*/  STL.64 [R1+0x790], R128 ;  /* 0x0007908001007387 */ /* 0x000fe80000100a00 */
[----:B------:R2:W-:Y:S04]  /*30840*/  STL.64 [R1+0x798], R130 ;  /* 0x0007988201007387 */ /* 0x0005e80000100a00 */
[----:B--2---:R-:W2:Y:S04]  /*30850*/  LDL.LU.64 R130, [R1+0x1e40] ;  /* 0x001e400001827983 */ /* 0x004ea80000300a00 */
[----:B------:R-:W2:Y:S04]  /*30860*/  LDL.LU.64 R128, [R1+0x1e38] ;  /* 0x001e380001807983 */ /* 0x000ea80000300a00 */
[----:B------:R-:W-:Y:S04]  /*30870*/  STL.64 [R1+0x780], R124 ;  /* 0x0007807c01007387 */ /* 0x000fe80000100a00 */
[----:B------:R3:W-:Y:S04]  /*30880*/  STL.64 [R1+0x788], R126 ;  /* 0x0007887e01007387 */ /* 0x0007e80000100a00 */
[----:B---3--:R-:W3:Y:S04]  /*30890*/  LDL.LU.64 R126, [R1+0x1e30] ;  /* 0x001e3000017e7983 */ /* 0x008ee80000300a00 */
[----:B------:R-:W3:Y:S04]  /*308a0*/  LDL.LU.64 R124, [R1+0x1e28] ;  /* 0x001e2800017c7983 */ /* 0x000ee80000300a00 */
[----:B------:R-:W-:Y:S04]  /*308b0*/  STL.64 [R1+0x770], R120 ;  /* 0x0007707801007387 */ /* 0x000fe80000100a00 */
[----:B------:R4:W-:Y:S04]  /*308c0*/  STL.64 [R1+0x778], R122 ;  /* 0x0007787a01007387 */ /* 0x0009e80000100a00 */
[----:B----4-:R-:W4:Y:S04]  /*308d0*/  LDL.LU.64 R122, [R1+0x1e20] ;  /* 0x001e2000017a7983 */ /* 0x010f280000300a00 */
[----:B------:R-:W4:Y:S04]  /*308e0*/  LDL.LU.64 R120, [R1+0x1e18] ;  /* 0x001e180001787983 */ /* 0x000f280000300a00 */
[----:B------:R-:W-:Y:S04]  /*308f0*/  STL.64 [R1+0x760], R116 ;  /* 0x0007607401007387 */ /* 0x000fe80000100a00 */
[----:B------:R5:W-:Y:S04]  /*30900*/  STL.64 [R1+0x768], R118 ;  /* 0x0007687601007387 */ /* 0x000be80000100a00 */
[----:B-----5:R-:W5:Y:S04]  /*30910*/  LDL.LU.64 R118, [R1+0x1e10] ;  /* 0x001e100001767983 */ /* 0x020f680000300a00 */
        /* <DEDUP_REMOVED lines=44> */
[----:B------:R-:W2:Y:S02]  /*30be0*/  LDL.LU.64 R248, [R1+0x1d58] ;  /* 0x001d580001f87983 */ /* 0x000ea40000300a00 */
[----:B--2---:R-:W-:Y:S02]  /*30bf0*/  HMMA.1688.F32.TF32 R240, R240, R6, R248 ;  /* 0x00000006f0f0723c */ /* 0x004fe400000810f8 */
[----:B------:R-:W2:Y:S11]  /*30c00*/  LDL.LU R248, [R1+0x180] ;  /* 0x0001800001f87983 */ /* 0x000eb60000300800 */
[----:B------:R-:W-:Y:S10]  /*30c10*/  @!UPT UIADD3 URZ, URZ, URZ, URZ ;  /* 0x0000003f3f3ff290 */ /* 0x000ff4000fffe03f */
[----:B------:R-:W-:Y:S04]  /*30c20*/  STL.64 [R1+0x680], R240 ;  /* 0x000680f001007387 */ /* 0x000fe80000100a00 */
[----:B------:R-:W-:Y:S04]  /*30c30*/  STL.64 [R1+0x688], R242 ;  /* 0x000688f201007387 */ /* 0x000fe80000100a00 */
[----:B------:R-:W2:Y:S04]  /*30c40*/  LDL.LU R249, [R1+0x184] ;  /* 0x0001840001f97983 */ /* 0x000ea80000300800 */
[----:B------:R-:W2:Y:S04]  /*30c50*/  LDL.LU R250, [R1+0x188] ;  /* 0x0001880001fa7983 */ /* 0x000ea80000300800 */
[----:B------:R-:W2:Y:S01]  /*30c60*/  LDL.LU R251, [R1+0x18c] ;  /* 0x00018c0001fb7983 */ /* 0x000ea20000300800 */
[C---:B------:R-:W-:Y:S03]  /*30c70*/  HMMA.1688.F32.TF32 R76, R244.reuse, R66, R76 ;  /* 0x00000042f44c723c */ /* 0x040fe6000008104c */
[----:B------:R-:W-:Y:S04]  /*30c80*/  LDS R240, [R0+0x63100] ;  /* 0x0631000000f07984 */ /* 0x000fe80000000800 */
[----:B------:R-:W-:Y:S01]  /*30c90*/  LDS R242, [R0+0x63900] ;  /* 0x0639000000f27984 */ /* 0x000fe20000000800 */
[C---:B------:R-:W-:Y:S03]  /*30ca0*/  HMMA.1688.F32.TF32 R72, R244.reuse, R62, R72 ;  /* 0x0000003ef448723c */ /* 0x040fe60000081048 */
[----:B------:R-:W-:Y:S04]  /*30cb0*/  LDS R241, [R252+0x63100] ;  /* 0x06310000fcf17984 */ /* 0x000fe80000000800 */
[----:B------:R-:W1:Y:S01]  /*30cc0*/  LDS R243, [R252+0x63900] ;  /* 0x06390000fcf37984 */ /* 0x000e620000000800 */
[C---:B------:R-:W-:Y:S08]  /*30cd0*/  HMMA.1688.F32.TF32 R68, R244.reuse, R58, R68 ;  /* 0x0000003af444723c */ /* 0x040ff00000081044 */
[C---:B------:R-:W-:Y:S01]  /*30ce0*/  HMMA.1688.F32.TF32 R88, R244.reuse, R50, R88 ;  /* 0x00000032f458723c */ /* 0x040fe20000081058 */
[----:B------:R-:W-:Y:S04]  /*30cf0*/  STL.64 [R1+0x6b0], R76 ;  /* 0x0006b04c01007387 */ /* 0x000fe80000100a00 */
[----:B------:R3:W-:Y:S04]  /*30d00*/  STL.64 [R1+0x6b8], R78 ;  /* 0x0006b84e01007387 */ /* 0x0007e80000100a00 */
[----:B---3--:R-:W3:Y:S04]  /*30d10*/  LDL.LU.64 R78, [R1+0x1d50] ;  /* 0x001d5000014e7983 */ /* 0x008ee80000300a00 */
        /* <DEDUP_REMOVED lines=8> */
[----:B------:R-:W3:Y:S01]  /*30da0*/  LDL.LU.64 R68, [R1+0x1d28] ;  /* 0x001d280001447983 */ /* 0x000ee20000300a00 */
[C---:B------:R-:W-:Y:S08]  /*30db0*/  HMMA.1688.F32.TF32 R96, R244.reuse, R38, R96 ;  /* 0x00000026f460723c */ /* 0x040ff00000081060 */
[C---:B--2---:R-:W-:Y:S11]  /*30dc0*/  HMMA.1688.F32.TF32 R248, R244.reuse, R54, R248 ;  /* 0x00000036f4f8723c */ /* 0x044ff600000810f8 */
[----:B------:R-:W-:Y:S11]  /*30dd0*/  @!UPT UIADD3 URZ, URZ, URZ, URZ ;  /* 0x0000003f3f3ff290 */ /* 0x000ff6000fffe03f */
[----:B------:R-:W-:Y:S01]  /*30de0*/  @!UPT UIADD3 URZ, URZ, URZ, URZ ;  /* 0x0000003f3f3ff290 */ /* 0x000fe2000fffe03f */
[----:B------:R-:W-:Y:S04]  /*30df0*/  STL.64 [R1+0x670], R248 ;  /* 0x000670f801007387 */ /* 0x000fe80000100a00 */
[----:B------:R1:W-:Y:S04]  /*30e00*/  STL.64 [R1+0x678], R250 ;  /* 0x000678fa01007387 */ /* 0x0003e80000100a00 */
[----:B------:R-:W-:Y:S04]  /*30e10*/  STL.64 [R1+0x660], R88 ;  /* 0x0006605801007387 */ /* 0x000fe80000100a00 */
[----:B------:R2:W-:Y:S01]  /*30e20*/  STL.64 [R1+0x668], R90 ;  /* 0x0006685a01007387 */ /* 0x0005e20000100a00 */
[C---:B-1----:R-:W-:Y:S03]  /*30e30*/  HMMA.1688.F32.TF32 R248, R244.reuse, R46, R164 ;  /* 0x0000002ef4f8723c */ /* 0x042fe600000810a4 */
[----:B------:R-:W3:Y:S05]  /*30e40*/  LDL R167, [R1+0x990] ;  /* 0x0009900001a77983 */ /* 0x000eea0000100800 */
[C---:B--2---:R-:W-:Y:S08]  /*30e50*/  HMMA.1688.F32.TF32 R88, R244.reuse, R42, R92 ;  /* 0x0000002af458723c */ /* 0x044ff0000008105c */
[C---:B------:R-:W-:Y:S07]  /*30e60*/  HMMA.1688.F32.TF32 R92, R244.reuse, R34, R100 ;  /* 0x00000022f45c723c */ /* 0x040fee0000081064 */
[----:B------:R-:W-:Y:S04]  /*30e70*/  STL.64 [R1+0x650], R248 ;  /* 0x000650f801007387 */ /* 0x000fe80000100a00 */
[----:B------:R-:W-:Y:S04]  /*30e80*/  STL.64 [R1+0x658], R250 ;  /* 0x000658fa01007387 */ /* 0x000fe80000100a00 */
[----:B------:R-:W-:Y:S04]  /*30e90*/  STL.64 [R1+0x640], R88 ;  /* 0x0006405801007387 */ /* 0x000fe80000100a00 */
[----:B------:R1:W-:Y:S02]  /*30ea0*/  STL.64 [R1+0x648], R90 ;  /* 0x0006485a01007387 */ /* 0x0003e40000100a00 */
[C---:B-1----:R-:W-:Y:S02]  /*30eb0*/  HMMA.1688.F32.TF32 R88, R244.reuse, R30, R104 ;  /* 0x0000001ef458723c */ /* 0x042fe40000081068 */
[----:B------:R-:W-:Y:S04]  /*30ec0*/  STL.64 [R1+0x630], R96 ;  /* 0x0006306001007387 */ /* 0x000fe80000100a00 */
[----:B------:R-:W-:Y:S04]  /*30ed0*/  STL.64 [R1+0x638], R98 ;  /* 0x0006386201007387 */ /* 0x000fe80000100a00 */
[----:B------:R-:W2:Y:S04]  /*30ee0*/  LDL.LU R104, [R1+0x170] ;  /* 0x0001700001687983 */ /* 0x000ea80000300800 */
[----:B------:R-:W-:Y:S04]  /*30ef0*/  STL.64 [R1+0x620], R92 ;  /* 0x0006205c01007387 */ /* 0x000fe80000100a00 */
[----:B------:R-:W-:Y:S05]  /*30f00*/  STL.64 [R1+0x628], R94 ;  /* 0x0006285e01007387 */ /* 0x000fea0000100a00 */
[----:B------:R-:W-:Y:S04]  /*30f10*/  STL.64 [R1+0x610], R88 ;  /* 0x0006105801007387 */ /* 0x000fe80000100a00 */
[----:B------:R1:W-:Y:S04]  /*30f20*/  STL.64 [R1+0x618], R90 ;  /* 0x0006185a01007387 */ /* 0x0003e80000100a00 */
[----:B------:R-:W2:Y:S04]  /*30f30*/  LDL.LU R105, [R1+0x174] ;  /* 0x0001740001697983 */ /* 0x000ea80000300800 */
[----:B------:R-:W2:Y:S01]  /*30f40*/  LDL.LU R106, [R1+0x178] ;  /* 0x00017800016a7983 */ /* 0x000ea20000300800 */
[C---:B-1----:R-:W-:Y:S03]  /*30f50*/  HMMA.1688.F32.TF32 R88, R244.reuse, R26, R108 ;  /* 0x0000001af458723c */ /* 0x042fe6000008106c */
[----:B------:R-:W2:Y:S04]  /*30f60*/  LDL.LU R107, [R1+0x17c] ;  /* 0x00017c00016b7983 */ /* 0x000ea80000300800 */
[----:B------:R-:W2:Y:S11]  /*30f70*/  LDL.LU R108, [R1+0x1d0] ;  /* 0x0001d000016c7983 */ /* 0x000eb60000300800 */
[----:B------:R-:W-:Y:S05]  /*30f80*/  @!UPT UIADD3 URZ, URZ, URZ, URZ ;  /* 0x0000003f3f3ff290 */ /* 0x000fea000fffe03f */
        /* <DEDUP_REMOVED lines=12> */
[C---:B-----5:R-:W-:Y:S03]  /*31050*/  HMMA.1688.F32.TF32 R88, R244.reuse, R18, R116 ;  /* 0x00000012f458723c */ /* 0x060fe60000081074 */
[----:B------:R-:W5:Y:S04]  /*31060*/  LDL.LU R115, [R1+0x26c] ;  /* 0x00026c0001737983 */ /* 0x000f680000300800 */
[----:B------:R-:W5:Y:S11]  /*31070*/  LDL.LU R116, [R1+0x2b0] ;  /* 0x0002b00001747983 */ /* 0x000f760000300800 */
[----:B------:R-:W-:Y:S05]  /*31080*/  @!UPT UIADD3 URZ, URZ, URZ, URZ ;  /* 0x0000003f3f3ff290 */ /* 0x000fea000fffe03f */
[----:B------:R-:W-:Y:S04]  /*31090*/  STL.64 [R1+0x5e0], R88 ;  /* 0x0005e05801007387 */ /* 0x000fe80000100a00 */
[----:B------:R4:W-:Y:S04]  /*310a0*/  STL.64 [R1+0x5e8], R90 ;  /* 0x0005e85a01007387 */ /* 0x0009e80000100a00 */
[----:B------:R-:W5:Y:S04]  /*310b0*/  LDL.LU R117, [R1+0x2b4] ;  /* 0x0002b40001757983 */ /* 0x000f680000300800 */
[----:B------:R-:W5:Y:S04]  /*310c0*/  LDL.LU R118, [R1+0x2b8] ;  /* 0x0002b80001767983 */ /* 0x000f680000300800 */
[----:B------:R-:W5:Y:S01]  /*310d0*/  LDL.LU R119, [R1+0x2bc] ;  /* 0x0002bc0001777983 */ /* 0x000f620000300800 */
[C---:B----4-:R-:W-:Y:S03]  /*310e0*/  HMMA.1688.F32.TF32 R88, R244.reuse, R14, R120 ;  /* 0x0000000ef458723c */ /* 0x050fe60000081078 */
[----:B------:R-:W4:Y:S11]  /*310f0*/  LDL.LU R92, [R1+0x1c0] ;  /* 0x0001c000015c7983 */ /* 0x000f360000300800 */
[----:B------:R-:W-:Y:S09]  /*31100*/  @!UPT UIADD3 URZ, URZ, URZ, URZ ;  /* 0x0000003f3f3ff290 */ /* 0x000ff2000fffe03f */
[----:B------:R-:W-:Y:S04]  /*31110*/  STL.64 [R1+0x5d0], R88 ;  /* 0x0005d05801007387 */ /* 0x000fe80000100a00 */
[----:B------:R1:W-:Y:S04]  /*31120*/  STL.64 [R1+0x5d8], R90 ;  /* 0x0005d85a01007387 */ /* 0x0003e80000100a00 */
        /* <DEDUP_REMOVED lines=15> */
[C---:B-1----:R-:W-:Y:S03]  /*31220*/  HMMA.1688.F32.TF32 R88, R244.reuse, R10, R124 ;  /* 0x0000000af458723c */ /* 0x042fe6000008107c */
[----:B------:R-:W4:Y:S05]  /*31230*/  LDL R127, [R1+0x994] ;  /* 0x00099400017f7983 */ /* 0x000f2a0000100800 */
[----:B------:R-:W-:Y:S01]  /*31240*/  HMMA.1688.F32.TF32 R120, R244, R6, R128 ;  /* 0x00000006f478723c */ /* 0x000fe20000081080 */
[----:B---3--:R-:W-:Y:S04]  /*31250*/  LDS R244, [R167+0x63000] ;  /* 0x06300000a7f47984 */ /* 0x008fe80000000800 */
[----:B------:R-:W-:Y:S10]  /*31260*/  LDS R246, [R167+0x63800] ;  /* 0x06380000a7f67984 */ /* 0x000ff40000000800 */
[----:B------:R-:W-:Y:S04]  /*31270*/  STL.64 [R1+0x5c0], R88 ;  /* 0x0005c05801007387 */ /* 0x000fe80000100a00 */
[----:B------:R-:W-:Y:S04]  /*31280*/  STL.64 [R1+0x5c8], R90 ;  /* 0x0005c85a01007387 */ /* 0x000fe80000100a00 */
[----:B------:R-:W-:Y:S04]  /*31290*/  STL.64 [R1+0x5a0], R120 ;  /* 0x0005a07801007387 */ /* 0x000fe80000100a00 */
[----:B------:R-:W-:Y:S04]  /*312a0*/  LDS R88, [R0+0x63180] ;  /* 0x0631800000587984 */ /* 0x000fe80000000800 */
[----:B------:R1:W-:Y:S04]  /*312b0*/  LDS R90, [R0+0x63980] ;  /* 0x06398000005a7984 */ /* 0x0003e80000000800 */
[----:B------:R-:W-:Y:S04]  /*312c0*/  STL.64 [R1+0x5a8], R122 ;  /* 0x0005a87a01007387 */ /* 0x000fe80000100a00 */
[----:B-1----:R-:W3:Y:S04]  /*312d0*/  LDL.LU R0, [R1+0x1d20] ;  /* 0x001d200001007983 */ /* 0x002ee80000300800 */
[----:B------:R-:W-:Y:S04]  /*312e0*/  LDS R89, [R252+0x63180] ;  /* 0x06318000fc597984 */ /* 0x000fe80000000800 */
[----:B------:R-:W1:Y:S01]  /*312f0*/  LDS R91, [R252+0x63980] ;  /* 0x06398000fc5b7984 */ /* 0x000e620000000800 */
[C---:B--2---:R-:W-:Y:S08]  /*31300*/  HMMA.1688.F32.TF32 R104, R240.reuse, R54, R104 ;  /* 0x00000036f068723c */ /* 0x044ff00000081068 */
[C---:B------:R-:W-:Y:S08]  /*31310*/  HMMA.1688.F32.TF32 R108, R240.reuse, R58, R108 ;  /* 0x0000003af06c723c */ /* 0x040ff0000008106c */
[C---:B-----5:R-:W-:Y:S08]  /*31320*/  HMMA.1688.F32.TF32 R112, R240.reuse, R62, R112 ;  /* 0x0000003ef070723c */ /* 0x060ff00000081070 */
[C---:B------:R-:W-:Y:S11]  /*31330*/  HMMA.1688.F32.TF32 R116, R240.reuse, R66, R116 ;  /* 0x00000042f074723c */ /* 0x040ff60000081074 */
[----:B------:R-:W-:Y:S11]  /*31340*/  @!UPT UIADD3 URZ, URZ, URZ, URZ ;  /* 0x0000003f3f3ff290 */ /* 0x000ff6000fffe03f */
[----:B------:R-:W-:Y:S01]  /*31350*/  @!UPT UIADD3 URZ, URZ, URZ, URZ ;  /* 0x0000003f3f3ff290 */ /* 0x000fe2000fffe03f */
[----:B------:R-:W-:Y:S04]  /*31360*/  STL.64 [R1+0x590], R116 ;  /* 0x0005907401007387 */ /* 0x000fe80000100a00 */
[----:B------:R-:W-:Y:S04]  /*31370*/  STL.64 [R1+0x598], R118 ;  /* 0x0005987601007387 */ /* 0x000fe80000100a00 */
[----:B------:R-:W-:Y:S04]  /*31380*/  STL.64 [R1+0x4d0], R112 ;  /* 0x0004d07001007387 */ /* 0x000fe80000100a00 */
[----:B------:R2:W-:Y:S04]  /*31390*/  STL.64 [R1+0x4d8], R114 ;  /* 0x0004d87201007387 */ /* 0x0005e80000100a00 */
[----:B------:R-:W-:Y:S04]  /*313a0*/  STL.64 [R1+0x4b0], R108 ;  /* 0x0004b06c01007387 */ /* 0x000fe80000100a00 */
[----:B------:R5:W-:Y:S01]  /*313b0*/  STL.64 [R1+0x4b8], R110 ;  /* 0x0004b86e01007387 */ /* 0x000be20000100a00 */
[C---:B--2---:R-:W-:Y:S03]  /*313c0*/  HMMA.1688.F32.TF32 R112, R240.reuse, R50, R140 ;  /* 0x00000032f070723c */ /* 0x044fe6000008108c */
[----:B------:R-:W-:Y:S04]  /*313d0*/  STL.64 [R1+0x4a0], R104 ;  /* 0x0004a06801007387 */ /* 0x000fe80000100a00 */
[----:B------:R2:W-:Y:S01]  /*313e0*/  STL.64 [R1+0x4a8], R106 ;  /* 0x0004a86a01007387 */ /* 0x0005e20000100a00 */
[C---:B-----5:R-:W-:Y:S08]  /*313f0*/  HMMA.1688.F32.TF32 R108, R240.reuse, R46, R144 ;  /* 0x0000002ef06c723c */ /* 0x060ff00000081090 */
[C---:B--2---:R-:W-:Y:S07]  /*31400*/  HMMA.1688.F32.TF32 R104, R240.reuse, R42, R148 ;  /* 0x0000002af068723c */ /* 0x044fee0000081094 */
[----:B------:R-:W-:Y:S04]  /*31410*/  STL.64 [R1+0x490], R112 ;  /* 0x0004907001007387 */ /* 0x000fe80000100a00 */
[----:B------:R2:W-:Y:S04]  /*31420*/  STL.64 [R1+0x498], R114 ;  /* 0x0004987201007387 */ /* 0x0005e80000100a00 */
[----:B------:R-:W-:Y:S04]  /*31430*/  STL.64 [R1+0x480], R108 ;  /* 0x0004806c01007387 */ /* 0x000fe80000100a00 */
[----:B------:R5:W-:Y:S01]  /*31440*/  STL.64 [R1+0x488], R110 ;  /* 0x0004886e01007387 */ /* 0x000be20000100a00 */
[C---:B--2---:R-:W-:Y:S03]  /*31450*/  HMMA.1688.F32.TF32 R112, R240.reuse, R38, R152 ;  /* 0x00000026f070723c */ /* 0x044fe60000081098 */
[----:B------:R-:W-:Y:S04]  /*31460*/  STL.64 [R1+0x470], R104 ;  /* 0x0004706801007387 */ /* 0x000fe80000100a00 */
[----:B------:R2:W-:Y:S01]  /*31470*/  STL.64 [R1+0x478], R106 ;  /* 0x0004786a01007387 */ /* 0x0005e20000100a00 */
[C---:B-----5:R-:W-:Y:S03]  /*31480*/  HMMA.1688.F32.TF32 R108, R240.reuse, R34, R156 ;  /* 0x00000022f06c723c */ /* 0x060fe6000008109c */
[----:B----4-:R-:W-:Y:S04]  /*31490*/  LDS R245, [R127+0x63000] ;  /* 0x063000007ff57984 */ /* 0x010fe80000000800 */
[----:B------:R-:W4:Y:S01]  /*314a0*/  LDS R247, [R127+0x63800] ;  /* 0x063800007ff77984 */ /* 0x000f220000000800 */
[----:B--2---:R-:W-:Y:S01]  /*314b0*/  HMMA.1688.F32.TF32 R104, R240, R30, R160 ;  /* 0x0000001ef068723c */ /* 0x004fe200000810a0 */
[----:B------:R-:W-:-:S02]  /*314c0*/  IMAD.MOV.U32 R164, RZ, RZ, R134 ;  /* 0x000000ffffa47224 */ /* 0x000fc400078e0086 */
[----:B------:R-:W-:Y:S04]  /*314d0*/  LDS R160, [R167+0x63100] ;  /* 0x06310000a7a07984 */ /* 0x000fe80000000800 */
[----:B------:R-:W-:Y:S04]  /*314e0*/  STL.64 [R1+0x460], R112 ;  /* 0x0004607001007387 */ /* 0x000fe80000100a00 */
[----:B------:R2:W-:Y:S04]  /*314f0*/  STL.64 [R1+0x468], R114 ;  /* 0x0004687201007387 */ /* 0x0005e80000100a00 */
[----:B------:R-:W-:Y:S04]  /*31500*/  STL.64 [R1+0x3d0], R108 ;  /* 0x0003d06c01007387 */ /* 0x000fe80000100a00 */
[----:B------:R5:W-:Y:S01]  /*31510*/  STL.64 [R1+0x3d8], R110 ;  /* 0x0003d86e01007387 */ /* 0x000be20000100a00 */
[C---:B--2---:R-:W-:Y:S03]  /*31520*/  HMMA.1688.F32.TF32 R112, R240.reuse, R26, R168 ;  /* 0x0000001af070723c */ /* 0x044fe600000810a8 */
[----:B------:R-:W-:Y:S04]  /*31530*/  STL.64 [R1+0x3b0], R104 ;  /* 0x0003b06801007387 */ /* 0x000fe80000100a00 */
[----:B------:R2:W-:Y:S01]  /*31540*/  STL.64 [R1+0x3b8], R106 ;  /* 0x0003b86a01007387 */ /* 0x0005e20000100a00 */
[----:B-----5:R-:W-:Y:S01]  /*31550*/  HMMA.1688.F32.TF32 R108, R240, R22, R172 ;  /* 0x00000016f06c723c */ /* 0x020fe200000810ac */
[----:B------:R-:W-:-:S02]  /*31560*/  IMAD.MOV.U32 R165, RZ, RZ, R135 ;  /* 0x000000ffffa57224 */ /* 0x000fc400078e0087 */
[----:B------:R-:W-:Y:S01]  /*31570*/  LDS R162, [R167+0x63900] ;  /* 0x06390000a7a27984 */ /* 0x000fe20000000800 */
[----:B------:R-:W-:-:S03]  /*31580*/  IMAD.MOV.U32 R166, RZ, RZ, R138 ;  /* 0x000000ffffa67224 */ /* 0x000fc600078e008a */
[----:B------:R-:W-:Y:S01]  /*31590*/  LDS R172, [R167+0x63180] ;  /* 0x06318000a7ac7984 */ /* 0x000fe20000000800 */
[C---:B--2---:R-:W-:Y:S03]  /*315a0*/  HMMA.1688.F32.TF32 R104, R240.reuse, R18, R176 ;  /* 0x00000012f068723c */ /* 0x044fe600000810b0 */
[----:B------:R-:W-:Y:S04]  /*315b0*/  LDS R174, [R167+0x63980] ;  /* 0x06398000a7ae7984 */ /* 0x000fe80000000800 */
        /* <DEDUP_REMOVED lines=9> */
[----:B------:R-:W-:Y:S04]  /*31650*/  LDS R163, [R127+0x63900] ;  /* 0x063900007fa37984 */ /* 0x000fe80000000800 */
[----:B------:R-:W-:Y:S01]  /*31660*/  LDS R173, [R127+0x63180] ;  /* 0x063180007fad7984 */ /* 0x000fe20000000800 */
[----:B--2---:R-:W-:Y:S03]  /*31670*/  HMMA.1688.F32.TF32 R104, R240, R6, R188 ;  /* 0x00000006f068723c */ /* 0x004fe600000810bc */
[----:B------:R-:W-:Y:S04]  /*31680*/  LDS R175, [R127+0x63980] ;  /* 0x063980007faf7984 */ /* 0x000fe80000000800 */
[----:B------:R-:W-:Y:S04]  /*31690*/  STL.64 [R1+0x350], R112 ;  /* 0x0003507001007387 */ /* 0x000fe80000100a00 */
[----:B------:R-:W-:Y:S04]  /*316a0*/  STL.64 [R1+0x358], R114 ;  /* 0x0003587201007387 */ /* 0x000fe80000100a00 */
[----:B------:R-:W-:Y:S04]  /*316b0*/  STL.64 [R1+0x340], R108 ;  /* 0x0003406c01007387 */ /* 0x000fe80000100a00 */
[----:B------:R-:W-:Y:S01]  /*316c0*/  STL.64 [R1+0x348], R110 ;  /* 0x0003486e01007387 */ /* 0x000fe20000100a00 */
[C---:B-1----:R-:W-:Y:S03]  /*316d0*/  HMMA.1688.F32.TF32 R96, R88.reuse, R62, R96 ;  /* 0x0000003e5860723c */ /* 0x042fe60000081060 */
[----:B------:R-:W-:Y:S04]  /*316e0*/  STL.64 [R1+0x320], R104 ;  /* 0x0003206801007387 */ /* 0x000fe80000100a00 */
[----:B------:R1:W-:Y:S02]  /*316f0*/  STL.64 [R1+0x328], R106 ;  /* 0x0003286a01007387 */ /* 0x0003e40000100a00 */
[C---:B-1----:R-:W-:Y:S08]  /*31700*/  HMMA.1688.F32.TF32 R104, R88.reuse, R66, R100 ;  /* 0x000000425868723c */ /* 0x042ff00000081064 */
[C---:B------:R-:W-:Y:S08]  /*31710*/  HMMA.1688.F32.TF32 R100, R88.reuse, R58, R92 ;  /* 0x0000003a5864723c */ /* 0x040ff0000008105c */
[C---:B------:R-:W-:Y:S07]  /*31720*/  HMMA.1688.F32.TF32 R92, R88.reuse, R54, R248 ;  /* 0x00000036585c723c */ /* 0x040fee00000810f8 */
        /* <DEDUP_REMOVED lines=11> */
[----:B------:R1:W-:Y:S04]  /*317e0*/  STL.64 [R1+0x2d0], R96 ;  /* 0x0002d06001007387 */ /* 0x0003e80000100a00 */
[----:B------:R2:W-:Y:S04]  /*317f0*/  STL.64 [R1+0x2d8], R98 ;  /* 0x0002d86201007387 */ /* 0x0005e80000100a00 */
[----:B-1----:R-:W5:Y:S04]  /*31800*/  LDL.LU R96, [R1+0x60] ;  /* 0x0000600001607983 */ /* 0x002f680000300800 */
[----:B------:R1:W-:Y:S04]  /*31810*/  STL.64 [R1+0x2c0], R100 ;  /* 0x0002c06401007387 */ /* 0x0003e80000100a00 */
[----:B------:R1:W-:Y:S04]  /*31820*/  STL.64 [R1+0x2c8], R102 ;  /* 0x0002c86601007387 */ /* 0x0003e80000100a00 */
[----:B------:R3:W-:Y:S04]  /*31830*/  STL.64 [R1+0x2b0], R92 ;  /* 0x0002b05c01007387 */ /* 0x0007e80000100a00 */
[----:B------:R1:W-:Y:S04]  /*31840*/  STL.64 [R1+0x2b8], R94 ;  /* 0x0002b85e01007387 */ /* 0x0003e80000100a00 */
[----:B------:R-:W5:Y:S04]  /*31850*/  LDL.LU R97, [R1+0x64] ;  /* 0x0000640001617983 */ /* 0x000f680000300800 */
[----:B--2---:R-:W5:Y:S04]  /*31860*/  LDL.LU R98, [R1+0x68] ;  /* 0x0000680001627983 */ /* 0x004f680000300800 */
[----:B------:R-:W5:Y:S04]  /*31870*/  LDL.LU R99, [R1+0x6c] ;  /* 0x00006c0001637983 */ /* 0x000f680000300800 */
[----:B-1----:R-:W2:Y:S04]  /*31880*/  LDL.LU R100, [R1+0x70] ;  /* 0x0000700001647983 */ /* 0x002ea80000300800 */
        /* <DEDUP_REMOVED lines=32> */
[----:B---3--:R-:W-:-:S03]  /*31a90*/  IMAD.MOV.U32 R93, RZ, RZ, R0 ;  /* 0x000000ffff5d7224 */ /* 0x008fc600078e0000 */
[----:B------:R-:W3:Y:S01]  /*31aa0*/  LDL.LU R113, [R1+0x94] ;  /* 0x0000940001717983 */ /* 0x000ee20000300800 */
[----:B------:R-:W-:-:S03]  /*31ab0*/  IMAD.MOV.U32 R94, RZ, RZ, R2 ;  /* 0x000000ffff5e7224 */ /* 0x000fc600078e0002 */
[----:B------:R-:W3:Y:S04]  /*31ac0*/  LDL.LU R114, [R1+0x98] ;  /* 0x0000980001727983 */ /* 0x000ee80000300800 */
[----:B------:R-:W3:Y:S04]  /*31ad0*/  LDL.LU R115, [R1+0x9c] ;  /* 0x00009c0001737983 */ /* 0x000ee80000300800 */
[----:B------:R-:W3:Y:S04]  /*31ae0*/  LDL.LU R92, [R1+0x50] ;  /* 0x00005000015c7983 */ /* 0x000ee80000300800 */
[----:B------:R-:W3:Y:S04]  /*31af0*/  LDL.LU R0, [R1+0x1d1c] ;  /* 0x001d1c0001007983 */ /* 0x000ee80000300800 */
[----:B------:R-:W3:Y:S01]  /*31b00*/  LDL.LU R2, [R1+0x1d18] ;  /* 0x001d180001027983 */ /* 0x000ee20000300800 */
[C---:B------:R-:W-:Y:S08]  /*31b10*/  HMMA.1688.F32.TF32 R152, R88.reuse, R38, R204 ;  /* 0x000000265898723c */ /* 0x040ff000000810cc */
[C---:B------:R-:W-:Y:S08]  /*31b20*/  HMMA.1688.F32.TF32 R104, R88.reuse, R34, R208 ;  /* 0x000000225868723c */ /* 0x040ff000000810d0 */
[C---:B------:R-:W-:Y:S07]  /*31b30*/  HMMA.1688.F32.TF32 R156, R88.reuse, R30, R212 ;  /* 0x0000001e589c723c */ /* 0x040fee00000810d4 */
[----:B------:R-:W-:Y:S04]  /*31b40*/  STL.64 [R1+0x2a0], R152 ;  /* 0x0002a09801007387 */ /* 0x000fe80000100a00 */
[----:B------:R1:W-:Y:S04]  /*31b50*/  STL.64 [R1+0x2a8], R154 ;  /* 0x0002a89a01007387 */ /* 0x0003e80000100a00 */
[----:B------:R-:W-:Y:S04]  /*31b60*/  STL.64 [R1+0x290], R104 ;  /* 0x0002906801007387 */ /* 0x000fe80000100a00 */
[----:B------:R4:W-:Y:S01]  /*31b70*/  STL.64 [R1+0x298], R106 ;  /* 0x0002986a01007387 */ /* 0x0009e20000100a00 */
[C---:B-1----:R-:W-:Y:S08]  /*31b80*/  HMMA.1688.F32.TF32 R152, R88.reuse, R26, R216 ;  /* 0x0000001a5898723c */ /* 0x042ff000000810d8 */
[C---:B----4-:R-:W-:Y:S01]  /*31b90*/  HMMA.1688.F32.TF32 R104, R88.reuse, R22, R220 ;  /* 0x000000165868723c */ /* 0x050fe200000810dc */
[----:B------:R-:W-:Y:S04]  /*31ba0*/  STL.64 [R1+0x280], R156 ;  /* 0x0002809c01007387 */ /* 0x000fe80000100a00 */
[----:B------:R1:W-:Y:S10]  /*31bb0*/  STL.64 [R1+0x288], R158 ;  /* 0x0002889e01007387 */ /* 0x0003f40000100a00 */
[----:B------:R-:W-:Y:S01]  /*31bc0*/  STL.64 [R1+0x270], R152 ;  /* 0x0002709801007387 */ /* 0x000fe20000100a00 */
[C---:B-1----:R-:W-:Y:S03]  /*31bd0*/  HMMA.1688.F32.TF32 R156, R88.reuse, R18, R224 ;  /* 0x00000012589c723c */ /* 0x042fe600000810e0 */
[----:B------:R1:W-:Y:S04]  /*31be0*/  STL.64 [R1+0x278], R154 ;  /* 0x0002789a01007387 */ /* 0x0003e80000100a00 */
[----:B------:R-:W-:Y:S04]  /*31bf0*/  STL.64 [R1+0x260], R104 ;  /* 0x0002606801007387 */ /* 0x000fe80000100a00 */
[----:B------:R4:W-:Y:S01]  /*31c00*/  STL.64 [R1+0x268], R106 ;  /* 0x0002686a01007387 */ /* 0x0009e20000100a00 */
[C---:B-1----:R-:W-:Y:S08]  /*31c10*/  HMMA.1688.F32.TF32 R152, R88.reuse, R14, R228 ;  /* 0x0000000e5898723c */ /* 0x042ff000000810e4 */
[C---:B----4-:R-:W-:Y:S03]  /*31c20*/  HMMA.1688.F32.TF32 R104, R88.reuse, R10, R232 ;  /* 0x0000000a5868723c */ /* 0x050fe600000810e8 */
[----:B------:R-:W-:Y:S04]  /*31c30*/  STL.64 [R1+0x230], R156 ;  /* 0x0002309c01007387 */ /* 0x000fe80000100a00 */
[----:B------:R-:W-:Y:S04]  /*31c40*/  STL.64 [R1+0x238], R158 ;  /* 0x0002389e01007387 */ /* 0x000fe80000100a00 */
[----:B------:R-:W4:Y:S04]  /*31c50*/  LDL.LU R248, [R1+0x910] ;  /* 0x0009100001f87983 */ /* 0x000f280000300800 */
[----:B------:R-:W-:Y:S04]  /*31c60*/  STL.64 [R1+0x1f0], R152 ;  /* 0x0001f09801007387 */ /* 0x000fe80000100a00 */
[----:B------:R-:W-:Y:S04]  /*31c70*/  STL.64 [R1+0x1f8], R154 ;  /* 0x0001f89a01007387 */ /* 0x000fe80000100a00 */
[----:B------:R-:W-:Y:S04]  /*31c80*/  STL.64 [R1+0x1e0], R104 ;  /* 0x0001e06801007387 */ /* 0x000fe80000100a00 */
[----:B------:R-:W-:Y:S04]  /*31c90*/  STL.64 [R1+0x1e8], R106 ;  /* 0x0001e86a01007387 */ /* 0x000fe80000100a00 */
[----:B------:R-:W4:Y:S01]  /*31ca0*/  LDL.LU R249, [R1+0x914] ;  /* 0x0009140001f97983 */ /* 0x000f220000300800 */
[----:B------:R-:W-:Y:S01]  /*31cb0*/  HMMA.1688.F32.TF32 R88, R88, R6, R236 ;  /* 0x000000065858723c */ /* 0x000fe200000810ec */
[----:B------:R-:W-:-:S02]  /*31cc0*/  IMAD.MOV.U32 R95, RZ, RZ, R3 ;  /* 0x000000ffff5f7224 */ /* 0x000fc400078e0003 */
[----:B------:R-:W-:Y:S04]  /*31cd0*/  LDS R104, [R167+0x63080] ;  /* 0x06308000a7687984 */ /* 0x000fe80000000800 */
[----:B------:R-:W-:Y:S01]  /*31ce0*/  LDS R106, [R167+0x63880] ;  /* 0x06388000a76a7984 */ /* 0x000fe20000000800 */
[C---:B------:R-:W-:Y:S03]  /*31cf0*/  HMMA.1688.F32.TF32 R68, R244.reuse, R22, R68 ;  /* 0x00000016f444723c */ /* 0x040fe60000081044 */
[----:B------:R-:W-:Y:S04]  /*31d00*/  LDS R105, [R127+0x63080] ;  /* 0x063080007f697984 */ /* 0x000fe80000000800 */
[----:B------:R-:W4:Y:S01]  /*31d10*/  LDS R107, [R127+0x63880] ;  /* 0x063880007f6b7984 */ /* 0x000f220000000800 */
[C---:B--2---:R-:W-:Y:S08]  /*31d20*/  HMMA.1688.F32.TF32 R100, R244.reuse, R34, R100 ;  /* 0x00000022f464723c */ /* 0x044ff00000081064 */
[----:B------:R-:W-:Y:S01]  /*31d30*/  IMAD.MOV.U32 R3, RZ, RZ, R89 ;  /* 0x000000ffff037224 */ /* 0x000fe200078e0059 */
[----:B------:R1:W-:Y:S01]  /*31d40*/  STL [R1+0x170], R88 ;  /* 0x0001705801007387 */ /* 0x0003e20000100800 */
[C---:B-----5:R-:W-:Y:S08]  /*31d50*/  HMMA.1688.F32.TF32 R116, R244.reuse, R46, R116 ;  /* 0x0000002ef474723c */ /* 0x060ff00000081074 */
[C---:B------:R-:W-:Y:S08]  /*31d60*/  HMMA.1688.F32.TF32 R120, R244.reuse, R50, R120 ;  /* 0x00000032f478723c */ /* 0x040ff00000081078 */
[----:B------:R-:W-:Y:S01]  /*31d70*/  HMMA.1688.F32.TF32 R144, R244, R62, R144 ;  /* 0x0000003ef490723c */ /* 0x000fe20000081090 */
[----:B---3--:R-:W-:-:S07]  /*31d80*/  IMAD.MOV.U32 R251, RZ, RZ, R0 ;  /* 0x000000fffffb7224 */ /* 0x008fce00078e0000 */
[C---:B------:R-:W-:Y:S01]  /*31d90*/  HMMA.1688.F32.TF32 R140, R244.reuse, R58, R140 ;  /* 0x0000003af48c723c */ /* 0x040fe2000008108c */
[----:B------:R-:W-:Y:S01]  /*31da0*/  IMAD.MOV.U32 R0, RZ, RZ, R91 ;  /* 0x000000ffff007224 */ /* 0x000fe200078e005b */
[----:B------:R-:W-:Y:S01]  /*31db0*/  LDS R237, [R252+0x64080] ;  /* 0x06408000fced7984 */ /* 0x000fe20000000800 */
[----:B------:R-:W-:Y:S02]  /*31dc0*/  IMAD.MOV.U32 R250, RZ, RZ, R2 ;  /* 0x000000fffffa7224 */ /* 0x000fe400078e0002 */
[----:B------:R-:W-:Y:S01]  /*31dd0*/  IMAD.MOV.U32 R2, RZ, RZ, R90 ;  /* 0x000000ffff027224 */ /* 0x000fe200078e005a */
[----:B------:R-:W-:Y:S02]  /*31de0*/  LDS R239, [R252+0x64880] ;  /* 0x06488000fcef7984 */ /* 0x000fe40000000800 */
[C---:B-1----:R-:W-:Y:S11]  /*31df0*/  HMMA.1688.F32.TF32 R88, R244.reuse, R66, R148 ;  /* 0x00000042f458723c */ /* 0x042ff60000081094 */
[----:B------:R-:W-:Y:S11]  /*31e00*/  @!UPT UIADD3 URZ, URZ, URZ, URZ ;  /* 0x0000003f3f3ff290 */ /* 0x000ff6000fffe03f */
[----:B------:R-:W-:Y:S01]  /*31e10*/  @!UPT UIADD3 URZ, URZ, URZ, URZ ;  /* 0x0000003f3f3ff290 */ /* 0x000fe2000fffe03f */
[----:B------:R-:W-:Y:S04]  /*31e20*/  STL.64 [R1+0x1d0], R88 ;  /* 0x0001d05801007387 */ /* 0x000fe80000100a00 */
[----:B------:R1:W-:Y:S02]  /*31e30*/  STL.64 [R1+0x1d8], R90 ;  /* 0x0001d85a01007387 */ /* 0x0003e40000100a00 */
[C---:B-1----:R-:W-:Y:S02]  /*31e40*/  HMMA.1688.F32.TF32 R88, R244.reuse, R54, R128 ;  /* 0x00000036f458723c */ /* 0x042fe40000081080 */
[----:B------:R-:W-:Y:S04]  /*31e50*/  STL.64 [R1+0x1c0], R144 ;  /* 0x0001c09001007387 */ /* 0x000fe80000100a00 */
[----:B------:R-:W-:Y:S04]  /*31e60*/  STL.64 [R1+0x1c8], R146 ;  /* 0x0001c89201007387 */ /* 0x000fe80000100a00 */
[----:B------:R-:W-:Y:S04]  /*31e70*/  STL.64 [R1+0x190], R140 ;  /* 0x0001908c01007387 */ /* 0x000fe80000100a00 */
[----:B------:R-:W-:Y:S09]  /*31e80*/  STL.64 [R1+0x198], R142 ;  /* 0x0001988e01007387 */ /* 0x000ff20000100a00 */
[----:B------:R-:W-:Y:S04]  /*31e90*/  STL.64 [R1+0x180], R88 ;  /* 0x0001805801007387 */ /* 0x000fe80000100a00 */
[----:B------:R1:W-:Y:S02]  /*31ea0*/  STL.64 [R1+0x188], R90 ;  /* 0x0001885a01007387 */ /* 0x0003e40000100a00 */
[C---:B-1----:R-:W-:Y:S02]  /*31eb0*/  HMMA.1688.F32.TF32 R88, R244.reuse, R42, R112 ;  /* 0x0000002af458723c */ /* 0x042fe40000081070 */
[----:B------:R-:W-:Y:S04]  /*31ec0*/  STL.64 [R1+0x160], R120 ;  /* 0x0001607801007387 */ /* 0x000fe80000100a00 */
[----:B------:R-:W-:Y:S02]  /*31ed0*/  STL.64 [R1+0x168], R122 ;  /* 0x0001687a01007387 */ /* 0x000fe40000100a00 */
[C---:B------:R-:W-:Y:S02]  /*31ee0*/  HMMA.1688.F32.TF32 R108, R244.reuse, R38, R108 ;  /* 0x00000026f46c723c */ /* 0x040fe4000008106c */
[----:B------:R-:W-:Y:S04]  /*31ef0*/  STL.64 [R1+0x150], R116 ;  /* 0x0001507401007387 */ /* 0x000fe80000100a00 */
[----:B------:R-:W-:Y:S02]  /*31f00*/  STL.64 [R1+0x158], R118 ;  /* 0x0001587601007387 */ /* 0x000fe40000100a00 */
[C---:B------:R-:W-:Y:S07]  /*31f10*/  HMMA.1688.F32.TF32 R92, R244.reuse, R26, R92 ;  /* 0x0000001af45c723c */ /* 0x040fee000008105c */
        /* <DEDUP_REMOVED lines=8> */
[----:B------:R1:W-:Y:S04]  /*31fa0*/  STL.64 [R1+0xe8], R90 ;  /* 0x0000e85a01007387 */ /* 0x0003e80000100a00 */
[----:B------:R-:W-:Y:S04]  /*31fb0*/  STL.64 [R1+0xb0], R92 ;  /* 0x0000b05c01007387 */ /* 0x000fe80000100a00 */
[----:B------:R-:W-:Y:S01]  /*31fc0*/  STL.64 [R1+0xb8], R94 ;  /* 0x0000b85e01007387 */ /* 0x000fe20000100a00 */
[C---:B-1----:R-:W-:Y:S03]  /*31fd0*/  HMMA.1688.F32.TF32 R88, R244.reuse, R18, R72 ;  /* 0x00000012f458723c */ /* 0x042fe60000081048 */
[----:B------:R-:W-:Y:S04]  /*31fe0*/  STL.64 [R1+0x90], R68 ;  /* 0x0000904401007387 */ /* 0x000fe80000100a00 */
[----:B------:R1:W-:Y:S01]  /*31ff0*/  STL.64 [R1+0x98], R70 ;  /* 0x0000984601007387 */ /* 0x0003e20000100a00 */
[C---:B------:R-:W-:Y:S08]  /*32000*/  HMMA.1688.F32.TF32 R72, R244.reuse, R14, R76 ;  /* 0x0000000ef448723c */ /* 0x040ff0000008104c */
[C---:B-1----:R-:W-:Y:S08]  /*32010*/  HMMA.1688.F32.TF32 R68, R244.reuse, R10, R80 ;  /* 0x0000000af444723c */ /* 0x042ff00000081050 */
[----:B------:R-:W-:Y:S01]  /*32020*/  HMMA.1688.F32.TF32 R244, R244, R6, R84 ;  /* 0x00000006f4f4723c */ /* 0x000fe20000081054 */
[----:B------:R-:W-:Y:S04]  /*32030*/  STL.64 [R1+0x80], R88 ;  /* 0x0000805801007387 */ /* 0x000fe80000100a00 */
[----:B------:R-:W-:Y:S04]  /*32040*/  STL.64 [R1+0x88], R90 ;  /* 0x0000885a01007387 */ /* 0x000fe80000100a00 */
[----:B------:R-:W-:Y:S04]  /*32050*/  STL.64 [R1+0x60], R72 ;  /* 0x0000604801007387 */ /* 0x000fe80000100a00 */
[----:B------:R-:W-:Y:S10]  /*32060*/  STL.64 [R1+0x68], R74 ;  /* 0x0000684a01007387 */ /* 0x000ff40000100a00 */
[----:B------:R-:W-:Y:S04]  /*32070*/  STL.64 [R1+0x1b88], R246 ;  /* 0x001b88f601007387 */ /* 0x000fe80000100a00 */
[----:B------:R-:W-:Y:S04]  /*32080*/  STL.64 [R1+0x20], R68 ;  /* 0x0000204401007387 */ /* 0x000fe80000100a00 */
[----:B------:R4:W-:Y:S02]  /*32090*/  STL.64 [R1+0x28], R70 ;  /* 0x0000284601007387 */ /* 0x0009e40000100a00 */
[----:B----4-:R-:W-:Y:S02]  /*320a0*/  HMMA.1688.F32.TF32 R68, R104, R66, R248 ;  /* 0x000000426844723c */ /* 0x010fe400000810f8 */
[----:B------:R-:W-:Y:S04]  /*320b0*/  STL.64 [R1+0x1b80], R244 ;  /* 0x001b80f401007387 */ /* 0x000fe80000100a00 */
[----:B------:R-:W2:Y:S11]  /*320c0*/  LDL.LU R116, [R1+0x820] ;  /* 0x0008200001747983 */ /* 0x000eb60000300800 */
[----:B------:R-:W-:Y:S06]  /*320d0*/  @!UPT UIADD3 URZ, URZ, URZ, URZ ;  /* 0x0000003f3f3ff290 */ /* 0x000fec000fffe03f */
[----:B------:R-:W-:Y:S04]  /*320e0*/  STL.64 [R1+0x10], R68 ;  /* 0x0000104401007387 */ /* 0x000fe80000100a00 */
[----:B------:R1:W-:Y:S04]  /*320f0*/  STL.64 [R1+0x18], R70 ;  /* 0x0000184601007387 */ /* 0x0003e80000100a00 */
[----:B------:R-:W2:Y:S04]  /*32100*/  LDL.LU R117, [R1+0x824] ;  /* 0x0008240001757983 */ /* 0x000ea80000300800 */
[----:B------:R-:W2:Y:S04]  /*32110*/  LDL.LU R118, [R1+0x828] ;  /* 0x0008280001767983 */ /* 0x000ea80000300800 */
[----:B------:R-:W2:Y:S04]  /*32120*/  LDL.LU R119, [R1+0x82c] ;  /* 0x00082c0001777983 */ /* 0x000ea80000300800 */
[----:B------:R-:W1:Y:S04]  /*32130*/  LDL.LU R120, [R1+0x8f0] ;  /* 0x0008f00001787983 */ /* 0x000e680000300800 */
[----:B------:R-:W1:Y:S04]  /*32140*/  LDL.LU R121, [R1+0x8f4] ;  /* 0x0008f40001797983 */ /* 0x000e680000300800 */
[----:B------:R-:W1:Y:S04]  /*32150*/  LDL.LU R122, [R1+0x8f8] ;  /* 0x0008f800017a7983 */ /* 0x000e680000300800 */
[----:B------:R-:W1:Y:S04]  /*32160*/  LDL.LU R123, [R1+0x8fc] ;  /* 0x0008fc00017b7983 */ /* 0x000e680000300800 */
        /* <DEDUP_REMOVED lines=31> */
[----:B------:R-:W5:Y:S04]  /*32360*/  LDL.LU R138, [R1+0x1cfc] ;  /* 0x001cfc00018a7983 */ /* 0x000f680000300800 */
[----:B------:R-:W5:Y:S01]  /*32370*/  LDL.LU R139, [R1+0x1cf8] ;  /* 0x001cf800018b7983 */ /* 0x000f620000300800 */
[C---:B------:R-:W-:Y:S08]  /*32380*/  HMMA.1688.F32.TF32 R84, R104.reuse, R26, R92 ;  /* 0x0000001a6854723c */ /* 0x040ff0000008105c */
[C---:B------:R-:W-:Y:S08]  /*32390*/  HMMA.1688.F32.TF32 R88, R104.reuse, R22, R164 ;  /* 0x000000166858723c */ /* 0x040ff000000810a4 */
[C---:B-1----:R-:W-:Y:S08]  /*323a0*/  HMMA.1688.F32.TF32 R68, R104.reuse, R62, R120 ;  /* 0x0000003e6844723c */ /* 0x042ff00000081078 */
[C---:B--2---:R-:W-:Y:S08]  /*323b0*/  HMMA.1688.F32.TF32 R76, R104.reuse, R58, R116 ;  /* 0x0000003a684c723c */ /* 0x044ff00000081074 */
[C---:B---3--:R-:W-:Y:S07]  /*323c0*/  HMMA.1688.F32.TF32 R72, R104.reuse, R54, R248 ;  /* 0x000000366848723c */ /* 0x048fee00000810f8 */
[----:B------:R-:W-:Y:S04]  /*323d0*/  STL.64 [R1+0x50], R68 ;  /* 0x0000504401007387 */ /* 0x000fe80000100a00 */
[----:B------:R-:W-:Y:S04]  /*323e0*/  STL.64 [R1+0x58], R70 ;  /* 0x0000584601007387 */ /* 0x000fe80000100a00 */
[----:B------:R-:W-:Y:S04]  /*323f0*/  STL.64 [R1+0x40], R76 ;  /* 0x0000404c01007387 */ /* 0x000fe80000100a00 */
[----:B------:R4:W-:Y:S04]  /*32400*/  STL.64 [R1+0x48], R78 ;  /* 0x0000484e01007387 */ /* 0x0009e80000100a00 */
[----:B------:R-:W-:Y:S04]  /*32410*/  STL.64 [R1+0x30], R72 ;  /* 0x0000304801007387 */ /* 0x000fe80000100a00 */
[----:B------:R5:W-:Y:S01]  /*32420*/  STL.64 [R1+0x38], R74 ;  /* 0x0000384a01007387 */ /* 0x000be20000100a00 */
[C---:B----4-:R-:W-:Y:S08]  /*32430*/  HMMA.1688.F32.TF32 R76, R104.reuse, R34, R100 ;  /* 0x00000022684c723c */ /* 0x050ff00000081064 */
[C---:B-----5:R-:W-:Y:S08]  /*32440*/  HMMA.1688.F32.TF32 R72, R104.reuse, R38, R108 ;  /* 0x000000266848723c */ /* 0x060ff0000008106c */
[C---:B------:R-:W-:Y:S08]  /*32450*/  HMMA.1688.F32.TF32 R68, R104.reuse, R50, R132 ;  /* 0x000000326844723c */ /* 0x040ff00000081084 */
[C---:B------:R-:W-:Y:S08]  /*32460*/  HMMA.1688.F32.TF32 R248, R104.reuse, R46, R136 ;  /* 0x0000002e68f8723c */ /* 0x040ff00000081088 */
[----:B------:R-:W-:Y:S08]  /*32470*/  HMMA.1688.F32.TF32 R80, R104, R30, R96 ;  /* 0x0000001e6850723c */ /* 0x000ff00000081060 */
[----:B------:R-:W-:-:S02]  /*32480*/  IMAD.MOV.U32 R247, RZ, RZ, R68 ;  /* 0x000000fffff77224 */ /* 0x000fc400078e0044 */
[----:B------:R-:W-:Y:S02]  /*32490*/  IMAD.MOV.U32 R246, RZ, RZ, R69 ;  /* 0x000000fffff67224 */ /* 0x000fe400078e0045 */
[----:B------:R-:W-:Y:S02]  /*324a0*/  IMAD.MOV.U32 R245, RZ, RZ, R70 ;  /* 0x000000fffff57224 */ /* 0x000fe400078e0046 */
[----:B------:R-:W-:Y:S02]  /*324b0*/  IMAD.MOV.U32 R244, RZ, RZ, R71 ;  /* 0x000000fffff47224 */ /* 0x000fe400078e0047 */
[----:B------:R-:W-:Y:S01]  /*324c0*/  HMMA.1688.F32.TF32 R68, R104, R42, R112 ;  /* 0x0000002a6844723c */ /* 0x000fe20000081070 */
[----:B------:R-:W-:Y:S04]  /*324d0*/  STL.64 [R1+0x1c78], R246 ;  /* 0x001c78f601007387 */ /* 0x000fe80000100a00 */
[----:B------:R-:W-:Y:S04]  /*324e0*/  STL.64 [R1+0x1c70], R244 ;  /* 0x001c70f401007387 */ /* 0x000fe80000100a00 */
[----:B------:R-:W-:Y:S04]  /*324f0*/  STL.64 [R1+0x1b40], R250 ;  /* 0x001b40fa01007387 */ /* 0x000fe80000100a00 */
[----:B------:R-:W-:Y:S10]  /*32500*/  STL.64 [R1+0x1b38], R248 ;  /* 0x001b38f801007387 */ /* 0x000ff40000100a00 */
[----:B------:R-:W-:Y:S04]  /*32510*/  STL.64 [R1+0x1b50], R70 ;  /* 0x001b504601007387 */ /* 0x000fe80000100a00 */
[----:B------:R-:W-:Y:S04]  /*32520*/  STL.64 [R1+0x1b48], R68 ;  /* 0x001b484401007387 */ /* 0x000fe80000100a00 */
[----:B------:R-:W-:Y:S04]  /*32530*/  STL.64 [R1+0x1b60], R74 ;  /* 0x001b604a01007387 */ /* 0x000fe80000100a00 */
[----:B------:R-:W-:Y:S04]  /*32540*/  STL.64 [R1+0x1b58], R72 ;  /* 0x001b584801007387 */ /* 0x000fe80000100a00 */
[----:B------:R-:W-:Y:S04]  /*32550*/  STL.64 [R1+0x1b70], R78 ;  /* 0x001b704e01007387 */ /* 0x000fe80000100a00 */
[----:B------:R-:W-:Y:S04]  /*32560*/  STL.64 [R1+0x1b68], R76 ;  /* 0x001b684c01007387 */ /* 0x000fe80000100a00 */
[----:B------:R-:W-:Y:S04]  /*32570*/  STL [R1+0x1b7c], R82 ;  /* 0x001b7c5201007387 */ /* 0x000fe80000100800 */
[----:B------:R-:W-:Y:S04]  /*32580*/  STL [R1+0x1b78], R83 ;  /* 0x001b785301007387 */ /* 0x000fe80000100800 */
        /* <DEDUP_REMOVED lines=47> */
[----:B------:R-:W-:Y:S04]  /*32880*/  STL.64 [R1+0x1ba8], R90 ;  /* 0x001ba85a01007387 */ /* 0x000fe80000100a00 */
[----:B------:R-:W-:Y:S01]  /*32890*/  STL.64 [R1+0x1ba0], R88 ;  /* 0x001ba05801007387 */ /* 0x000fe20000100a00 */
[C---:B--2---:R-:W-:Y:S08]  /*328a0*/  HMMA.1688.F32.TF32 R120, R160.reuse, R46, R120 ;  /* 0x0000002ea078723c */ /* 0x044ff00000081078 */
[----:B---3--:R-:W-:Y:S08]  /*328b0*/  HMMA.1688.F32.TF32 R112, R160, R62, R112 ;  /* 0x0000003ea070723c */ /* 0x008ff00000081070 */
[C---:B----4-:R-:W-:Y:S08]  /*328c0*/  HMMA.1688.F32.TF32 R96, R104.reuse, R14, R96 ;  /* 0x0000000e6860723c */ /* 0x050ff00000081060 */
[C---:B-----5:R-:W-:Y:S08]  /*328d0*/  HMMA.1688.F32.TF32 R92, R104.reuse, R18, R92 ;  /* 0x00000012685c723c */ /* 0x060ff0000008105c */
[C---:B------:R-:W-:Y:S08]  /*328e0*/  HMMA.1688.F32.TF32 R100, R104.reuse, R10, R100 ;  /* 0x0000000a6864723c */ /* 0x040ff00000081064 */
[----:B------:R-:W-:Y:S07]  /*328f0*/  HMMA.1688.F32.TF32 R104, R104, R6, R140 ;  /* 0x000000066868723c */ /* 0x000fee000008108c */
[----:B------:R-:W-:Y:S01]  /*32900*/  STL.64 [R1+0x1bb8], R94 ;  /* 0x001bb85e01007387 */ /* 0x000fe20000100a00 */
[C---:B------:R-:W-:Y:S03]  /*32910*/  HMMA.1688.F32.TF32 R108, R160.reuse, R66, R108 ;  /* 0x00000042a06c723c */ /* 0x040fe6000008106c */
[----:B------:R-:W-:Y:S05]  /*32920*/  STL.64 [R1+0x1bb0], R92 ;  /* 0x001bb05c01007387 */ /* 0x000fea0000100a00 */
        /* <DEDUP_REMOVED lines=30> */
[----:B------:R-:W4:Y:S01]  /*32b10*/  LDL.LU R177, [R1+0x444] ;  /* 0x0004440001b17983 */ /* 0x000f220000300800 */
[----:B------:R-:W-:Y:S03]  /*32b20*/  HMMA.1688.F32.TF32 R124, R160, R42, R124 ;  /* 0x0000002aa07c723c */ /* 0x000fe6000008107c */
[----:B------:R-:W4:Y:S04]  /*32b30*/  LDL.LU R178, [R1+0x448] ;  /* 0x0004480001b27983 */ /* 0x000f280000300800 */
[----:B------:R-:W4:Y:S04]  /*32b40*/  LDL.LU R179, [R1+0x44c] ;  /* 0x00044c0001b37983 */ /* 0x000f280000300800 */
[----:B------:R-:W5:Y:S04]  /*32b50*/  LDL.LU R180, [R1+0x3f0] ;  /* 0x0003f00001b47983 */ /* 0x000f680000300800 */
[----:B------:R-:W5:Y:S04]  /*32b60*/  LDL.LU R181, [R1+0x3f4] ;  /* 0x0003f40001b57983 */ /* 0x000f680000300800 */
[----:B------:R-:W5:Y:S04]  /*32b70*/  LDL.LU R182, [R1+0x3f8] ;  /* 0x0003f80001b67983 */ /* 0x000f680000300800 */
[----:B------:R-:W5:Y:S04]  /*32b80*/  LDL.LU R183, [R1+0x3fc] ;  /* 0x0003fc0001b77983 */ /* 0x000f680000300800 */
        /* <DEDUP_REMOVED lines=12> */
[----:B------:R-:W-:-:S03]  /*32c50*/  IMAD.MOV.U32 R156, RZ, RZ, R60 ;  /* 0x000000ffff9c7224 */ /* 0x000fc600078e003c */
[----:B------:R-:W4:Y:S01]  /*32c60*/  LDL.LU R152, [R1+0x430] ;  /* 0x0004300001987983 */ /* 0x000f220000300800 */
[----:B------:R-:W-:-:S03]  /*32c70*/  IMAD.MOV.U32 R157, RZ, RZ, R61 ;  /* 0x000000ffff9d7224 */ /* 0x000fc600078e003d */
[----:B------:R-:W4:Y:S01]  /*32c80*/  LDL.LU R153, [R1+0x434] ;  /* 0x0004340001997983 */ /* 0x000f220000300800 */
[----:B------:R-:W-:-:S03]  /*32c90*/  IMAD.MOV.U32 R158, RZ, RZ, R64 ;  /* 0x000000ffff9e7224 */ /* 0x000fc600078e0040 */
[----:B------:R-:W4:Y:S01]  /*32ca0*/  LDL.LU R154, [R1+0x438] ;  /* 0x00043800019a7983 */ /* 0x000f220000300800 */
[----:B------:R-:W-:-:S03]  /*32cb0*/  IMAD.MOV.U32 R159, RZ, RZ, R65 ;  /* 0x000000ffff9f7224 */ /* 0x000fc600078e0041 */
[----:B------:R-:W4:Y:S04]  /*32cc0*/  LDL.LU R155, [R1+0x43c] ;  /* 0x00043c00019b7983 */ /* 0x000f280000300800 */
[----:B------:R-:W4:Y:S04]  /*32cd0*/  LDL.LU R60, [R1+0x1cf4] ;  /* 0x001cf400013c7983 */ /* 0x000f280000300800 */
[----:B------:R-:W4:Y:S04]  /*32ce0*/  LDL.LU R61, [R1+0x1cf0] ;  /* 0x001cf000013d7983 */ /* 0x000f280000300800 */
[----:B------:R-:W4:Y:S04]  /*32cf0*/  LDL.LU R64, [R1+0x1cec] ;  /* 0x001cec0001407983 */ /* 0x000f280000300800 */
[----:B------:R-:W4:Y:S04]  /*32d00*/  LDL.LU R65, [R1+0x1ce8] ;  /* 0x001ce80001417983 */ /* 0x000f280000300800 */
[----:B------:R-:W-:Y:S04]  /*32d10*/  STL.64 [R1+0x1c58], R126 ;  /* 0x001c587e01007387 */ /* 0x000fe80000100a00 */
[----:B------:R-:W-:Y:S01]  /*32d20*/  STL.64 [R1+0x1c50], R124 ;  /* 0x001c507c01007387 */ /* 0x000fe20000100a00 */
[C---:B---3--:R-:W-:Y:S08]  /*32d30*/  HMMA.1688.F32.TF32 R128, R160.reuse, R38, R128 ;  /* 0x00000026a080723c */ /* 0x048ff00000081080 */
[C---:B--2---:R-:W-:Y:S11]  /*32d40*/  HMMA.1688.F32.TF32 R132, R160.reuse, R34, R184 ;  /* 0x00000022a084723c */ /* 0x044ff600000810b8 */
[----:B------:R-:W-:Y:S04]  /*32d50*/  @!UPT UIADD3 URZ, URZ, URZ, URZ ;  /* 0x0000003f3f3ff290 */ /* 0x000fe8000fffe03f */
[----:B------:R-:W-:Y:S04]  /*32d60*/  STL.64 [R1+0x1c68], R130 ;  /* 0x001c688201007387 */ /* 0x000fe80000100a00 */
[----:B------:R-:W-:Y:S04]  /*32d70*/  STL.64 [R1+0x1c60], R128 ;  /* 0x001c608001007387 */ /* 0x000fe80000100a00 */
[----:B------:R-:W2:Y:S04]  /*32d80*/  LDL.LU R184, [R1+0x980] ;  /* 0x0009800001b87983 */ /* 0x000ea80000300800 */
[----:B------:R-:W2:Y:S04]  /*32d90*/  LDL.LU R185, [R1+0x984] ;  /* 0x0009840001b97983 */ /* 0x000ea80000300800 */
[----:B------:R-:W2:Y:S04]  /*32da0*/  LDL.LU R186, [R1+0x988] ;  /* 0x0009880001ba7983 */ /* 0x000ea80000300800 */
[----:B------:R-:W2:Y:S01]  /*32db0*/  LDL.LU R187, [R1+0x98c] ;  /* 0x00098c0001bb7983 */ /* 0x000ea20000300800 */
[C---:B-----5:R-:W-:Y:S08]  /*32dc0*/  HMMA.1688.F32.TF32 R136, R160.reuse, R30, R180 ;  /* 0x0000001ea088723c */ /* 0x060ff000000810b4 */
[C---:B----4-:R-:W-:Y:S01]  /*32dd0*/  HMMA.1688.F32.TF32 R140, R160.reuse, R26, R140 ;  /* 0x0000001aa08c723c */ /* 0x050fe2000008108c */
[----:B------:R-:W-:Y:S07]  /*32de0*/  STL.64 [R1+0x1c88], R134 ;  /* 0x001c888601007387 */ /* 0x000fee0000100a00 */
[C---:B------:R-:W-:Y:S01]  /*32df0*/  HMMA.1688.F32.TF32 R148, R160.reuse, R18, R148 ;  /* 0x00000012a094723c */ /* 0x040fe20000081094 */
[----:B------:R-:W-:Y:S07]  /*32e00*/  STL.64 [R1+0x1c80], R132 ;  /* 0x001c808401007387 */ /* 0x000fee0000100a00 */
[C---:B------:R-:W-:Y:S08]  /*32e10*/  HMMA.1688.F32.TF32 R156, R160.reuse, R10, R156 ;  /* 0x0000000aa09c723c */ /* 0x040ff0000008109c */
[C---:B------:R-:W-:Y:S01]  /*32e20*/  HMMA.1688.F32.TF32 R144, R160.reuse, R22, R144 ;  /* 0x00000016a090723c */ /* 0x040fe20000081090 */
[----:B------:R-:W-:Y:S07]  /*32e30*/  STL.64 [R1+0x1c98], R138 ;  /* 0x001c988a01007387 */ /* 0x000fee0000100a00 */
[C---:B------:R-:W-:Y:S08]  /*32e40*/  HMMA.1688.F32.TF32 R152, R160.reuse, R14, R152 ;  /* 0x0000000ea098723c */ /* 0x040ff00000081098 */
[----:B------:R-:W-:Y:S01]  /*32e50*/  HMMA.1688.F32.TF32 R160, R160, R6, R176 ;  /* 0x00000006a0a0723c */ /* 0x000fe200000810b0 */
[----:B------:R-:W-:Y:S04]  /*32e60*/  STL.64 [R1+0x1c90], R136 ;  /* 0x001c908801007387 */ /* 0x000fe80000100a00 */
[----:B------:R-:W3:Y:S02]  /*32e70*/  LDL.LU R180, [R1+0x970] ;  /* 0x0009700001b47983 */ /* 0x000ee40000300800 */
[----:B------:R-:W-:-:S02]  /*32e80*/  IMAD.MOV.U32 R179, RZ, RZ, R64 ;  /* 0x000000ffffb37224 */ /* 0x000fc400078e0040 */
[----:B------:R-:W-:Y:S01]  /*32e90*/  IMAD.MOV.U32 R178, RZ, RZ, R65 ;  /* 0x000000ffffb27224 */ /* 0x000fe200078e0041 */
[----:B------:R-:W3:Y:S04]  /*32ea0*/  LDL.LU R181, [R1+0x974] ;  /* 0x0009740001b57983 */ /* 0x000ee80000300800 */
[----:B------:R-:W3:Y:S04]  /*32eb0*/  LDL.LU R182, [R1+0x978] ;  /* 0x0009780001b67983 */ /* 0x000ee80000300800 */
[----:B------:R-:W3:Y:S04]  /*32ec0*/  LDL.LU R183, [R1+0x97c] ;  /* 0x00097c0001b77983 */ /* 0x000ee80000300800 */
        /* <DEDUP_REMOVED lines=8> */
[----:B------:R-:W4:Y:S04]  /*32f50*/  LDL.LU R176, [R1+0x960] ;  /* 0x0009600001b07983 */ /* 0x000f280000300800 */
[----:B------:R-:W4:Y:S04]  /*32f60*/  LDL.LU R177, [R1+0x964] ;  /* 0x0009640001b17983 */ /* 0x000f280000300800 */
[----:B------:R-:W-:Y:S04]  /*32f70*/  STL [R1+0x1a58], R160 ;  /* 0x001a58a001007387 */ /* 0x000fe80000100800 */
[----:B------:R-:W-:Y:S04]  /*32f80*/  STL [R1+0x1a54], R161 ;  /* 0x001a54a101007387 */ /* 0x000fe80000100800 */
[----:B------:R-:W-:Y:S04]  /*32f90*/  STL [R1+0x1a50], R162 ;  /* 0x001a50a201007387 */ /* 0x000fe80000100800 */
[----:B------:R-:W-:Y:S04]  /*32fa0*/  STL [R1+0x1a4c], R163 ;  /* 0x001a4ca301007387 */ /* 0x000fe80000100800 */
[----:B------:R-:W5:Y:S04]  /*32fb0*/  LDL.LU R192, [R1+0x940] ;  /* 0x0009400001c07983 */ /* 0x000f680000300800 */
[----:B------:R-:W5:Y:S01]  /*32fc0*/  LDL.LU R193, [R1+0x944] ;  /* 0x0009440001c17983 */ /* 0x000f620000300800 */
[----:B--2---:R-:W-:Y:S11]  /*32fd0*/  HMMA.1688.F32.TF32 R64, R172, R66, R184 ;  /* 0x00000042ac40723c */ /* 0x004ff600000810b8 */
[----:B------:R-:W-:Y:S11]  /*32fe0*/  @!UPT UIADD3 URZ, URZ, URZ, URZ ;  /* 0x0000003f3f3ff290 */ /* 0x000ff6000fffe03f */
[----:B------:R-:W-:Y:S01]  /*32ff0*/  @!UPT UIADD3 URZ, URZ, URZ, URZ ;  /* 0x0000003f3f3ff290 */ /* 0x000fe2000fffe03f */
[----:B------:R-:W-:Y:S04]  /*33000*/  STL [R1+0x1a64], R64 ;  /* 0x001a644001007387 */ /* 0x000fe80000100800 */
[----:B------:R-:W-:Y:S04]  /*33010*/  STL [R1+0x1a60], R65 ;  /* 0x001a604101007387 */ /* 0x000fe80000100800 */
[----:B------:R-:W-:Y:S04]  /*33020*/  STL [R1+0x1a5c], R66 ;  /* 0x001a5c4201007387 */ /* 0x000fe80000100800 */
[----:B------:R-:W-:Y:S04]  /*33030*/  STL [R1+0x1a48], R67 ;  /* 0x001a484301007387 */ /* 0x000fe80000100800 */
        /* <DEDUP_REMOVED lines=12> */
[----:B---3--:R-:W-:Y:S01]  /*33100*/  HMMA.1688.F32.TF32 R60, R172, R62, R180 ;  /* 0x0000003eac3c723c */ /* 0x008fe200000810b4 */
[----:B------:R-:W-:Y:S02]  /*33110*/  IMAD.MOV.U32 R186, RZ, RZ, R53 ;  /* 0x000000ffffba7224 */ /* 0x000fe400078e0035 */
[----:B------:R-:W-:-:S04]  /*33120*/  IMAD.MOV.U32 R187, RZ, RZ, R52 ;  /* 0x000000ffffbb7224 */ /* 0x000fc800078e0034 */
[----:B------:R-:W-:Y:S02]  /*33130*/  IMAD.MOV.U32 R180, RZ, RZ, R49 ;  /* 0x000000ffffb47224 */ /* 0x000fe400078e0031 */
[----:B------:R-:W-:Y:S02]  /*33140*/  IMAD.MOV.U32 R181, RZ, RZ, R48 ;  /* 0x000000ffffb57224 */ /* 0x000fe400078e0030 */
[----:B------:R-:W-:Y:S02]  /*33150*/  IMAD.MOV.U32 R182, RZ, RZ, R45 ;  /* 0x000000ffffb67224 */ /* 0x000fe400078e002d */
[----:B------:R-:W-:Y:S01]  /*33160*/  IMAD.MOV.U32 R183, RZ, RZ, R44 ;  /* 0x000000ffffb77224 */ /* 0x000fe200078e002c */
[----:B----4-:R-:W-:Y:S09]  /*33170*/  HMMA.1688.F32.TF32 R56, R172, R58, R176 ;  /* 0x0000003aac38723c */ /* 0x010ff200000810b0 */
[----:B------:R-:W-:Y:S01]  /*33180*/  STL [R1+0x1a74], R60 ;  /* 0x001a743c01007387 */ /* 0x000fe20000100800 */
[----:B------:R-:W-:-:S02]  /*33190*/  IMAD.MOV.U32 R176, RZ, RZ, R41 ;  /* 0x000000ffffb07224 */ /* 0x000fc400078e0029 */
[----:B------:R-:W-:Y:S02]  /*331a0*/  IMAD.MOV.U32 R177, RZ, RZ, R40 ;  /* 0x000000ffffb17224 */ /* 0x000fe400078e0028 */
[C---:B------:R-:W-:Y:S08]  /*331b0*/  HMMA.1688.F32.TF32 R40, R172.reuse, R42, R184 ;  /* 0x0000002aac28723c */ /* 0x040ff000000810b8 */
[----:B-----5:R-:W-:Y:S01]  /*331c0*/  HMMA.1688.F32.TF32 R52, R172, R54, R192 ;  /* 0x00000036ac34723c */ /* 0x020fe200000810c0 */
        /* <DEDUP_REMOVED lines=10> */
[----:B------:R-:W-:Y:S01]  /*33270*/  STL [R1+0x1a88], R55 ;  /* 0x001a883701007387 */ /* 0x000fe20000100800 */
[----:B------:R-:W-:-:S02]  /*33280*/  IMAD.MOV.U32 R178, RZ, RZ, R37 ;  /* 0x000000ffffb27224 */ /* 0x000fc400078e0025 */
[----:B------:R-:W-:Y:S02]  /*33290*/  IMAD.MOV.U32 R179, RZ, RZ, R36 ;  /* 0x000000ffffb37224 */ /* 0x000fe400078e0024 */
[C---:B------:R-:W-:Y:S08]  /*332a0*/  HMMA.1688.F32.TF32 R36, R172.reuse, R38, R180 ;  /* 0x00000026ac24723c */ /* 0x040ff000000810b4 */
[C---:B--2---:R-:W-:Y:S08]  /*332b0*/  HMMA.1688.F32.TF32 R48, R172.reuse, R50, R240 ;  /* 0x00000032ac30723c */ /* 0x044ff000000810f0 */
[----:B------:R-:W-:Y:S11]  /*332c0*/  HMMA.1688.F32.TF32 R44, R172, R46, R188 ;  /* 0x0000002eac2c723c */ /* 0x000ff600000810bc */
[----:B------:R-:W-:Y:S04]  /*332d0*/  @!UPT UIADD3 URZ, URZ, URZ, URZ ;  /* 0x0000003f3f3ff290 */ /* 0x000fe8000fffe03f */
        /* <DEDUP_REMOVED lines=12> */
[----:B------:R-:W2:Y:S04]  /*333a0*/  LDL.LU R196, [R1+0x530] ;  /* 0x0005300001c47983 */ /* 0x000ea80000300800 */
[----:B------:R-:W2:Y:S04]  /*333b0*/  LDL.LU R197, [R1+0x534] ;  /* 0x0005340001c57983 */ /* 0x000ea80000300800 */
[----:B------:R-:W-:Y:S04]  /*333c0*/  STL [R1+0x1ad4], R36 ;  /* 0x001ad42401007387 */ /* 0x000fe80000100800 */
[----:B------:R-:W-:Y:S04]  /*333d0*/  STL [R1+0x1ad0], R37 ;  /* 0x001ad02501007387 */ /* 0x000fe80000100800 */
[----:B------:R-:W-:Y:S04]  /*333e0*/  STL [R1+0x1acc], R38 ;  /* 0x001acc2601007387 */ /* 0x000fe80000100800 */
[----:B------:R-:W-:Y:S04]  /*333f0*/  STL [R1+0x1ac8], R39 ;  /* 0x001ac82701007387 */ /* 0x000fe80000100800 */
        /* <DEDUP_REMOVED lines=9> */
[----:B------:R-:W5:Y:S01]  /*33490*/  LDL.LU R189, [R1+0x504] ;  /* 0x0005040001bd7983 */ /* 0x000f620000300800 */
[----:B------:R-:W-:-:S02]  /*334a0*/  IMAD.MOV.U32 R198, RZ, RZ, R33 ;  /* 0x000000ffffc67224 */ /* 0x000fc400078e0021 */
[----:B------:R-:W-:Y:S01]  /*334b0*/  IMAD.MOV.U32 R199, RZ, RZ, R32 ;  /* 0x000000ffffc77224 */ /* 0x000fe200078e0020 */
[----:B-1----:R-:W5:Y:S01]  /*334c0*/  LDL R111, [R1+0x998] ;  /* 0x00099800016f7983 */ /* 0x002f620000100800 */
[----:B------:R-:W-:Y:S01]  /*334d0*/  HMMA.1688.F32.TF32 R32, R172, R34, R176 ;  /* 0x00000022ac20723c */ /* 0x000fe200000810b0 */
[----:B------:R-:W-:Y:S02]  /*334e0*/  IMAD.MOV.U32 R190, RZ, RZ, R29 ;  /* 0x000000ffffbe7224 */ /* 0x000fe400078e001d */
[----:B------:R-:W-:-:S04]  /*334f0*/  IMAD.MOV.U32 R191, RZ, RZ, R28 ;  /* 0x000000ffffbf7224 */ /* 0x000fc800078e001c */
[----:B------:R-:W-:Y:S02]  /*33500*/  IMAD.MOV.U32 R176, RZ, RZ, R25 ;  /* 0x000000ffffb07224 */ /* 0x000fe400078e0019 */
[----:B------:R-:W-:Y:S02]  /*33510*/  IMAD.MOV.U32 R177, RZ, RZ, R24 ;  /* 0x000000ffffb17224 */ /* 0x000fe400078e0018 */
[----:B------:R-:W-:Y:S02]  /*33520*/  IMAD.MOV.U32 R184, RZ, RZ, R21 ;  /* 0x000000ffffb87224 */ /* 0x000fe400078e0015 */
[----:B------:R-:W-:-:S10]  /*33530*/  IMAD.MOV.U32 R185, RZ, RZ, R20 ;  /* 0x000000ffffb97224 */ /* 0x000fd400078e0014 */
[----:B------:R-:W-:Y:S04]  /*33540*/  STL [R1+0x1ae4], R32 ;  /* 0x001ae42001007387 */ /* 0x000fe80000100800 */
[----:B------:R-:W-:Y:S04]  /*33550*/  STL [R1+0x1ae0], R33 ;  /* 0x001ae02101007387 */ /* 0x000fe80000100800 */
[----:B------:R-:W-:Y:S04]  /*33560*/  STL [R1+0x1adc], R34 ;  /* 0x001adc2201007387 */ /* 0x000fe80000100800 */
[----:B------:R-:W-:Y:S01]  /*33570*/  STL [R1+0x1ad8], R35 ;  /* 0x001ad82301007387 */ /* 0x000fe20000100800 */
[----:B------:R-:W-:-:S02]  /*33580*/  IMAD.MOV.U32 R186, RZ, RZ, R17 ;  /* 0x000000ffffba7224 */ /* 0x000fc400078e0011 */
[----:B------:R-:W-:Y:S02]  /*33590*/  IMAD.MOV.U32 R187, RZ, RZ, R16 ;  /* 0x000000ffffbb7224 */ /* 0x000fe400078e0010 */
[----:B------:R-:W-:Y:S02]  /*335a0*/  IMAD.MOV.U32 R180, RZ, RZ, R13 ;  /* 0x000000ffffb47224 */ /* 0x000fe400078e000d */
[----:B------:R-:W-:-:S03]  /*335b0*/  IMAD.MOV.U32 R181, RZ, RZ, R12 ;  /* 0x000000ffffb57224 */ /* 0x000fc600078e000c */
[C---:B------:R-:W-:Y:S08]  /*335c0*/  HMMA.1688.F32.TF32 R12, R172.reuse, R14, R184 ;  /* 0x0000000eac0c723c */ /* 0x040ff000000810b8 */
[C---:B--2---:R-:W-:Y:S11]  /*335d0*/  HMMA.1688.F32.TF32 R28, R172.reuse, R30, R196 ;  /* 0x0000001eac1c723c */ /* 0x044ff600000810c4 */
[----:B------:R-:W-:Y:S11]  /*335e0*/  @!UPT UIADD3 URZ, URZ, URZ, URZ ;  /* 0x0000003f3f3ff290 */ /* 0x000ff6000fffe03f */
[----:B------:R-:W-:Y:S01]  /*335f0*/  @!UPT UIADD3 URZ, URZ, URZ, URZ ;  /* 0x0000003f3f3ff290 */ /* 0x000fe2000fffe03f */
[----:B------:R-:W-:Y:S04]  /*33600*/  STL [R1+0x1af4], R28 ;  /* 0x001af41c01007387 */ /* 0x000fe80000100800 */
[----:B------:R-:W-:Y:S04]  /*33610*/  STL [R1+0x1af0], R29 ;  /* 0x001af01d01007387 */ /* 0x000fe80000100800 */
[----:B------:R-:W-:Y:S01]  /*33620*/  STL [R1+0x1aec], R30 ;  /* 0x001aec1e01007387 */ /* 0x000fe20000100800 */
[C---:B---3--:R-:W-:Y:S03]  /*33630*/  HMMA.1688.F32.TF32 R24, R172.reuse, R26, R192 ;  /* 0x0000001aac18723c */ /* 0x048fe600000810c0 */
[----:B------:R-:W-:Y:S04]  /*33640*/  STL [R1+0x1ae8], R31 ;  /* 0x001ae81f01007387 */ /* 0x000fe80000100800 */
[----:B------:R-:W2:Y:S01]  /*33650*/  LDL.LU R235, [R1+0x9b0] ;  /* 0x0009b00001eb7983 */ /* 0x000ea20000300800 */
[----:B----4-:R-:W-:Y:S01]  /*33660*/  HMMA.1688.F32.TF32 R20, R172, R22, R240 ;  /* 0x00000016ac14723c */ /* 0x010fe200000810f0 */
[----:B------:R-:W-:-:S02]  /*33670*/  IMAD.MOV.U32 R178, RZ, RZ, R5 ;  /* 0x000000ffffb27224 */ /* 0x000fc400078e0005 */
[----:B------:R-:W-:Y:S01]  /*33680*/  LDS R241, [R252+0x64000] ;  /* 0x06400000fcf17984 */ /* 0x000fe20000000800 */
[----:B------:R-:W-:Y:S02]  /*33690*/  IMAD.MOV.U32 R179, RZ, RZ, R4 ;  /* 0x000000ffffb37224 */ /* 0x000fe400078e0004 */
[----:B------:R-:W-:Y:S01]  /*336a0*/  IMAD.MOV.U32 R182, RZ, RZ, R9 ;  /* 0x000000ffffb67224 */ /* 0x000fe200078e0009 */
[----:B------:R-:W-:Y:S01]  /*336b0*/  LDS R243, [R252+0x64800] ;  /* 0x06480000fcf37984 */ /* 0x000fe20000000800 */
[C---:B-----5:R-:W-:Y:S07]  /*336c0*/  HMMA.1688.F32.TF32 R16, R172.reuse, R18, R188 ;  /* 0x00000012ac10723c */ /* 0x060fee00000810bc */
        /* <DEDUP_REMOVED lines=24> */
[----:B------:R-:W-:Y:S01]  /*33850*/  IMAD.MOV.U32 R183, RZ, RZ, R8 ;  /* 0x000000ffffb77224 */ /* 0x000fe200078e0008 */
[C---:B------:R-:W-:Y:S02]  /*33860*/  HMMA.1688.F32.TF32 R4, R172.reuse, R6, R176 ;  /* 0x00000006ac04723c */ /* 0x040fe400000810b0 */
[----:B------:R-:W-:Y:S04]  /*33870*/  LDS R240, [R111+0x64000] ;  /* 0x064000006ff07984 */ /* 0x000fe80000000800 */
[----:B------:R-:W-:Y:S02]  /*33880*/  LDS R242, [R111+0x64800] ;  /* 0x064800006ff27984 */ /* 0x000fe40000000800 */
[----:B------:R-:W-:Y:S02]  /*33890*/  HMMA.1688.F32.TF32 R8, R172, R10, R180 ;  /* 0x0000000aac08723c */ /* 0x000fe400000810b4 */
[----:B------:R-:W5:Y:S04]  /*338a0*/  LDL.LU R68, [R1+0x770] ;  /* 0x0007700001447983 */ /* 0x000f680000300800 */
[----:B------:R-:W5:Y:S04]  /*338b0*/  LDL.LU R69, [R1+0x774] ;  /* 0x0007740001457983 */ /* 0x000f680000300800 */
[----:B------:R-:W5:Y:S04]  /*338c0*/  LDL.LU R70, [R1+0x778] ;  /* 0x0007780001467983 */ /* 0x000f680000300800 */
[----:B------:R-:W5:Y:S04]  /*338d0*/  LDL.LU R71, [R1+0x77c] ;  /* 0x00077c0001477983 */ /* 0x000f680000300800 */
[----:B------:R-:W-:Y:S04]  /*338e0*/  LDS R236, [R111+0x64080] ;  /* 0x064080006fec7984 */ /* 0x000fe80000000800 */
[----:B------:R-:W-:Y:S04]  /*338f0*/  LDS R238, [R111+0x64880] ;  /* 0x064880006fee7984 */ /* 0x000fe80000000800 */
[----:B--2---:R-:W3:Y:S04]  /*33900*/  LDSM.16.M88.4 R172, [R235+0x80] ;  /* 0x00008000ebac783b */ /* 0x004ee80000000200 */
[----:B------:R-:W4:Y:S04]  /*33910*/  LDSM.16.M88.4 R176, [R235+0x2080] ;  /* 0x00208000ebb0783b */ /* 0x000f280000000200 */
[----:B------:R-:W5:Y:S04]  /*33920*/  LDSM.16.M88.4 R180, [R235+0x4080] ;  /* 0x00408000ebb4783b */ /* 0x000f680000000200 */
[----:B------:R-:W1:Y:S04]  /*33930*/  LDSM.16.M88.4 R184, [R235+0x6080] ;  /* 0x00608000ebb8783b */ /* 0x000e680000000200 */
[----:B------:R-:W2:Y:S04]  /*33940*/  LDSM.16.M88.4 R188, [R235+0x8080] ;  /* 0x00808000ebbc783b */ /* 0x000ea80000000200 */
[----:B------:R-:W1:Y:S04]  /*33950*/  LDSM.16.M88.4 R192, [R235+0xa080] ;  /* 0x00a08000ebc0783b */ /* 0x000e680000000200 */
        /* <DEDUP_REMOVED lines=8> */
[----:B------:R-:W-:Y:S04]  /*339e0*/  LDSM.16.M88.4 R228, [R235+0x1c080] ;  /* 0x01c08000ebe4783b */ /* 0x000fe80000000200 */
[----:B------:R-:W1:Y:S01]  /*339f0*/  LDSM.16.M88.4 R232, [R235+0x1e080] ;  /* 0x01e08000ebe8783b */ /* 0x000e620000000200 */
[C---:B---3--:R-:W-:Y:S03]  /*33a00*/  HMMA.1688.F32.TF32 R12, R240.reuse, R172, R248 ;  /* 0x000000acf00c723c */ /* 0x048fe600000810f8 */
[----:B------:R-:W1:Y:S11]  /*33a10*/  LDL.LU R248, [R1+0x760] ;  /* 0x0007600001f87983 */ /* 0x000e760000300800 */
[----:B------:R-:W-:Y:S09]  /*33a20*/  @!UPT UIADD3 URZ, URZ, URZ, URZ ;  /* 0x0000003f3f3ff290 */ /* 0x000ff2000fffe03f */
[----:B------:R-:W-:Y:S04]  /*33a30*/  STL.64 [R1+0x70], R12 ;  /* 0x0000700c01007387 */ /* 0x000fe80000100a00 */
[----:B------:R4:W-:Y:S04]  /*33a40*/  STL.64 [R1+0x78], R14 ;  /* 0x0000780e01007387 */ /* 0x0009e80000100a00 */
[----:B------:R-:W1:Y:S04]  /*33a50*/  LDL.LU R249, [R1+0x764] ;  /* 0x0007640001f97983 */ /* 0x000e680000300800 */
[----:B------:R-:W1:Y:S04]  /*33a60*/  LDL.LU R250, [R1+0x768] ;  /* 0x0007680001fa7983 */ /* 0x000e680000300800 */
[----:B------:R-:W1:Y:S04]  /*33a70*/  LDL.LU R251, [R1+0x76c] ;  /* 0x00076c0001fb7983 */ /* 0x000e680000300800 */
        /* <DEDUP_REMOVED lines=11> */
[----:B------:R-:W3:Y:S01]  /*33b30*/  LDL.LU R75, [R1+0x74c] ;  /* 0x00074c00014b7983 */ /* 0x000ee20000300800 */
[----:B----4-:R-:W-:Y:S03]  /*33b40*/  HMMA.1688.F32.TF32 R12, R240, R176, R244 ;  /* 0x000000b0f00c723c */ /* 0x010fe600000810f4 */
[----:B------:R-:W4:Y:S04]  /*33b50*/  LDL.LU R244, [R1+0x730] ;  /* 0x0007300001f47983 */ /* 0x000f280000300800 */
[----:B------:R-:W4:Y:S04]  /*33b60*/  LDL.LU R245, [R1+0x734] ;  /* 0x0007340001f57983 */ /* 0x000f280000300800 */
[----:B------:R-:W4:Y:S04]  /*33b70*/  LDL.LU R246, [R1+0x738] ;  /* 0x0007380001f67983 */ /* 0x000f280000300800 */
[----:B------:R-:W4:Y:S09]  /*33b80*/  LDL.LU R247, [R1+0x73c] ;  /* 0x00073c0001f77983 */ /* 0x000f320000300800 */
[----:B------:R-:W-:-:S02]  /*33b90*/  IMAD.MOV.U32 R161, RZ, RZ, R12 ;  /* 0x000000ffffa17224 */ /* 0x000fc400078e000c */
[----:B------:R-:W-:Y:S02]  /*33ba0*/  IMAD.MOV.U32 R162, RZ, RZ, R13 ;  /* 0x000000ffffa27224 */ /* 0x000fe400078e000d */
[----:B------:R-:W-:Y:S02]  /*33bb0*/  IMAD.MOV.U32 R163, RZ, RZ, R14 ;  /* 0x000000ffffa37224 */ /* 0x000fe400078e000e */
[----:B------:R-:W-:Y:S02]  /*33bc0*/  IMAD.MOV.U32 R67, RZ, RZ, R15 ;  /* 0x000000ffff437224 */ /* 0x000fe400078e000f */
[----:B-----5:R-:W-:Y:S01]  /*33bd0*/  HMMA.1688.F32.TF32 R12, R240, R180, R68 ;  /* 0x000000b4f00c723c */ /* 0x020fe20000081044 */
[----:B------:R-:W4:Y:S04]  /*33be0*/  LDL.LU R68, [R1+0x720] ;  /* 0x0007200001447983 */ /* 0x000f280000300800 */
[----:B------:R-:W4:Y:S04]  /*33bf0*/  LDL.LU R69, [R1+0x724] ;  /* 0x0007240001457983 */ /* 0x000f280000300800 */
[----:B------:R-:W4:Y:S04]  /*33c00*/  LDL.LU R70, [R1+0x728] ;  /* 0x0007280001467983 */ /* 0x000f280000300800 */
[----:B------:R-:W4:Y:S11]  /*33c10*/  LDL.LU R71, [R1+0x72c] ;  /* 0x00072c0001477983 */ /* 0x000f360000300800 */
[----:B------:R-:W-:-:S02]  /*33c20*/  IMAD.MOV.U32 R64, RZ, RZ, R12 ;  /* 0x000000ffff407224 */ /* 0x000fc400078e000c */
[----:B------:R-:W-:Y:S02]  /*33c30*/  IMAD.MOV.U32 R65, RZ, RZ, R13 ;  /* 0x000000ffff417224 */ /* 0x000fe400078e000d */
[----:B------:R-:W-:Y:S02]  /*33c40*/  IMAD.MOV.U32 R66, RZ, RZ, R14 ;  /* 0x000000ffff427224 */ /* 0x000fe400078e000e */
[----:B------:R-:W-:Y:S02]  /*33c50*/  IMAD.MOV.U32 R160, RZ, RZ, R15 ;  /* 0x000000ffffa07224 */ /* 0x000fe400078e000f */
[----:B-1----:R-:W-:Y:S01]  /*33c60*/  HMMA.1688.F32.TF32 R12, R240, R184, R248 ;  /* 0x000000b8f00c723c */ /* 0x002fe200000810f8 */
        /* <DEDUP_REMOVED lines=29> */
[----:B----4-:R-:W-:Y:S01]  /*33e40*/  HMMA.1688.F32.TF32 R12, R240, R200, R244 ;  /* 0x000000c8f00c723c */ /* 0x010fe200000810f4 */
        /* <DEDUP_REMOVED lines=12> */
[----:B------:R-:W-:-:S02]  /*33f10*/  IMAD.MOV.U32 R44, RZ, RZ, R12 ;  /* 0x000000ffff2c7224 */ /* 0x000fc400078e000c */
[----:B------:R-:W-:Y:S01]  /*33f20*/  IMAD.MOV.U32 R45, RZ, RZ, R13 ;  /* 0x000000ffff2d7224 */ /* 0x000fe200078e000d */
[----:B------:R-:W4:Y:S01]  /*33f30*/  LDL.LU R76, [R1+0x6d0] ;  /* 0x0006d000014c7983 */ /* 0x000f220000300800 */
[----:B------:R-:W-:Y:S02]  /*33f40*/  IMAD.MOV.U32 R46, RZ, RZ, R14 ;  /* 0x000000ffff2e7224 */ /* 0x000fe400078e000e */
[----:B------:R-:W-:Y:S01]  /*33f50*/  IMAD.MOV.U32 R47, RZ, RZ, R15 ;  /* 0x000000ffff2f7224 */ /* 0x000fe200078e000f */
[----:B------:R-:W4:Y:S01]  /*33f60*/  LDL.LU R77, [R1+0x6d4] ;  /* 0x0006d400014d7983 */ /* 0x000f220000300800 */
[----:B------:R-:W-:Y:S03]  /*33f70*/  HMMA.1688.F32.TF32 R12, R240, R204, R68 ;  /* 0x000000ccf00c723c */ /* 0x000fe60000081044 */
[----:B------:R-:W4:Y:S04]  /*33f80*/  LDL.LU R78, [R1+0x6d8] ;  /* 0x0006d800014e7983 */ /* 0x000f280000300800 */
[----:B------:R-:W4:Y:S04]  /*33f90*/  LDL.LU R79, [R1+0x6dc] ;  /* 0x0006dc00014f7983 */ /* 0x000f280000300800 */
        /* <DEDUP_REMOVED lines=9> */
[----:B------:R-:W4:Y:S04]  /*34030*/  LDL.LU R69, [R1+0x684] ;  /* 0x0006840001457983 */ /* 0x000f280000300800 */
[----:B------:R-:W4:Y:S04]  /*34040*/  LDL.LU R70, [R1+0x688] ;  /* 0x0006880001467983 */ /* 0x000f280000300800 */
[----:B------:R-:W4:Y:S01]  /*34050*/  LDL.LU R71, [R1+0x68c] ;  /* 0x00068c0001477983 */ /* 0x000f220000300800 */
[----:B-----5:R-:W-:Y:S03]  /*34060*/  HMMA.1688.F32.TF32 R12, R240, R208, R248 ;  /* 0x000000d0f00c723c */ /* 0x020fe600000810f8 */
[----:B------:R-:W5:Y:S04]  /*34070*/  LDL.LU R248, [R1+0x6b0] ;  /* 0x0006b00001f87983 */ /* 0x000f680000300800 */
[----:B------:R-:W5:Y:S04]  /*34080*/  LDL.LU R249, [R1+0x6b4] ;  /* 0x0006b40001f97983 */ /* 0x000f680000300800 */
[----:B------:R-:W5:Y:S04]  /*34090*/  LDL.LU R250, [R1+0x6b8] ;  /* 0x0006b80001fa7983 */ /* 0x000f680000300800 */
[----:B------:R-:W5:Y:S09]  /*340a0*/  LDL.LU R251, [R1+0x6bc] ;  /* 0x0006bc0001fb7983 */ /* 0x000f720000300800 */
[----:B------:R-:W-:-:S02]  /*340b0*/  IMAD.MOV.U32 R36, RZ, RZ, R12 ;  /* 0x000000ffff247224 */ /* 0x000fc400078e000c */
[----:B------:R-:W-:Y:S02]  /*340c0*/  IMAD.MOV.U32 R37, RZ, RZ, R13 ;  /* 0x000000ffff257224 */ /* 0x000fe400078e000d */
[----:B------:R-:W-:Y:S02]  /*340d0*/  IMAD.MOV.U32 R38, RZ, RZ, R14 ;  /* 0x000000ffff267224 */ /* 0x000fe400078e000e */
[----:B------:R-:W-:Y:S02]  /*340e0*/  IMAD.MOV.U32 R39, RZ, RZ, R15 ;  /* 0x000000ffff277224 */ /* 0x000fe400078e000f */
[----:B--2---:R-:W-:Y:S01]  /*340f0*/  HMMA.1688.F32.TF32 R12, R240, R212, R244 ;  /* 0x000000d4f00c723c */ /* 0x004fe200000810f4 */
[----:B------:R-:W2:Y:S04]  /*34100*/  LDL.LU R244, [R1+0x6a0] ;  /* 0x0006a00001f47983 */ /* 0x000ea80000300800 */
[----:B------:R-:W2:Y:S04]  /*34110*/  LDL.LU R245, [R1+0x6a4] ;  /* 0x0006a40001f57983 */ /* 0x000ea80000300800 */
[----:B------:R-:W2:Y:S04]  /*34120*/  LDL.LU R246, [R1+0x6a8] ;  /* 0x0006a80001f67983 */ /* 0x000ea80000300800 */
[----:B------:R-:W2:Y:S11]  /*34130*/  LDL.LU R247, [R1+0x6ac] ;  /* 0x0006ac0001f77983 */ /* 0x000eb60000300800 */
[----:B------:R-:W-:-:S02]  /*34140*/  IMAD.MOV.U32 R32, RZ, RZ, R12 ;  /* 0x000000ffff207224 */ /* 0x000fc400078e000c */
        /* <DEDUP_REMOVED lines=25> */
[----:B------:R-:W-:Y:S04]  /*342e0*/  LDS R240, [R111+0x64100] ;  /* 0x064100006ff07984 */ /* 0x000fe80000000800 */
[----:B------:R-:W-:Y:S04]  /*342f0*/  LDS R242, [R111+0x64900] ;  /* 0x064900006ff27984 */ /* 0x000fe80000000800 */
[----:B------:R-:W-:Y:S04]  /*34300*/  LDS R241, [R252+0x64100] ;  /* 0x06410000fcf17984 */ /* 0x000fe80000000800 */
[----:B------:R-:W1:Y:S11]  /*34310*/  LDS R243, [R252+0x64900] ;  /* 0x06490000fcf37984 */ /* 0x000e760000000800 */
[----:B------:R-:W-:-:S02]  /*34320*/  IMAD.MOV.U32 R16, RZ, RZ, R12 ;  /* 0x000000ffff107224 */ /* 0x000fc400078e000c */
[----:B------:R-:W-:Y:S02]  /*34330*/  IMAD.MOV.U32 R17, RZ, RZ, R13 ;  /* 0x000000ffff117224 */ /* 0x000fe400078e000d */
[----:B------:R-:W-:Y:S02]  /*34340*/  IMAD.MOV.U32 R18, RZ, RZ, R14 ;  /* 0x000000ffff127224 */ /* 0x000fe400078e000e */
[----:B------:R-:W-:Y:S02]  /*34350*/  IMAD.MOV.U32 R19, RZ, RZ, R15 ;  /* 0x000000ffff137224 */ /* 0x000fe400078e000f */
[----:B------:R-:W-:Y:S02]  /*34360*/  IMAD.MOV.U32 R12, RZ, RZ, R68 ;  /* 0x000000ffff0c7224 */ /* 0x000fe400078e0044 */
[----:B------:R-:W-:Y:S02]  /*34370*/  IMAD.MOV.U32 R13, RZ, RZ, R69 ;  /* 0x000000ffff0d7224 */ /* 0x000fe400078e0045 */
[----:B------:R-:W-:-:S02]  /*34380*/  IMAD.MOV.U32 R14, RZ, RZ, R70 ;  /* 0x000000ffff0e7224 */ /* 0x000fc400078e0046 */
[----:B------:R-:W-:Y:S01]  /*34390*/  IMAD.MOV.U32 R15, RZ, RZ, R71 ;  /* 0x000000ffff0f7224 */ /* 0x000fe200078e0047 */
[C---:B-----5:R-:W-:Y:S01]  /*343a0*/  HMMA.1688.F32.TF32 R72, R236.reuse, R172, R248 ;  /* 0x000000acec48723c */ /* 0x060fe200000810f8 */
[----:B------:R-:W3:Y:S11]  /*343b0*/  LDL.LU R248, [R1+0x3b0] ;  /* 0x0003b00001f87983 */ /* 0x000ef60000300800 */
[----:B------:R-:W-:Y:S11]  /*343c0*/  @!UPT UIADD3 URZ, URZ, URZ, URZ ;  /* 0x0000003f3f3ff290 */ /* 0x000ff6000fffe03f */
[----:B------:R-:W-:Y:S04]  /*343d0*/  STL.64 [R1+0x440], R72 ;  /* 0x0004404801007387 */ /* 0x000fe80000100a00 */
[----:B------:R-:W-:Y:S01]  /*343e0*/  STL.64 [R1+0x448], R74 ;  /* 0x0004484a01007387 */ /* 0x000fe20000100a00 */
[----:B--2---:R-:W-:Y:S11]  /*343f0*/  HMMA.1688.F32.TF32 R68, R236, R176, R244 ;  /* 0x000000b0ec44723c */ /* 0x004ff600000810f4 */
[----:B------:R-:W-:Y:S11]  /*34400*/  @!UPT UIADD3 URZ, URZ, URZ, URZ ;  /* 0x0000003f3f3ff290 */ /* 0x000ff6000fffe03f */
[----:B------:R-:W-:Y:S01]  /*34410*/  @!UPT UIADD3 URZ, URZ, URZ, URZ ;  /* 0x0000003f3f3ff290 */ /* 0x000fe2000fffe03f */
[----:B------:R2:W-:Y:S04]  /*34420*/  STL.64 [R1+0x450], R68 ;  /* 0x0004504401007387 */ /* 0x0005e80000100a00 */
[----:B------:R4:W-:Y:S04]  /*34430*/  STL.64 [R1+0x458], R70 ;  /* 0x0004584601007387 */ /* 0x0009e80000100a00 */
[----:B------:R-:W3:Y:S04]  /*34440*/  LDL.LU R249, [R1+0x3b4] ;  /* 0x0003b40001f97983 */ /* 0x000ee80000300800 */
[----:B------:R-:W3:Y:S04]  /*34450*/  LDL.LU R250, [R1+0x3b8] ;  /* 0x0003b80001fa7983 */ /* 0x000ee80000300800 */
[----:B------:R-:W3:Y:S04]  /*34460*/  LDL.LU R251, [R1+0x3bc] ;  /* 0x0003bc0001fb7983 */ /* 0x000ee80000300800 */
[----:B--2---:R-:W2:Y:S04]  /*34470*/  LDL.LU R68, [R1+0x3d0] ;  /* 0x0003d00001447983 */ /* 0x004ea80000300800 */
[----:B------:R-:W2:Y:S04]  /*34480*/  LDL.LU R69, [R1+0x3d4] ;  /* 0x0003d40001457983 */ /* 0x000ea80000300800 */
[----:B----4-:R-:W2:Y:S04]  /*34490*/  LDL.LU R70, [R1+0x3d8] ;  /* 0x0003d80001467983 */ /* 0x010ea80000300800 */
[----:B------:R-:W2:Y:S04]  /*344a0*/  LDL.LU R71, [R1+0x3dc] ;  /* 0x0003dc0001477983 */ /* 0x000ea80000300800 */
        /* <DEDUP_REMOVED lines=92> */
[C---:B-1----:R-:W-:Y:S08]  /*34a70*/  HMMA.1688.F32.TF32 R92, R240.reuse, R184, R92 ;  /* 0x000000b8f05c723c */ /* 0x042ff0000008105c */
[----:B--2---:R-:W-:Y:S08]  /*34a80*/  HMMA.1688.F32.TF32 R100, R240, R176, R100 ;  /* 0x000000b0f064723c */ /* 0x004ff00000081064 */
[----:B---3--:R-:W-:Y:S08]  /*34a90*/  HMMA.1688.F32.TF32 R112, R236, R232, R112 ;  /* 0x000000e8ec70723c */ /* 0x008ff00000081070 */
[C---:B------:R-:W-:Y:S08]  /*34aa0*/  HMMA.1688.F32.TF32 R88, R240.reuse, R188, R88 ;  /* 0x000000bcf058723c */ /* 0x040ff00000081058 */
[C---:B-----5:R-:W-:Y:S08]  /*34ab0*/  HMMA.1688.F32.TF32 R84, R240.reuse, R192, R84 ;  /* 0x000000c0f054723c */ /* 0x060ff00000081054 */
[----:B----4-:R-:W-:Y:S08]  /*34ac0*/  HMMA.1688.F32.TF32 R72, R240, R200, R72 ;  /* 0x000000c8f048723c */ /* 0x010ff00000081048 */
[C---:B------:R-:W-:Y:S08]  /*34ad0*/  HMMA.1688.F32.TF32 R132, R236.reuse, R204, R132 ;  /* 0x000000ccec84723c */ /* 0x040ff00000081084 */
[C---:B------:R-:W-:Y:S08]  /*34ae0*/  HMMA.1688.F32.TF32 R80, R236.reuse, R196, R80 ;  /* 0x000000c4ec50723c */ /* 0x040ff00000081050 */
[C---:B------:R-:W-:Y:S08]  /*34af0*/  HMMA.1688.F32.TF32 R140, R236.reuse, R192, R140 ;  /* 0x000000c0ec8c723c */ /* 0x040ff0000008108c */
        /* <DEDUP_REMOVED lines=8> */
[----:B------:R-:W2:Y:S04]  /*34b80*/  LDL.LU.64 R152, [R1+0x1cd8] ;  /* 0x001cd80001987983 */ /* 0x000ea80000300a00 */
[----:B------:R-:W-:Y:S04]  /*34b90*/  STL.64 [R1+0x5b0], R148 ;  /* 0x0005b09401007387 */ /* 0x000fe80000100a00 */
[----:B------:R1:W-:Y:S04]  /*34ba0*/  STL.64 [R1+0x5b8], R150 ;  /* 0x0005b89601007387 */ /* 0x0003e80000100a00 */
[----:B-1----:R-:W3:Y:S04]  /*34bb0*/  LDL.LU.64 R150, [R1+0x1cd0] ;  /* 0x001cd00001967983 */ /* 0x002ee80000300a00 */
[----:B------:R-:W3:Y:S04]  /*34bc0*/  LDL.LU.64 R148, [R1+0x1cc8] ;  /* 0x001cc80001947983 */ /* 0x000ee80000300a00 */
[----:B------:R-:W-:Y:S04]  /*34bd0*/  STL.64 [R1+0x580], R144 ;  /* 0x0005809001007387 */ /* 0x000fe80000100a00 */
[----:B------:R1:W-:Y:S04]  /*34be0*/  STL.64 [R1+0x588], R146 ;  /* 0x0005889201007387 */ /* 0x0003e80000100a00 */
[----:B-1----:R-:W4:Y:S04]  /*34bf0*/  LDL.LU.64 R146, [R1+0x1cc0] ;  /* 0x001cc00001927983 */ /* 0x002f280000300a00 */
[----:B------:R-:W4:Y:S04]  /*34c00*/  LDL.LU.64 R144, [R1+0x1cb8] ;  /* 0x001cb80001907983 */ /* 0x000f280000300a00 */
[----:B------:R-:W-:Y:S04]  /*34c10*/  STL.64 [R1+0x570], R140 ;  /* 0x0005708c01007387 */ /* 0x000fe80000100a00 */
[----:B------:R1:W-:Y:S04]  /*34c20*/  STL.64 [R1+0x578], R142 ;  /* 0x0005788e01007387 */ /* 0x0003e80000100a00 */
[----:B-1----:R-:W5:Y:S04]  /*34c30*/  LDL.LU.64 R142, [R1+0x1cb0] ;  /* 0x001cb000018e7983 */ /* 0x002f680000300a00 */
[----:B------:R-:W5:Y:S04]  /*34c40*/  LDL.LU.64 R140, [R1+0x1ca8] ;  /* 0x001ca800018c7983 */ /* 0x000f680000300a00 */
[----:B------:R1:W-:Y:S04]  /*34c50*/  STL.64 [R1+0x560], R80 ;  /* 0x0005605001007387 */ /* 0x0003e80000100a00 */
[----:B------:R1:W-:Y:S04]  /*34c60*/  STL.64 [R1+0x568], R82 ;  /* 0x0005685201007387 */ /* 0x0003e80000100a00 */
[----:B-1----:R-:W2:Y:S04]  /*34c70*/  LDL.LU.64 R80, [R1+0x1ca0] ;  /* 0x001ca00001507983 */ /* 0x002ea80000300a00 */
[----:B------:R-:W2:Y:S04]  /*34c80*/  LDL R82, [R1+0x990] ;  /* 0x0009900001527983 */ /* 0x000ea80000100800 */
[----:B------:R-:W2:Y:S04]  /*34c90*/  LDL R83, [R1+0x994] ;  /* 0x0009940001537983 */ /* 0x000ea80000100800 */
[----:B------:R-:W-:Y:S04]  /*34ca0*/  STL.64 [R1+0x550], R136 ;  /* 0x0005508801007387 */ /* 0x000fe80000100a00 */
[----:B------:R1:W-:Y:S04]  /*34cb0*/  STL.64 [R1+0x558], R138 ;  /* 0x0005588a01007387 */ /* 0x0003e80000100a00 */
[----:B------:R-:W-:Y:S04]  /*34cc0*/  STL.64 [R1+0x540], R132 ;  /* 0x0005408401007387 */ /* 0x000fe80000100a00 */
[----:B------:R1:W-:Y:S02]  /*34cd0*/  STL.64 [R1+0x548], R134 ;  /* 0x0005488601007387 */ /* 0x0003e40000100a00 */
[C---:B-1----:R-:W-:Y:S08]  /*34ce0*/  HMMA.1688.F32.TF32 R136, R236.reuse, R208, R128 ;  /* 0x000000d0ec88723c */ /* 0x042ff00000081080 */
[C---:B------:R-:W-:Y:S08]  /*34cf0*/  HMMA.1688.F32.TF32 R132, R236.reuse, R212, R124 ;  /* 0x000000d4ec84723c */ /* 0x040ff0000008107c */
[C---:B------:R-:W-:Y:S08]  /*34d00*/  HMMA.1688.F32.TF32 R128, R236.reuse, R216, R120 ;  /* 0x000000d8ec80723c */ /* 0x040ff00000081078 */
[C---:B------:R-:W-:Y:S08]  /*34d10*/  HMMA.1688.F32.TF32 R124, R236.reuse, R220, R116 ;  /* 0x000000dcec7c723c */ /* 0x040ff00000081074 */
[C---:B------:R-:W-:Y:S08]  /*34d20*/  HMMA.1688.F32.TF32 R120, R236.reuse, R224, R164 ;  /* 0x000000e0ec78723c */ /* 0x040ff000000810a4 */
[----:B------:R-:W-:Y:S08]  /*34d30*/  HMMA.1688.F32.TF32 R116, R236, R228, R168 ;  /* 0x000000e4ec74723c */ /* 0x000ff000000810a8 */
        /* <DEDUP_REMOVED lines=27> */
[----:B------:R-:W-:Y:S04]  /*34ef0*/  STL.64 [R1+0x5e8], R90 ;  /* 0x0005e85a01007387 */ /* 0x000fe80000100a00 */
[----:B------:R-:W-:Y:S04]  /*34f00*/  STL.64 [R1+0x5d0], R84 ;  /* 0x0005d05401007387 */ /* 0x000fe80000100a00 */
[----:B------:R-:W-:Y:S04]  /*34f10*/  STL.64 [R1+0x5d8], R86 ;  /* 0x0005d85601007387 */ /* 0x000fe80000100a00 */
        /* <DEDUP_REMOVED lines=8> */
[----:B------:R1:W-:Y:S04]  /*34fa0*/  STL.64 [R1+0x590], R68 ;  /* 0x0005904401007387 */ /* 0x0003e80000100a00 */
[----:B------:R3:W-:Y:S04]  /*34fb0*/  STL.64 [R1+0x598], R70 ;  /* 0x0005984601007387 */ /* 0x0007e80000100a00 */
[----:B------:R-:W-:Y:S04]  /*34fc0*/  LDS R237, [R252+0x64180] ;  /* 0x06418000fced7984 */ /* 0x000fe80000000800 */
[----:B-1----:R-:W2:Y:S04]  /*34fd0*/  LDL.LU R68, [R1+0x1e0] ;  /* 0x0001e00001447983 */ /* 0x002ea80000300800 */
[----:B------:R-:W-:Y:S04]  /*34fe0*/  STL.64 [R1+0x4d0], R76 ;  /* 0x0004d04c01007387 */ /* 0x000fe80000100a00 */
[----:B------:R-:W-:Y:S04]  /*34ff0*/  STL.64 [R1+0x4d8], R78 ;  /* 0x0004d84e01007387 */ /* 0x000fe80000100a00 */
[----:B------:R1:W-:Y:S04]  /*35000*/  STL.64 [R1+0x490], R72 ;  /* 0x0004904801007387 */ /* 0x0003e80000100a00 */
[----:B------:R1:W-:Y:S04]  /*35010*/  STL.64 [R1+0x498], R74 ;  /* 0x0004984a01007387 */ /* 0x0003e80000100a00 */
[----:B------:R-:W2:Y:S04]  /*35020*/  LDL.LU R69, [R1+0x1e4] ;  /* 0x0001e40001457983 */ /* 0x000ea80000300800 */
[----:B---3--:R-:W3:Y:S04]  /*35030*/  LDL.LU R70, [R1+0x1e8] ;  /* 0x0001e80001467983 */ /* 0x008ee80000300800 */
[----:B------:R-:W3:Y:S04]  /*35040*/  LDL.LU R71, [R1+0x1ec] ;  /* 0x0001ec0001477983 */ /* 0x000ee80000300800 */
[----:B-1----:R-:W2:Y:S04]  /*35050*/  LDL.LU R72, [R1+0x1f0] ;  /* 0x0001f00001487983 */ /* 0x002ea80000300800 */
        /* <DEDUP_REMOVED lines=76> */
[----:B------:R-:W1:Y:S01]  /*35520*/  LDS R239, [R252+0x64980] ;  /* 0x06498000fcef7984 */ /* 0x000e620000000800 */
[C---:B--2---:R-:W-:Y:S08]  /*35530*/  HMMA.1688.F32.TF32 R132, R240.reuse, R220, R132 ;  /* 0x000000dcf084723c */ /* 0x044ff00000081084 */
[C---:B---3--:R-:W-:Y:S08]  /*35540*/  HMMA.1688.F32.TF32 R136, R240.reuse, R216, R136 ;  /* 0x000000d8f088723c */ /* 0x048ff00000081088 */
[C---:B----4-:R-:W-:Y:S11]  /*35550*/  HMMA.1688.F32.TF32 R244, R240.reuse, R224, R244 ;  /* 0x000000e0f0f4723c */ /* 0x050ff600000810f4 */
[----:B------:R-:W-:Y:S04]  /*35560*/  @!UPT UIADD3 URZ, URZ, URZ, URZ ;  /* 0x0000003f3f3ff290 */ /* 0x000fe8000fffe03f */
        /* <DEDUP_REMOVED lines=11> */
[----:B------:R-:W2:Y:S01]  /*35620*/  LDL.LU.64 R244, [R1+0x1c70] ;  /* 0x001c700001f47983 */ /* 0x000ea20000300a00 */
[C---:B------:R-:W-:Y:S08]  /*35630*/  HMMA.1688.F32.TF32 R128, R240.reuse, R228, R128 ;  /* 0x000000e4f080723c */ /* 0x040ff00000081080 */
[----:B------:R-:W-:Y:S01]  /*35640*/  HMMA.1688.F32.TF32 R124, R240, R232, R124 ;  /* 0x000000e8f07c723c */ /* 0x000fe2000008107c */
[----:B------:R-:W-:Y:S01]  /*35650*/  IMAD.MOV.U32 R249, RZ, RZ, R3 ;  /* 0x000000fffff97224 */ /* 0x000fe200078e0003 */
[----:B------:R-:W-:Y:S01]  /*35660*/  LDS R240, [R82+0x64000] ;  /* 0x0640000052f07984 */ /* 0x000fe20000000800 */
[----:B------:R-:W-:-:S02]  /*35670*/  IMAD.MOV.U32 R250, RZ, RZ, R2 ;  /* 0x000000fffffa7224 */ /* 0x000fc400078e0002 */
[----:B------:R-:W-:Y:S01]  /*35680*/  IMAD.MOV.U32 R251, RZ, RZ, R0 ;  /* 0x000000fffffb7224 */ /* 0x000fe200078e0000 */
[----:B------:R-:W-:Y:S02]  /*35690*/  LDS R242, [R82+0x64800] ;  /* 0x0648000052f27984 */ /* 0x000fe40000000800 */
[C---:B-1----:R-:W-:Y:S02]  /*356a0*/  HMMA.1688.F32.TF32 R112, R236.reuse, R188, R112 ;  /* 0x000000bcec70723c */ /* 0x042fe40000081070 */
[----:B------:R-:W-:Y:S04]  /*356b0*/  LDS R241, [R83+0x64000] ;  /* 0x0640000053f17984 */ /* 0x000fe80000000800 */
[----:B------:R-:W1:Y:S04]  /*356c0*/  LDS R243, [R83+0x64800] ;  /* 0x0648000053f37984 */ /* 0x000e680000000800 */
[----:B------:R-:W-:Y:S04]  /*356d0*/  STL.64 [R1+0x470], R128 ;  /* 0x0004708001007387 */ /* 0x000fe80000100a00 */
[----:B------:R5:W-:Y:S04]  /*356e0*/  STL.64 [R1+0x478], R130 ;  /* 0x0004788201007387 */ /* 0x000be80000100a00 */
[----:B------:R-:W-:Y:S04]  /*356f0*/  STL.64 [R1+0x460], R124 ;  /* 0x0004607c01007387 */ /* 0x000fe80000100a00 */
[----:B------:R5:W-:Y:S02]  /*35700*/  STL.64 [R1+0x468], R126 ;  /* 0x0004687e01007387 */ /* 0x000be40000100a00 */
[C---:B-----5:R-:W-:Y:S08]  /*35710*/  HMMA.1688.F32.TF32 R128, R236.reuse, R172, R120 ;  /* 0x000000acec80723c */ /* 0x060ff00000081078 */
[C---:B------:R-:W-:Y:S08]  /*35720*/  HMMA.1688.F32.TF32 R124, R236.reuse, R176, R116 ;  /* 0x000000b0ec7c723c */ /* 0x040ff00000081074 */
[C---:B------:R-:W-:Y:S08]  /*35730*/  HMMA.1688.F32.TF32 R120, R236.reuse, R180, R164 ;  /* 0x000000b4ec78723c */ /* 0x040ff000000810a4 */
[C---:B------:R-:W-:Y:S08]  /*35740*/  HMMA.1688.F32.TF32 R116, R236.reuse, R184, R168 ;  /* 0x000000b8ec74723c */ /* 0x040ff000000810a8 */
[C---:B------:R-:W-:Y:S08]  /*35750*/  HMMA.1688.F32.TF32 R108, R236.reuse, R192, R108 ;  /* 0x000000c0ec6c723c */ /* 0x040ff0000008106c */
        /* <DEDUP_REMOVED lines=10> */
[----:B------:R-:W-:-:S03]  /*35800*/  IMAD.MOV.U32 R3, RZ, RZ, R105 ;  /* 0x000000ffff037224 */ /* 0x000fc600078e0069 */
[----:B------:R-:W-:Y:S01]  /*35810*/  STL.64 [R1+0x6f8], R114 ;  /* 0x0006f87201007387 */ /* 0x000fe20000100a00 */
[----:B------:R-:W-:-:S03]  /*35820*/  IMAD.MOV.U32 R2, RZ, RZ, R106 ;  /* 0x000000ffff027224 */ /* 0x000fc600078e006a */
[----:B------:R-:W-:Y:S01]  /*35830*/  STL.64 [R1+0x710], R108 ;  /* 0x0007106c01007387 */ /* 0x000fe20000100a00 */
[----:B------:R-:W-:-:S03]  /*35840*/  IMAD.MOV.U32 R0, RZ, RZ, R107 ;  /* 0x000000ffff007224 */ /* 0x000fc600078e006b */
[----:B------:R-:W-:Y:S04]  /*35850*/  STL.64 [R1+0x718], R110 ;  /* 0x0007186e01007387 */ /* 0x000fe80000100a00 */
[----:B------:R5:W-:Y:S02]  /*35860*/  STL [R1+0x730], R104 ;  /* 0x0007306801007387 */ /* 0x000be40000100800 */
[C---:B-----5:R-:W-:Y:S08]  /*35870*/  HMMA.1688.F32.TF32 R104, R236.reuse, R200, R100 ;  /* 0x000000c8ec68723c */ /* 0x060ff00000081064 */
[C---:B------:R-:W-:Y:S08]  /*35880*/  HMMA.1688.F32.TF32 R100, R236.reuse, R204, R96 ;  /* 0x000000ccec64723c */ /* 0x040ff00000081060 */
[C---:B------:R-:W-:Y:S08]  /*35890*/  HMMA.1688.F32.TF32 R96, R236.reuse, R208, R92 ;  /* 0x000000d0ec60723c */ /* 0x040ff0000008105c */
[C---:B------:R-:W-:Y:S08]  /*358a0*/  HMMA.1688.F32.TF32 R92, R236.reuse, R212, R88 ;  /* 0x000000d4ec5c723c */ /* 0x040ff00000081058 */
[C---:B------:R-:W-:Y:S08]  /*358b0*/  HMMA.1688.F32.TF32 R88, R236.reuse, R216, R84 ;  /* 0x000000d8ec58723c */ /* 0x040ff00000081054 */
[C---:B------:R-:W-:Y:S08]  /*358c0*/  HMMA.1688.F32.TF32 R84, R236.reuse, R220, R76 ;  /* 0x000000dcec54723c */ /* 0x040ff0000008104c */
[C---:B------:R-:W-:Y:S01]  /*358d0*/  HMMA.1688.F32.TF32 R76, R236.reuse, R224, R72 ;  /* 0x000000e0ec4c723c */ /* 0x040fe20000081048 */
[----:B------:R-:W-:Y:S07]  /*358e0*/  STL [R1+0x1960], R0 ;  /* 0x0019600001007387 */ /* 0x000fee0000100800 */
[C---:B------:R-:W-:Y:S01]  /*358f0*/  HMMA.1688.F32.TF32 R72, R236.reuse, R228, R68 ;  /* 0x000000e4ec48723c */ /* 0x040fe20000081044 */
[----:B------:R-:W-:Y:S07]  /*35900*/  STL [R1+0x195c], R2 ;  /* 0x00195c0201007387 */ /* 0x000fee0000100800 */
[----:B------:R-:W-:Y:S01]  /*35910*/  HMMA.1688.F32.TF32 R68, R236, R232, R248 ;  /* 0x000000e8ec44723c */ /* 0x000fe200000810f8 */
[----:B------:R-:W-:Y:S04]  /*35920*/  STL [R1+0x1958], R3 ;  /* 0x0019580301007387 */ /* 0x000fe80000100800 */
        /* <DEDUP_REMOVED lines=16> */
[----:B------:R1:W-:Y:S04]  /*35a30*/  STL [R1+0x6a0], R68 ;  /* 0x0006a04401007387 */ /* 0x0003e80000100800 */
[----:B------:R-:W-:Y:S04]  /*35a40*/  LDS R236, [R82+0x64080] ;  /* 0x0640800052ec7984 */ /* 0x000fe80000000800 */
[----:B------:R-:W-:Y:S04]  /*35a50*/  LDS R238, [R82+0x64880] ;  /* 0x0648800052ee7984 */ /* 0x000fe80000000800 */
[----:B------:R-:W-:Y:S04]  /*35a60*/  LDS R237, [R83+0x64080] ;  /* 0x0640800053ed7984 */ /* 0x000fe80000000800 */
[----:B------:R-:W3:Y:S01]  /*35a70*/  LDS R239, [R83+0x64880] ;  /* 0x0648800053ef7984 */ /* 0x000ee20000000800 */
[----:B----4-:R-:W-:-:S02]  /*35a80*/  IMAD.MOV.U32 R249, RZ, RZ, R246 ;  /* 0x000000fffff97224 */ /* 0x010fc400078e00f6 */
[----:B--2---:R-:W-:Y:S02]  /*35a90*/  IMAD.MOV.U32 R251, RZ, RZ, R244 ;  /* 0x000000fffffb7224 */ /* 0x004fe400078e00f4 */
[----:B------:R-:W-:Y:S01]  /*35aa0*/  IMAD.MOV.U32 R250, RZ, RZ, R245 ;  /* 0x000000fffffa7224 */ /* 0x000fe200078e00f5 */
[----:B------:R-:W2:Y:S01]  /*35ab0*/  LDL.LU R244, [R1+0x20] ;  /* 0x0000200001f47983 */ /* 0x000ea20000300800 */
[----:B------:R-:W-:-:S03]  /*35ac0*/  IMAD.MOV.U32 R248, RZ, RZ, R247 ;  /* 0x000000fffff87224 */ /* 0x000fc600078e00f7 */
[----:B------:R-:W2:Y:S04]  /*35ad0*/  LDL.LU R245, [R1+0x24] ;  /* 0x0000240001f57983 */ /* 0x000ea80000300800 */
[----:B------:R-:W2:Y:S04]  /*35ae0*/  LDL.LU R246, [R1+0x28] ;  /* 0x0000280001f67983 */ /* 0x000ea80000300800 */
[----:B------:R-:W2:Y:S04]  /*35af0*/  LDL.LU R247, [R1+0x2c] ;  /* 0x00002c0001f77983 */ /* 0x000ea80000300800 */
[----:B-----5:R-:W4:Y:S04]  /*35b00*/  LDL.LU R84, [R1+0x60] ;  /* 0x0000600001547983 */ /* 0x020f280000300800 */
[----:B------:R-:W4:Y:S04]  /*35b10*/  LDL.LU R85, [R1+0x64] ;  /* 0x0000640001557983 */ /* 0x000f280000300800 */
[----:B-1----:R-:W4:Y:S04]  /*35b20*/  LDL.LU R86, [R1+0x68] ;  /* 0x0000680001567983 */ /* 0x002f280000300800 */
        /* <DEDUP_REMOVED lines=53> */
[----:B------:R-:W-:-:S02]  /*35e80*/  IMAD.MOV.U32 R0, RZ, RZ, R69 ;  /* 0x000000ffff007224 */ /* 0x000fc400078e0045 */
[----:B------:R-:W-:Y:S01]  /*35e90*/  IMAD.MOV.U32 R2, RZ, RZ, R70 ;  /* 0x000000ffff027224 */ /* 0x000fe200078e0046 */
[----:B------:R-:W3:Y:S01]  /*35ea0*/  LDL.LU R68, [R1+0x30] ;  /* 0x0000300001447983 */ /* 0x000ee20000300800 */
[----:B------:R-:W-:-:S03]  /*35eb0*/  IMAD.MOV.U32 R3, RZ, RZ, R71 ;  /* 0x000000ffff037224 */ /* 0x000fc600078e0047 */
        /* <DEDUP_REMOVED lines=11> */
[----:B------:R-:W-:Y:S04]  /*35f70*/  STL [R1+0x19a0], R3 ;  /* 0x0019a00301007387 */ /* 0x000fe80000100800 */
[----:B------:R-:W-:Y:S04]  /*35f80*/  STL [R1+0x199c], R2 ;  /* 0x00199c0201007387 */ /* 0x000fe80000100800 */
[----:B------:R-:W-:Y:S01]  /*35f90*/  STL [R1+0x1998], R0 ;  /* 0x0019980001007387 */ /* 0x000fe20000100800 */
[C---:B--2---:R-:W-:Y:S08]  /*35fa0*/  HMMA.1688.F32.TF32 R244, R240.reuse, R228, R244 ;  /* 0x000000e4f0f4723c */ /* 0x044ff000000810f4 */
[C---:B----4-:R-:W-:Y:S08]  /*35fb0*/  HMMA.1688.F32.TF32 R84, R240.reuse, R224, R84 ;  /* 0x000000e0f054723c */ /* 0x050ff00000081054 */
[C---:B-----5:R-:W-:Y:S08]  /*35fc0*/  HMMA.1688.F32.TF32 R88, R240.reuse, R220, R88 ;  /* 0x000000dcf058723c */ /* 0x060ff00000081058 */
[C---:B---3--:R-:W-:Y:S08]  /*35fd0*/  HMMA.1688.F32.TF32 R96, R240.reuse, R212, R96 ;  /* 0x000000d4f060723c */ /* 0x048ff00000081060 */
        /* <DEDUP_REMOVED lines=87> */
[C---:B------:R-:W-:Y:S08]  /*36550*/  HMMA.1688.F32.TF32 R248, R236.reuse, R188, R248 ;  /* 0x000000bcecf8723c */ /* 0x040ff000000810f8 */
[C---:B--2---:R-:W-:Y:S11]  /*36560*/  HMMA.1688.F32.TF32 R244, R236.reuse, R172, R244 ;  /* 0x000000acecf4723c */ /* 0x044ff600000810f4 */
[----:B------:R-:W-:Y:S11]  /*36570*/  @!UPT UIADD3 URZ, URZ, URZ, URZ ;  /* 0x0000003f3f3ff290 */ /* 0x000ff6000fffe03f */
[----:B------:R-:W-:Y:S01]  /*36580*/  @!UPT UIADD3 URZ, URZ, URZ, URZ ;  /* 0x0000003f3f3ff290 */ /* 0x000fe2000fffe03f */
[----:B------:R-:W-:Y:S04]  /*36590*/  STL.64 [R1+0x330], R244 ;  /* 0x000330f401007387 */ /* 0x000fe80000100a00 */
[----:B------:R-:W-:Y:S04]  /*365a0*/  STL.64 [R1+0x338], R246 ;  /* 0x000338f601007387 */ /* 0x000fe80000100a00 */
[----:B------:R-:W-:Y:S04]  /*365b0*/  LDS R244, [R82+0x64180] ;  /* 0x0641800052f47984 */ /* 0x000fe80000000800 */
[----:B------:R2:W-:Y:S04]  /*365c0*/  LDS R246, [R82+0x64980] ;  /* 0x0649800052f67984 */ /* 0x0005e80000000800 */
[----:B------:R-:W-:Y:S04]  /*365d0*/  LDS R245, [R83+0x64180] ;  /* 0x0641800053f57984 */ /* 0x000fe80000000800 */
[----:B--2---:R-:W2:Y:S04]  /*365e0*/  LDL.LU R82, [R1+0x1b7c] ;  /* 0x001b7c0001527983 */ /* 0x004ea80000300800 */
[----:B------:R1:W2:Y:S04]  /*365f0*/  LDS R247, [R83+0x64980] ;  /* 0x0649800053f77984 */ /* 0x0002a80000000800 */
[----:B-1----:R-:W2:Y:S04]  /*36600*/  LDL.LU R83, [R1+0x1b78] ;  /* 0x001b780001537983 */ /* 0x002ea80000300800 */
        /* <DEDUP_REMOVED lines=14> */
[----:B-1----:R-:W3:Y:S04]  /*366f0*/  LDL.LU.64 R250, [R1+0x1b40] ;  /* 0x001b400001fa7983 */ /* 0x002ee80000300a00 */
[----:B------:R-:W3:Y:S01]  /*36700*/  LDL.LU.64 R248, [R1+0x1b38] ;  /* 0x001b380001f87983 */ /* 0x000ee20000300a00 */
[C---:B--2---:R-:W-:Y:S08]  /*36710*/  HMMA.1688.F32.TF32 R68, R236.reuse, R196, R68 ;  /* 0x000000c4ec44723c */ /* 0x044ff00000081044 */
[C---:B---3--:R-:W-:Y:S11]  /*36720*/  HMMA.1688.F32.TF32 R248, R236.reuse, R192, R248 ;  /* 0x000000c0ecf8723c */ /* 0x048ff600000810f8 */
[----:B------:R-:W-:Y:S11]  /*36730*/  @!UPT UIADD3 URZ, URZ, URZ, URZ ;  /* 0x0000003f3f3ff290 */ /* 0x000ff6000fffe03f */
[----:B------:R-:W-:Y:S01]  /*36740*/  @!UPT UIADD3 URZ, URZ, URZ, URZ ;  /* 0x0000003f3f3ff290 */ /* 0x000fe2000fffe03f */
[----:B------:R-:W-:Y:S04]  /*36750*/  STL.64 [R1+0x300], R248 ;  /* 0x000300f801007387 */ /* 0x000fe80000100a00 */
[----:B------:R1:W-:Y:S04]  /*36760*/  STL.64 [R1+0x308], R250 ;  /* 0x000308fa01007387 */ /* 0x0003e80000100a00 */
[----:B------:R-:W-:Y:S04]  /*36770*/  STL.64 [R1+0x2f0], R68 ;  /* 0x0002f04401007387 */ /* 0x000fe80000100a00 */
[----:B------:R2:W-:Y:S01]  /*36780*/  STL.64 [R1+0x2f8], R70 ;  /* 0x0002f84601007387 */ /* 0x0005e20000100a00 */
[C---:B-1----:R-:W-:Y:S08]  /*36790*/  HMMA.1688.F32.TF32 R248, R236.reuse, R200, R72 ;  /* 0x000000c8ecf8723c */ /* 0x042ff00000081048 */
[C---:B------:R-:W-:Y:S08]  /*367a0*/  HMMA.1688.F32.TF32 R72, R236.reuse, R204, R76 ;  /* 0x000000ccec48723c */ /* 0x040ff0000008104c */
[C---:B--2---:R-:W-:Y:S07]  /*367b0*/  HMMA.1688.F32.TF32 R68, R236.reuse, R208, R80 ;  /* 0x000000d0ec44723c */ /* 0x044fee0000081050 */
[----:B------:R-:W-:Y:S01]  /*367c0*/  STL.64 [R1+0x2e0], R248 ;  /* 0x0002e0f801007387 */ /* 0x000fe20000100a00 */
[C---:B------:R-:W-:Y:S03]  /*367d0*/  HMMA.1688.F32.TF32 R76, R236.reuse, R212, R84 ;  /* 0x000000d4ec4c723c */ /* 0x040fe60000081054 */
[----:B------:R-:W-:Y:S04]  /*367e0*/  STL.64 [R1+0x2e8], R250 ;  /* 0x0002e8fa01007387 */ /* 0x000fe80000100a00 */
[----:B------:R-:W-:Y:S04]  /*367f0*/  STL.64 [R1+0x2d0], R72 ;  /* 0x0002d04801007387 */ /* 0x000fe80000100a00 */
[----:B------:R1:W-:Y:S04]  /*36800*/  STL.64 [R1+0x2d8], R74 ;  /* 0x0002d84a01007387 */ /* 0x0003e80000100a00 */
[----:B------:R-:W-:Y:S04]  /*36810*/  STL.64 [R1+0x2c0], R68 ;  /* 0x0002c04401007387 */ /* 0x000fe80000100a00 */
[----:B------:R2:W-:Y:S01]  /*36820*/  STL.64 [R1+0x2c8], R70 ;  /* 0x0002c84601007387 */ /* 0x0005e20000100a00 */
[C---:B-1----:R-:W-:Y:S08]  /*36830*/  HMMA.1688.F32.TF32 R72, R236.reuse, R216, R88 ;  /* 0x000000d8ec48723c */ /* 0x042ff00000081058 */
[C---:B--2---:R-:W-:Y:S01]  /*36840*/  HMMA.1688.F32.TF32 R68, R236.reuse, R220, R92 ;  /* 0x000000dcec44723c */ /* 0x044fe2000008105c */
        /* <DEDUP_REMOVED lines=8> */
[----:B--2---:R-:W-:Y:S03]  /*368d0*/  HMMA.1688.F32.TF32 R68, R236, R232, R104 ;  /* 0x000000e8ec44723c */ /* 0x004fe60000081068 */
[----:B------:R-:W-:Y:S04]  /*368e0*/  STL.64 [R1+0x280], R76 ;  /* 0x0002804c01007387 */ /* 0x000fe80000100a00 */
[----:B------:R1:W-:Y:S08]  /*368f0*/  STL.64 [R1+0x288], R78 ;  /* 0x0002884e01007387 */ /* 0x0003f00000100a00 */
[----:B------:R-:W-:Y:S01]  /*36900*/  STL.64 [R1+0x270], R72 ;  /* 0x0002704801007387 */ /* 0x000fe20000100a00 */
[C---:B-1----:R-:W-:Y:S03]  /*36910*/  HMMA.1688.F32.TF32 R76, R240.reuse, R172, R108 ;  /* 0x000000acf04c723c */ /* 0x042fe6000008106c */
[----:B------:R1:W-:Y:S04]  /*36920*/  STL.64 [R1+0x278], R74 ;  /* 0x0002784a01007387 */ /* 0x0003e80000100a00 */
[----:B------:R-:W-:Y:S04]  /*36930*/  STL.64 [R1+0x260], R68 ;  /* 0x0002604401007387 */ /* 0x000fe80000100a00 */
[----:B------:R2:W-:Y:S01]  /*36940*/  STL.64 [R1+0x268], R70 ;  /* 0x0002684601007387 */ /* 0x0005e20000100a00 */
[C---:B-1----:R-:W-:Y:S08]  /*36950*/  HMMA.1688.F32.TF32 R72, R240.reuse, R176, R112 ;  /* 0x000000b0f048723c */ /* 0x042ff00000081070 */
[C---:B--2---:R-:W-:Y:S03]  /*36960*/  HMMA.1688.F32.TF32 R68, R240.reuse, R180, R168 ;  /* 0x000000b4f044723c */ /* 0x044fe600000810a8 */
[----:B------:R-:W-:Y:S04]  /*36970*/  STL.64 [R1+0x390], R76 ;  /* 0x0003904c01007387 */ /* 0x000fe80000100a00 */
[----:B------:R1:W-:Y:S08]  /*36980*/  STL.64 [R1+0x398], R78 ;  /* 0x0003984e01007387 */ /* 0x0003f00000100a00 */
[----:B------:R-:W-:Y:S01]  /*36990*/  STL.64 [R1+0x380], R72 ;  /* 0x0003804801007387 */ /* 0x000fe20000100a00 */
[C---:B-1----:R-:W-:Y:S03]  /*369a0*/  HMMA.1688.F32.TF32 R76, R240.reuse, R184, R164 ;  /* 0x000000b8f04c723c */ /* 0x042fe600000810a4 */
[----:B------:R5:W-:Y:S04]  /*369b0*/  STL.64 [R1+0x388], R74 ;  /* 0x0003884a01007387 */ /* 0x000be80000100a00 */
[----:B------:R-:W-:Y:S04]  /*369c0*/  STL.64 [R1+0x370], R68 ;  /* 0x0003704401007387 */ /* 0x000fe80000100a00 */
[----:B------:R4:W-:Y:S01]  /*369d0*/  STL.64 [R1+0x378], R70 ;  /* 0x0003784601007387 */ /* 0x0009e20000100a00 */
[C---:B-----5:R-:W-:Y:S08]  /*369e0*/  HMMA.1688.F32.TF32 R72, R240.reuse, R188, R116 ;  /* 0x000000bcf048723c */ /* 0x060ff00000081074 */
[C---:B----4-:R-:W-:Y:S03]  /*369f0*/  HMMA.1688.F32.TF32 R68, R240.reuse, R192, R120 ;  /* 0x000000c0f044723c */ /* 0x050fe60000081078 */
        /* <DEDUP_REMOVED lines=16> */
[----:B-1----:R-:W-:Y:S01]  /*36b00*/  HMMA.1688.F32.TF32 R72, R240, R212, R140 ;  /* 0x000000d4f048723c */ /* 0x002fe2000008108c */
[----:B------:R-:W-:-:S02]  /*36b10*/  IMAD.MOV.U32 R168, RZ, RZ, R20 ;  /* 0x000000ffffa87224 */ /* 0x000fc400078e0014 */
[----:B------:R-:W-:Y:S01]  /*36b20*/  LDS R137, [R252+0x65000] ;  /* 0x06500000fc897984 */ /* 0x000fe20000000800 */
[----:B------:R-:W-:Y:S02]  /*36b30*/  IMAD.MOV.U32 R169, RZ, RZ, R21 ;  /* 0x000000ffffa97224 */ /* 0x000fe400078e0015 */
[----:B------:R-:W-:Y:S01]  /*36b40*/  IMAD.MOV.U32 R170, RZ, RZ, R22 ;  /* 0x000000ffffaa7224 */ /* 0x000fe200078e0016 */
[----:B------:R-:W-:Y:S01]  /*36b50*/  LDS R139, [R252+0x65800] ;  /* 0x06580000fc8b7984 */ /* 0x000fe20000000800 */
        /* <DEDUP_REMOVED lines=11> */
[----:B------:R-:W-:Y:S08]  /*36c10*/  STL.64 [R1+0x48], R78 ;  /* 0x0000484e01007387 */ /* 0x000ff00000100a00 */
[----:B------:R-:W-:Y:S04]  /*36c20*/  STL.64 [R1+0x30], R72 ;  /* 0x0000304801007387 */ /* 0x000fe80000100a00 */
[----:B------:R-:W-:Y:S04]  /*36c30*/  STL.64 [R1+0x38], R74 ;  /* 0x0000384a01007387 */ /* 0x000fe80000100a00 */
[----:B------:R1:W-:Y:S01]  /*36c40*/  STL [R1+0x20], R68 ;  /* 0x0000204401007387 */ /* 0x0003e20000100800 */
[----:B------:R-:W-:-:S02]  /*36c50*/  IMAD.MOV.U32 R3, RZ, RZ, R69 ;  /* 0x000000ffff037224 */ /* 0x000fc400078e0045 */
[----:B------:R-:W-:Y:S02]  /*36c60*/  IMAD.MOV.U32 R2, RZ, RZ, R70 ;  /* 0x000000ffff027224 */ /* 0x000fe400078e0046 */
[----:B------:R-:W-:Y:S02]  /*36c70*/  IMAD.MOV.U32 R69, RZ, RZ, R13 ;  /* 0x000000ffff457224 */ /* 0x000fe400078e000d */
[----:B------:R-:W-:Y:S02]  /*36c80*/  IMAD.MOV.U32 R0, RZ, RZ, R71 ;  /* 0x000000ffff007224 */ /* 0x000fe400078e0047 */
[----:B-1----:R-:W-:Y:S02]  /*36c90*/  IMAD.MOV.U32 R68, RZ, RZ, R12 ;  /* 0x000000ffff447224 */ /* 0x002fe400078e000c */
[----:B------:R-:W2:Y:S01]  /*36ca0*/  LDL.LU R12, [R1+0x1b34] ;  /* 0x001b3400010c7983 */ /* 0x000ea20000300800 */
[----:B------:R-:W-:Y:S02]  /*36cb0*/  IMAD.MOV.U32 R70, RZ, RZ, R14 ;  /* 0x000000ffff467224 */ /* 0x000fe400078e000e */
[----:B------:R-:W-:Y:S01]  /*36cc0*/  IMAD.MOV.U32 R71, RZ, RZ, R15 ;  /* 0x000000ffff477224 */ /* 0x000fe200078e000f */
[----:B------:R-:W2:Y:S01]  /*36cd0*/  LDL.LU R13, [R1+0x1b30] ;  /* 0x001b3000010d7983 */ /* 0x000ea20000300800 */
[----:B------:R-:W-:-:S03]  /*36ce0*/  IMAD.MOV.U32 R72, RZ, RZ, R16 ;  /* 0x000000ffff487224 */ /* 0x000fc600078e0010 */
[----:B------:R-:W2:Y:S01]  /*36cf0*/  LDL.LU R14, [R1+0x1b2c] ;  /* 0x001b2c00010e7983 */ /* 0x000ea20000300800 */
[----:B------:R-:W-:-:S03]  /*36d00*/  IMAD.MOV.U32 R73, RZ, RZ, R17 ;  /* 0x000000ffff497224 */ /* 0x000fc600078e0011 */
[----:B------:R-:W2:Y:S01]  /*36d10*/  LDL.LU R15, [R1+0x1b28] ;  /* 0x001b2800010f7983 */ /* 0x000ea20000300800 */
[----:B------:R-:W-:-:S03]  /*36d20*/  IMAD.MOV.U32 R74, RZ, RZ, R18 ;  /* 0x000000ffff4a7224 */ /* 0x000fc600078e0012 */
[----:B------:R-:W3:Y:S01]  /*36d30*/  LDL.LU R16, [R1+0x1b24] ;  /* 0x001b240001107983 */ /* 0x000ee20000300800 */
[----:B------:R-:W-:-:S03]  /*36d40*/  IMAD.MOV.U32 R75, RZ, RZ, R19 ;  /* 0x000000ffff4b7224 */ /* 0x000fc600078e0013 */
[----:B------:R-:W3:Y:S04]  /*36d50*/  LDL.LU R17, [R1+0x1b20] ;  /* 0x001b200001117983 */ /* 0x000ee80000300800 */
[----:B------:R-:W3:Y:S01]  /*36d60*/  LDL.LU R18, [R1+0x1b1c] ;  /* 0x001b1c0001127983 */ /* 0x000ee20000300800 */
[----:B------:R-:W-:-:S03]  /*36d70*/  IMAD.MOV.U32 R171, RZ, RZ, R23 ;  /* 0x000000ffffab7224 */ /* 0x000fc600078e0017 */
[----:B------:R-:W3:Y:S01]  /*36d80*/  LDL.LU R19, [R1+0x1b18] ;  /* 0x001b180001137983 */ /* 0x000ee20000300800 */
[----:B------:R-:W-:-:S03]  /*36d90*/  IMAD.MOV.U32 R164, RZ, RZ, R24 ;  /* 0x000000ffffa47224 */ /* 0x000fc600078e0018 */
        /* <DEDUP_REMOVED lines=90> */
[----:B------:R-:W3:Y:S01]  /*37340*/  LDL.LU R65, [R1+0x1a60] ;  /* 0x001a600001417983 */ /* 0x000ee20000300800 */
[----:B------:R-:W-:-:S03]  /*37350*/  IMAD.MOV.U32 R82, RZ, RZ, R163 ;  /* 0x000000ffff527224 */ /* 0x000fc600078e00a3 */
[----:B------:R-:W3:Y:S04]  /*37360*/  LDL.LU R66, [R1+0x1a5c] ;  /* 0x001a5c0001427983 */ /* 0x000ee80000300800 */
[----:B------:R-:W3:Y:S04]  /*37370*/  LDL.LU R160, [R1+0x1a58] ;  /* 0x001a580001a07983 */ /* 0x000ee80000300800 */
[----:B------:R-:W3:Y:S01]  /*37380*/  LDL.LU R161, [R1+0x1a54] ;  /* 0x001a540001a17983 */ /* 0x000ee20000300800 */
[----:B------:R-:W-:-:S03]  /*37390*/  IMAD.MOV.U32 R83, RZ, RZ, R67 ;  /* 0x000000ffff537224 */ /* 0x000fc600078e0043 */
[----:B------:R-:W3:Y:S04]  /*373a0*/  LDL.LU R162, [R1+0x1a50] ;  /* 0x001a500001a27983 */ /* 0x000ee80000300800 */
[----:B------:R-:W3:Y:S04]  /*373b0*/  LDL.LU R163, [R1+0x1a4c] ;  /* 0x001a4c0001a37983 */ /* 0x000ee80000300800 */
[----:B------:R-:W4:Y:S04]  /*373c0*/  LDL.LU R67, [R1+0x1a48] ;  /* 0x001a480001437983 */ /* 0x000f280000300800 */
[----:B------:R-:W4:Y:S04]  /*373d0*/  LDL.LU R76, [R1+0x70] ;  /* 0x00007000014c7983 */ /* 0x000f280000300800 */
[----:B------:R-:W5:Y:S04]  /*373e0*/  LDL.LU R77, [R1+0x74] ;  /* 0x00007400014d7983 */ /* 0x000f680000300800 */
[----:B------:R-:W5:Y:S04]  /*373f0*/  LDL.LU R78, [R1+0x78] ;  /* 0x00007800014e7983 */ /* 0x000f680000300800 */
[----:B------:R-:W5:Y:S01]  /*37400*/  LDL.LU R79, [R1+0x7c] ;  /* 0x00007c00014f7983 */ /* 0x000f620000300800 */
[----:B--2---:R-:W-:Y:S08]  /*37410*/  HMMA.1688.F32.TF32 R60, R244, R176, R60 ;  /* 0x000000b0f43c723c */ /* 0x004ff0000008103c */
[----:B---3--:R-:W-:Y:S01]  /*37420*/  HMMA.1688.F32.TF32 R248, R240, R232, R160 ;  /* 0x000000e8f0f8723c */ /* 0x008fe200000810a0 */
[----:B------:R-:W-:Y:S04]  /*37430*/  LDS R241, [R252+0x65080] ;  /* 0x06508000fcf17984 */ /* 0x000fe80000000800 */
[----:B------:R-:W-:Y:S03]  /*37440*/  LDS R243, [R252+0x65880] ;  /* 0x06588000fcf37984 */ /* 0x000fe60000000800 */
[C---:B----4-:R-:W-:Y:S11]  /*37450*/  HMMA.1688.F32.TF32 R64, R244.reuse, R172, R64 ;  /* 0x000000acf440723c */ /* 0x050ff60000081040 */
[----:B------:R-:W-:Y:S04]  /*37460*/  @!UPT UIADD3 URZ, URZ, URZ, URZ ;  /* 0x0000003f3f3ff290 */ /* 0x000fe8000fffe03f */
[----:B------:R-:W-:Y:S04]  /*37470*/  STL.64 [R1+0x1970], R250 ;  /* 0x001970fa01007387 */ /* 0x000fe80000100a00 */
[----:B------:R-:W-:Y:S04]  /*37480*/  STL.64 [R1+0x1968], R248 ;  /* 0x001968f801007387 */ /* 0x000fe80000100a00 */
[----:B------:R-:W2:Y:S04]  /*37490*/  LDL R172, [R1+0x990] ;  /* 0x0009900001ac7983 */ /* 0x000ea80000100800 */
[----:B------:R-:W3:Y:S04]  /*374a0*/  LDL R173, [R1+0x994] ;  /* 0x0009940001ad7983 */ /* 0x000ee80000100800 */
[----:B------:R-:W-:Y:S04]  /*374b0*/  STL.64 [R1+0x18c8], R66 ;  /* 0x0018c84201007387 */ /* 0x000fe80000100a00 */
[----:B------:R-:W-:Y:S04]  /*374c0*/  STL.64 [R1+0x18c0], R64 ;  /* 0x0018c04001007387 */ /* 0x000fe80000100a00 */
[----:B------:R-:W4:Y:S01]  /*374d0*/  LDL R177, [R1+0x998] ;  /* 0x0009980001b17983 */ /* 0x000f220000100800 */
        /* <DEDUP_REMOVED lines=9> */
[----:B------:R-:W-:Y:S07]  /*37570*/  STL.64 [R1+0x18d0], R60 ;  /* 0x0018d03c01007387 */ /* 0x000fee0000100a00 */
[C---:B-----5:R-:W-:Y:S01]  /*37580*/  HMMA.1688.F32.TF32 R24, R244.reuse, R212, R24 ;  /* 0x000000d4f418723c */ /* 0x060fe20000081018 */
[----:B------:R-:W-:Y:S07]  /*37590*/  STL.64 [R1+0x18e8], R58 ;  /* 0x0018e83a01007387 */ /* 0x000fee0000100a00 */
[C---:B------:R-:W-:Y:S01]  /*375a0*/  HMMA.1688.F32.TF32 R20, R244.reuse, R216, R20 ;  /* 0x000000d8f414723c */ /* 0x040fe20000081014 */
[----:B------:R-:W-:Y:S07]  /*375b0*/  STL.64 [R1+0x18e0], R56 ;  /* 0x0018e03801007387 */ /* 0x000fee0000100a00 */
[C---:B------:R-:W-:Y:S01]  /*375c0*/  HMMA.1688.F32.TF32 R16, R244.reuse, R220, R16 ;  /* 0x000000dcf410723c */ /* 0x040fe20000081010 */
[----:B------:R-:W-:Y:S07]  /*375d0*/  STL.64 [R1+0x18f8], R54 ;  /* 0x0018f83601007387 */ /* 0x000fee0000100a00 */
[C---:B------:R-:W-:Y:S01]  /*375e0*/  HMMA.1688.F32.TF32 R12, R244.reuse, R224, R12 ;  /* 0x000000e0f40c723c */ /* 0x040fe2000008100c */
[----:B------:R-:W-:Y:S04]  /*375f0*/  STL.64 [R1+0x18f0], R52 ;  /* 0x0018f03401007387 */ /* 0x000fe80000100a00 */
[----:B------:R-:W-:Y:S03]  /*37600*/  STL.64 [R1+0x1908], R50 ;  /* 0x0019083201007387 */ /* 0x000fe60000100a00 */
[C---:B------:R-:W-:Y:S01]  /*37610*/  HMMA.1688.F32.TF32 R8, R244.reuse, R228, R8 ;  /* 0x000000e4f408723c */ /* 0x040fe20000081008 */
[----:B------:R-:W-:Y:S04]  /*37620*/  STL.64 [R1+0x1900], R48 ;  /* 0x0019003001007387 */ /* 0x000fe80000100a00 */
[----:B------:R-:W-:Y:S03]  /*37630*/  STL.64 [R1+0x1918], R46 ;  /* 0x0019182e01007387 */ /* 0x000fe60000100a00 */
        /* <DEDUP_REMOVED lines=22> */
[----:B--2---:R-:W-:Y:S04]  /*377a0*/  LDS R236, [R172+0x65000] ;  /* 0x06500000acec7984 */ /* 0x004fe80000000800 */
[----:B------:R-:W-:Y:S04]  /*377b0*/  LDS R238, [R172+0x65800] ;  /* 0x06580000acee7984 */ /* 0x000fe80000000800 */
[----:B---3--:R-:W-:Y:S04]  /*377c0*/  LDS R237, [R173+0x65000] ;  /* 0x06500000aded7984 */ /* 0x008fe80000000800 */
[----:B------:R-:W-:Y:S04]  /*377d0*/  LDS R239, [R173+0x65800] ;  /* 0x06580000adef7984 */ /* 0x000fe80000000800 */
[----:B----4-:R-:W-:Y:S04]  /*377e0*/  LDS R136, [R177+0x65000] ;  /* 0x06500000b1887984 */ /* 0x010fe80000000800 */
[----:B------:R-:W1:Y:S04]  /*377f0*/  LDS R138, [R177+0x65800] ;  /* 0x06580000b18a7984 */ /* 0x000e680000000800 */
[----:B------:R-:W-:Y:S04]  /*37800*/  LDS R240, [R177+0x65080] ;  /* 0x06508000b1f07984 */ /* 0x000fe80000000800 */
[----:B------:R-:W2:Y:S01]  /*37810*/  LDS R242, [R177+0x65880] ;  /* 0x06588000b1f27984 */ /* 0x000ea20000000800 */
[C---:B-1----:R-:W-:Y:S08]  /*37820*/  HMMA.1688.F32.TF32 R76, R136.reuse, R174, R76 ;  /* 0x000000ae884c723c */ /* 0x042ff0000008104c */
        /* <DEDUP_REMOVED lines=14> */
[----:B------:R-:W3:Y:S04]  /*37910*/  LDL.LU R56, [R1+0x90] ;  /* 0x0000900001387983 */ /* 0x000ee80000300800 */
[----:B------:R-:W3:Y:S04]  /*37920*/  LDL.LU R57, [R1+0x94] ;  /* 0x0000940001397983 */ /* 0x000ee80000300800 */
[----:B------:R-:W3:Y:S01]  /*37930*/  LDL.LU R58, [R1+0x98] ;  /* 0x00009800013a7983 */ /* 0x000ee20000300800 */
[C---:B------:R-:W-:Y:S03]  /*37940*/  HMMA.1688.F32.TF32 R96, R136.reuse, R194, R96 ;  /* 0x000000c28860723c */ /* 0x040fe60000081060 */
[----:B------:R-:W3:Y:S04]  /*37950*/  LDL.LU R59, [R1+0x9c] ;  /* 0x00009c00013b7983 */ /* 0x000ee80000300800 */
[----:B------:R-:W4:Y:S01]  /*37960*/  LDL.LU R52, [R1+0x80] ;  /* 0x0000800001347983 */ /* 0x000f220000300800 */
[C---:B------:R-:W-:Y:S03]  /*37970*/  HMMA.1688.F32.TF32 R100, R136.reuse, R198, R100 ;  /* 0x000000c68864723c */ /* 0x040fe60000081064 */
[----:B------:R-:W4:Y:S04]  /*37980*/  LDL.LU R53, [R1+0x84] ;  /* 0x0000840001357983 */ /* 0x000f280000300800 */
[----:B------:R-:W4:Y:S01]  /*37990*/  LDL.LU R54, [R1+0x88] ;  /* 0x0000880001367983 */ /* 0x000f220000300800 */
[C---:B------:R-:W-:Y:S03]  /*379a0*/  HMMA.1688.F32.TF32 R104, R136.reuse, R202, R104 ;  /* 0x000000ca8868723c */ /* 0x040fe60000081068 */
[----:B------:R-:W4:Y:S05]  /*379b0*/  LDL.LU R55, [R1+0x8c] ;  /* 0x00008c0001377983 */ /* 0x000f2a0000300800 */
[C---:B------:R-:W-:Y:S08]  /*379c0*/  HMMA.1688.F32.TF32 R108, R136.reuse, R206, R108 ;  /* 0x000000ce886c723c */ /* 0x040ff0000008106c */
[C---:B------:R-:W-:Y:S08]  /*379d0*/  HMMA.1688.F32.TF32 R112, R136.reuse, R210, R112 ;  /* 0x000000d28870723c */ /* 0x040ff00000081070 */
[C---:B------:R-:W-:Y:S08]  /*379e0*/  HMMA.1688.F32.TF32 R116, R136.reuse, R214, R116 ;  /* 0x000000d68874723c */ /* 0x040ff00000081074 */
[C---:B------:R-:W-:Y:S08]  /*379f0*/  HMMA.1688.F32.TF32 R120, R136.reuse, R218, R120 ;  /* 0x000000da8878723c */ /* 0x040ff00000081078 */
[C---:B------:R-:W-:Y:S08]  /*37a00*/  HMMA.1688.F32.TF32 R124, R136.reuse, R222, R164 ;  /* 0x000000de887c723c */ /* 0x040ff000000810a4 */
[C---:B------:R-:W-:Y:S08]  /*37a10*/  HMMA.1688.F32.TF32 R128, R136.reuse, R226, R168 ;  /* 0x000000e28880723c */ /* 0x040ff000000810a8 */
[C---:B------:R-:W-:Y:S08]  /*37a20*/  HMMA.1688.F32.TF32 R132, R136.reuse, R230, R72 ;  /* 0x000000e68884723c */ /* 0x040ff00000081048 */
[----:B------:R-:W-:Y:S01]  /*37a30*/  HMMA.1688.F32.TF32 R136, R136, R234, R68 ;  /* 0x000000ea8888723c */ /* 0x000fe20000081044 */
        /* <DEDUP_REMOVED lines=60> */
[C---:B----4-:R-:W-:Y:S08]  /*37e00*/  HMMA.1688.F32.TF32 R8, R236.reuse, R222, R52 ;  /* 0x000000deec08723c */ /* 0x050ff00000081034 */
[C---:B-----5:R-:W-:Y:S11]  /*37e10*/  HMMA.1688.F32.TF32 R68, R236.reuse, R210, R68 ;  /* 0x000000d2ec44723c */ /* 0x060ff60000081044 */
[----:B------:R-:W-:Y:S11]  /*37e20*/  @!UPT UIADD3 URZ, URZ, URZ, URZ ;  /* 0x0000003f3f3ff290 */ /* 0x000ff6000fffe03f */
[----:B------:R-:W-:Y:S01]  /*37e30*/  @!UPT UIADD3 URZ, URZ, URZ, URZ ;  /* 0x0000003f3f3ff290 */ /* 0x000fe2000fffe03f */
[----:B------:R-:W-:Y:S04]  /*37e40*/  STL [R1+0x18bc], R68 ;  /* 0x0018bc4401007387 */ /* 0x000fe80000100800 */
[----:B------:R-:W-:Y:S04]  /*37e50*/  STL [R1+0x18b8], R69 ;  /* 0x0018b84501007387 */ /* 0x000fe80000100800 */
[----:B------:R-:W-:Y:S04]  /*37e60*/  STL [R1+0x18b4], R70 ;  /* 0x0018b44601007387 */ /* 0x000fe80000100800 */
[----:B------:R-:W-:Y:S01]  /*37e70*/  STL [R1+0x18b0], R71 ;  /* 0x0018b04701007387 */ /* 0x000fe20000100800 */
[C---:B--2---:R-:W-:Y:S08]  /*37e80*/  HMMA.1688.F32.TF32 R4, R236.reuse, R214, R44 ;  /* 0x000000d6ec04723c */ /* 0x044ff0000008102c */
[C---:B------:R-:W-:Y:S11]  /*37e90*/  HMMA.1688.F32.TF32 R12, R236.reuse, R218, R48 ;  /* 0x000000daec0c723c */ /* 0x040ff60000081030 */
[----:B------:R-:W-:Y:S04]  /*37ea0*/  @!UPT UIADD3 URZ, URZ, URZ, URZ ;  /* 0x0000003f3f3ff290 */ /* 0x000fe8000fffe03f */
[----:B------:R-:W-:Y:S04]  /*37eb0*/  STL.64 [R1], R4 ;  /* 0x0000000401007387 */ /* 0x000fe80000100a00 */
[----:B------:R3:W-:Y:S02]  /*37ec0*/  STL.64 [R1+0x8], R6 ;  /* 0x0000080601007387 */ /* 0x0007e40000100a00 */
[----:B---3--:R-:W-:Y:S02]  /*37ed0*/  HMMA.1688.F32.TF32 R4, R236, R226, R56 ;  /* 0x000000e2ec04723c */ /* 0x008fe40000081038 */
[----:B------:R-:W-:Y:S04]  /*37ee0*/  STL.64 [R1+0x10], R12 ;  /* 0x0000100c01007387 */ /* 0x000fe80000100a00 */
[----:B------:R-:W-:Y:S04]  /*37ef0*/  STL.64 [R1+0x18], R14 ;  /* 0x0000180e01007387 */ /* 0x000fe80000100a00 */
[----:B------:R-:W-:Y:S04]  /*37f00*/  STL.64 [R1+0x80], R8 ;  /* 0x0000800801007387 */ /* 0x000fe80000100a00 */
[----:B------:R-:W-:Y:S09]  /*37f10*/  STL.64 [R1+0x88], R10 ;  /* 0x0000880a01007387 */ /* 0x000ff20000100a00 */
[----:B------:R1:W-:Y:S01]  /*37f20*/  STL [R1+0x90], R4 ;  /* 0x0000900401007387 */ /* 0x0003e20000100800 */
[----:B------:R-:W-:-:S02]  /*37f30*/  IMAD.MOV.U32 R68, RZ, RZ, R5 ;  /* 0x000000ffff447224 */ /* 0x000fc400078e0005 */
[----:B------:R-:W-:Y:S02]  /*37f40*/  IMAD.MOV.U32 R69, RZ, RZ, R6 ;  /* 0x000000ffff457224 */ /* 0x000fe400078e0006 */
[----:B------:R-:W-:Y:S02]  /*37f50*/  IMAD.MOV.U32 R70, RZ, RZ, R7 ;  /* 0x000000ffff467224 */ /* 0x000fe400078e0007 */
[----:B-1----:R-:W-:Y:S11]  /*37f60*/  HMMA.1688.F32.TF32 R4, R236, R230, R60 ;  /* 0x000000e6ec04723c */ /* 0x002ff6000008103c */
[----:B------:R-:W-:Y:S11]  /*37f70*/  @!UPT UIADD3 URZ, URZ, URZ, URZ ;  /* 0x0000003f3f3ff290 */ /* 0x000ff6000fffe03f */
[----:B------:R-:W-:Y:S01]  /*37f80*/  @!UPT UIADD3 URZ, URZ, URZ, URZ ;  /* 0x0000003f3f3ff290 */ /* 0x000fe2000fffe03f */
[----:B------:R-:W-:Y:S01]  /*37f90*/  STL [R1+0xb4], R5 ;  /* 0x0000b40501007387 */ /* 0x000fe20000100800 */
[----:B------:R-:W-:-:S03]  /*37fa0*/  IMAD.MOV.U32 R71, RZ, RZ, R4 ;  /* 0x000000ffff477224 */ /* 0x000fc600078e0004 */
[----:B------:R1:W-:Y:S02]  /*37fb0*/  STL.64 [R1+0xb8], R6 ;  /* 0x0000b80601007387 */ /* 0x0003e40000100a00 */
[----:B-1----:R-:W-:Y:S11]  /*37fc0*/  HMMA.1688.F32.TF32 R4, R236, R234, R64 ;  /* 0x000000eaec04723c */ /* 0x002ff60000081040 */
[----:B------:R-:W-:Y:S11]  /*37fd0*/  @!UPT UIADD3 URZ, URZ, URZ, URZ ;  /* 0x0000003f3f3ff290 */ /* 0x000ff6000fffe03f */
[----:B------:R-:W-:Y:S01]  /*37fe0*/  @!UPT UIADD3 URZ, URZ, URZ, URZ ;  /* 0x0000003f3f3ff290 */ /* 0x000fe2000fffe03f */
[----:B------:R-:W-:Y:S04]  /*37ff0*/  STL.64 [R1+0xa0], R4 ;  /* 0x0000a00401007387 */ /* 0x000fe80000100a00 */
[----:B------:R1:W-:Y:S04]  /*38000*/  STL.64 [R1+0xa8], R6 ;  /* 0x0000a80601007387 */ /* 0x0003e80000100a00 */
[----:B------:R-:W2:Y:S01]  /*38010*/  LDL.LU R64, [R1+0x2f0] ;  /* 0x0002f00001407983 */ /* 0x000ea20000300800 */
[-C--:B-1----:R-:W-:Y:S11]  /*38020*/  HMMA.1688.F32.TF32 R4, R240, R174.reuse, R248 ;  /* 0x000000aef004723c */ /* 0x082ff600000810f8 */
[----:B------:R-:W-:Y:S11]  /*38030*/  @!UPT UIADD3 URZ, URZ, URZ, URZ ;  /* 0x0000003f3f3ff290 */ /* 0x000ff6000fffe03f */
[----:B------:R-:W-:Y:S01]  /*38040*/  @!UPT UIADD3 URZ, URZ, URZ, URZ ;  /* 0x0000003f3f3ff290 */ /* 0x000fe2000fffe03f */
[----:B------:R1:W-:Y:S04]  /*38050*/  STL.64 [R1+0xc0], R4 ;  /* 0x0000c00401007387 */ /* 0x0003e80000100a00 */
[----:B------:R3:W-:Y:S04]  /*38060*/  STL.64 [R1+0xc8], R6 ;  /* 0x0000c80601007387 */ /* 0x0007e80000100a00 */
[----:B------:R-:W2:Y:S04]  /*38070*/  LDL.LU R65, [R1+0x2f4] ;  /* 0x0002f40001417983 */ /* 0x000ea80000300800 */
[----:B------:R-:W2:Y:S04]  /*38080*/  LDL.LU R66, [R1+0x2f8] ;  /* 0x0002f80001427983 */ /* 0x000ea80000300800 */
        /* <DEDUP_REMOVED lines=37> */
[----:B------:R-:W4:Y:S04]  /*382e0*/  LDL.LU R244, [R1+0x550] ;  /* 0x0005500001f47983 */ /* 0x000f280000300800 */
[----:B------:R-:W4:Y:S04]  /*382f0*/  LDL.LU R245, [R1+0x554] ;  /* 0x0005540001f57983 */ /* 0x000f280000300800 */
[----:B------:R-:W4:Y:S04]  /*38300*/  LDL.LU R246, [R1+0x558] ;  /* 0x0005580001f67983 */ /* 0x000f280000300800 */
[----:B------:R-:W4:Y:S04]  /*38310*/  LDL.LU R247, [R1+0x55c] ;  /* 0x00055c0001f77983 */ /* 0x000f280000300800 */
[----:B-1----:R-:W4:Y:S04]  /*38320*/  LDL.LU R4, [R1+0x560] ;  /* 0x0005600001047983 */ /* 0x002f280000300800 */
[----:B------:R-:W4:Y:S04]  /*38330*/  LDL.LU R5, [R1+0x564] ;  /* 0x0005640001057983 */ /* 0x000f280000300800 */
[----:B---3--:R-:W4:Y:S04]  /*38340*/  LDL.LU R6, [R1+0x568] ;  /* 0x0005680001067983 */ /* 0x008f280000300800 */
[----:B------:R-:W4:Y:S04]  /*38350*/  LDL.LU R7, [R1+0x56c] ;  /* 0x00056c0001077983 */ /* 0x000f280000300800 */
        /* <DEDUP_REMOVED lines=44> */
[C---:B------:R-:W-:Y:S08]  /*38620*/  HMMA.1688.F32.TF32 R140, R236.reuse, R174, R140 ;  /* 0x000000aeec8c723c */ /* 0x040ff0000008108c */
[C---:B------:R-:W-:Y:S08]  /*38630*/  HMMA.1688.F32.TF32 R144, R236.reuse, R178, R144 ;  /* 0x000000b2ec90723c */ /* 0x040ff00000081090 */
[C---:B------:R-:W-:Y:S08]  /*38640*/  HMMA.1688.F32.TF32 R148, R236.reuse, R182, R148 ;  /* 0x000000b6ec94723c */ /* 0x040ff00000081094 */
[C---:B------:R-:W-:Y:S08]  /*38650*/  HMMA.1688.F32.TF32 R152, R236.reuse, R186, R152 ;  /* 0x000000baec98723c */ /* 0x040ff00000081098 */
[C---:B------:R-:W-:Y:S08]  /*38660*/  HMMA.1688.F32.TF32 R156, R236.reuse, R190, R156 ;  /* 0x000000beec9c723c */ /* 0x040ff0000008109c */
[C---:B------:R-:W-:Y:S08]  /*38670*/  HMMA.1688.F32.TF32 R160, R236.reuse, R194, R160 ;  /* 0x000000c2eca0723c */ /* 0x040ff000000810a0 */
[----:B------:R-:W-:Y:S08]  /*38680*/  HMMA.1688.F32.TF32 R164, R236, R198, R164 ;  /* 0x000000c6eca4723c */ /* 0x000ff000000810a4 */
[C---:B--2---:R-:W-:Y:S08]  /*38690*/  HMMA.1688.F32.TF32 R8, R240.reuse, R206, R8 ;  /* 0x000000cef008723c */ /* 0x044ff00000081008 */
[C---:B----4-:R-:W-:Y:S08]  /*386a0*/  HMMA.1688.F32.TF32 R4, R240.reuse, R198, R4 ;  /* 0x000000c6f004723c */ /* 0x050ff00000081004 */
[C---:B---3--:R-:W-:Y:S08]  /*386b0*/  HMMA.1688.F32.TF32 R84, R240.reuse, R186, R84 ;  /* 0x000000baf054723c */ /* 0x048ff00000081054 */
[C---:B-----5:R-:W-:Y:S08]  /*386c0*/  HMMA.1688.F32.TF32 R92, R240.reuse, R178, R92 ;  /* 0x000000b2f05c723c */ /* 0x060ff0000008105c */
[C---:B------:R-:W-:Y:S11]  /*386d0*/  HMMA.1688.F32.TF32 R88, R240.reuse, R182, R88 ;  /* 0x000000b6f058723c */ /* 0x040ff60000081058 */
[----:B------:R-:W-:Y:S04]  /*386e0*/  @!UPT UIADD3 URZ, URZ, URZ, URZ ;  /* 0x0000003f3f3ff290 */ /* 0x000fe8000fffe03f */
[----:B------:R1:W-:Y:S01]  /*386f0*/  STL.64 [R1+0xd8], R94 ;  /* 0x0000d85e01007387 */ /* 0x0003e20000100a00 */
[----:B------:R-:W-:Y:S02]  /*38700*/  IMAD.MOV.U32 R180, RZ, RZ, R92 ;  /* 0x000000ffffb47224 */ /* 0x000fe400078e005c */
[----:B------:R-:W-:Y:S01]  /*38710*/  IMAD.MOV.U32 R181, RZ, RZ, R93 ;  /* 0x000000ffffb57224 */ /* 0x000fe200078e005d */
[----:B-1----:R-:W2:Y:S04]  /*38720*/  LDL.LU.64 R94, [R1+0x1a40] ;  /* 0x001a4000015e7983 */ /* 0x002ea80000300a00 */
[----:B------:R-:W2:Y:S04]  /*38730*/  LDL.LU.64 R92, [R1+0x1a38] ;  /* 0x001a3800015c7983 */ /* 0x000ea80000300a00 */
[----:B------:R-:W-:Y:S04]  /*38740*/  STL.64 [R1+0xe0], R88 ;  /* 0x0000e05801007387 */ /* 0x000fe80000100a00 */
[----:B------:R1:W-:Y:S04]  /*38750*/  STL.64 [R1+0xe8], R90 ;  /* 0x0000e85a01007387 */ /* 0x0003e80000100a00 */
[----:B-1----:R-:W3:Y:S04]  /*38760*/  LDL.LU.64 R90, [R1+0x1a30] ;  /* 0x001a3000015a7983 */ /* 0x002ee80000300a00 */
[----:B------:R-:W3:Y:S04]  /*38770*/  LDL.LU.64 R88, [R1+0x1a28] ;  /* 0x001a280001587983 */ /* 0x000ee80000300a00 */
        /* <DEDUP_REMOVED lines=8> */
[----:B------:R-:W-:Y:S04]  /*38800*/  STL.64 [R1+0x148], R82 ;  /* 0x0001485201007387 */ /* 0x000fe80000100a00 */
[----:B------:R-:W-:Y:S04]  /*38810*/  STL.64 [R1+0x150], R4 ;  /* 0x0001500401007387 */ /* 0x000fe80000100a00 */
[----:B------:R1:W-:Y:S02]  /*38820*/  STL.64 [R1+0x158], R6 ;  /* 0x0001580601007387 */ /* 0x0003e40000100a00 */
[C---:B-1----:R-:W-:Y:S02]  /*38830*/  HMMA.1688.F32.TF32 R4, R240.reuse, R210, R12 ;  /* 0x000000d2f004723c */ /* 0x042fe4000008100c */
[----:B------:R-:W-:Y:S04]  /*38840*/  STL.64 [R1+0x160], R76 ;  /* 0x0001604c01007387 */ /* 0x000fe80000100a00 */
[----:B------:R-:W-:Y:S02]  /*38850*/  STL.64 [R1+0x168], R78 ;  /* 0x0001684e01007387 */ /* 0x000fe40000100a00 */
[C---:B------:R-:W-:Y:S02]  /*38860*/  HMMA.1688.F32.TF32 R12, R240.reuse, R214, R16 ;  /* 0x000000d6f00c723c */ /* 0x040fe40000081010 */
[----:B------:R-:W-:Y:S04]  /*38870*/  STL.64 [R1+0x170], R8 ;  /* 0x0001700801007387 */ /* 0x000fe80000100a00 */
[----:B------:R1:W-:Y:S09]  /*38880*/  STL.64 [R1+0x178], R10 ;  /* 0x0001780a01007387 */ /* 0x0003f20000100a00 */
[----:B------:R-:W-:Y:S01]  /*38890*/  STL.64 [R1+0x180], R4 ;  /* 0x0001800401007387 */ /* 0x000fe20000100a00 */
[C---:B-1----:R-:W-:Y:S03]  /*388a0*/  HMMA.1688.F32.TF32 R8, R240.reuse, R218, R20 ;  /* 0x000000daf008723c */ /* 0x042fe60000081014 */
[----:B------:R1:W-:Y:S05]  /*388b0*/  STL.64 [R1+0x188], R6 ;  /* 0x0001880601007387 */ /* 0x0003ea0000100a00 */
[----:B-1----:R-:W-:Y:S08]  /*388c0*/  HMMA.1688.F32.TF32 R4, R240, R222, R24 ;  /* 0x000000def004723c */ /* 0x002ff00000081018 */
[C---:B------:R-:W-:Y:S08]  /*388d0*/  HMMA.1688.F32.TF32 R168, R236.reuse, R202, R168 ;  /* 0x000000caeca8723c */ /* 0x040ff000000810a8 */
[----:B------:R-:W-:Y:S01]  /*388e0*/  HMMA.1688.F32.TF32 R72, R236, R206, R72 ;  /* 0x000000ceec48723c */ /* 0x000fe20000081048 */
[----:B------:R-:W-:Y:S04]  /*388f0*/  LDS R236, [R172+0x65080] ;  /* 0x06508000acec7984 */ /* 0x000fe80000000800 */
[----:B------:R-:W-:Y:S04]  /*38900*/  LDS R238, [R172+0x65880] ;  /* 0x06588000acee7984 */ /* 0x000fe80000000800 */
[----:B------:R-:W-:Y:S04]  /*38910*/  LDS R237, [R173+0x65080] ;  /* 0x06508000aded7984 */ /* 0x000fe80000000800 */
[----:B------:R-:W1:Y:S04]  /*38920*/  LDS R239, [R173+0x65880] ;  /* 0x06588000adef7984 */ /* 0x000e680000000800 */
[----:B------:R-:W-:Y:S04]  /*38930*/  STL.64 [R1+0x190], R12 ;  /* 0x0001900c01007387 */ /* 0x000fe80000100a00 */
[----:B------:R4:W-:Y:S04]  /*38940*/  STL.64 [R1+0x198], R14 ;  /* 0x0001980e01007387 */ /* 0x0009e80000100a00 */
[----:B------:R-:W-:Y:S04]  /*38950*/  STL.64 [R1+0x1a0], R8 ;  /* 0x0001a00801007387 */ /* 0x000fe80000100a00 */
[----:B------:R5:W-:Y:S01]  /*38960*/  STL.64 [R1+0x1a8], R10 ;  /* 0x0001a80a01007387 */ /* 0x000be20000100a00 */
[C---:B----4-:R-:W-:Y:S03]  /*38970*/  HMMA.1688.F32.TF32 R12, R240.reuse, R226, R28 ;  /* 0x000000e2f00c723c */ /* 0x050fe6000008101c */
[----:B------:R-:W-:Y:S04]  /*38980*/  STL.64 [R1+0x1b0], R4 ;  /* 0x0001b00401007387 */ /* 0x000fe80000100a00 */
[----:B------:R4:W-:Y:S01]  /*38990*/  STL.64 [R1+0x1b8], R6 ;  /* 0x0001b80601007387 */ /* 0x0009e20000100a00 */
[C---:B-----5:R-:W-:Y:S08]  /*389a0*/  HMMA.1688.F32.TF32 R8, R240.reuse, R230, R32 ;  /* 0x000000e6f008723c */ /* 0x060ff00000081020 */
[----:B----4-:R-:W-:Y:S01]  /*389b0*/  HMMA.1688.F32.TF32 R4, R240, R234, R36 ;  /* 0x000000eaf004723c */ /* 0x010fe20000081024 */
[----:B------:R-:W-:Y:S04]  /*389c0*/  LDS R240, [R177+0x65100] ;  /* 0x06510000b1f07984 */ /* 0x000fe80000000800 */
[----:B------:R-:W-:Y:S04]  /*389d0*/  LDS R242, [R177+0x65900] ;  /* 0x06590000b1f27984 */ /* 0x000fe80000000800 */
[----:B------:R-:W-:Y:S04]  /*389e0*/  STL.64 [R1+0x1c0], R12 ;  /* 0x0001c00c01007387 */ /* 0x000fe80000100a00 */
[----:B------:R-:W-:Y:S04]  /*389f0*/  STL.64 [R1+0x1c8], R14 ;  /* 0x0001c80e01007387 */ /* 0x000fe80000100a00 */
[----:B------:R-:W-:Y:S04]  /*38a00*/  STL.64 [R1+0x1e0], R8 ;  /* 0x0001e00801007387 */ /* 0x000fe80000100a00 */
[----:B------:R-:W-:Y:S04]  /*38a10*/  STL.64 [R1+0x1e8], R10 ;  /* 0x0001e80a01007387 */ /* 0x000fe80000100a00 */
[----:B------:R-:W-:Y:S04]  /*38a20*/  STL.64 [R1+0x1d0], R4 ;  /* 0x0001d00401007387 */ /* 0x000fe80000100a00 */
[----:B------:R1:W-:Y:S04]  /*38a30*/  STL.64 [R1+0x1d8], R6 ;  /* 0x0001d80601007387 */ /* 0x0003e80000100a00 */
[----:B------:R-:W-:Y:S04]  /*38a40*/  LDS R241, [R252+0x65100] ;  /* 0x06510000fcf17984 */ /* 0x000fe80000000800 */
[----:B------:R-:W4:Y:S01]  /*38a50*/  LDS R243, [R252+0x65900] ;  /* 0x06590000fcf37984 */ /* 0x000f220000000800 */
[C---:B-1----:R-:W-:Y:S08]  /*38a60*/  HMMA.1688.F32.TF32 R4, R236.reuse, R174, R40 ;  /* 0x000000aeec04723c */ /* 0x042ff00000081028 */
[C---:B------:R-:W-:Y:S08]  /*38a70*/  HMMA.1688.F32.TF32 R12, R236.reuse, R178, R44 ;  /* 0x000000b2ec0c723c */ /* 0x040ff0000008102c */
[C---:B------:R-:W-:Y:S07]  /*38a80*/  HMMA.1688.F32.TF32 R8, R236.reuse, R182, R48 ;  /* 0x000000b6ec08723c */ /* 0x040fee0000081030 */
[----:B------:R-:W-:Y:S04]  /*38a90*/  STL.64 [R1+0x1f0], R4 ;  /* 0x0001f00401007387 */ /* 0x000fe80000100a00 */
[----:B------:R1:W-:Y:S02]  /*38aa0*/  STL.64 [R1+0x1f8], R6 ;  /* 0x0001f80601007387 */ /* 0x0003e40000100a00 */
[----:B-1----:R-:W-:Y:S02]  /*38ab0*/  HMMA.1688.F32.TF32 R4, R236, R186, R52 ;  /* 0x000000baec04723c */ /* 0x002fe40000081034 */
[----:B------:R-:W-:Y:S04]  /*38ac0*/  STL.64 [R1+0x210], R12 ;  /* 0x0002100c01007387 */ /* 0x000fe80000100a00 */
[----:B------:R-:W-:Y:S11]  /*38ad0*/  STL.64 [R1+0x218], R14 ;  /* 0x0002180e01007387 */ /* 0x000ff60000100a00 */
[----:B------:R-:W-:Y:S06]  /*38ae0*/  @!UPT UIADD3 URZ, URZ, URZ, URZ ;  /* 0x0000003f3f3ff290 */ /* 0x000fec000fffe03f */
[----:B------:R-:W-:Y:S01]  /*38af0*/  STL.64 [R1+0x230], R4 ;  /* 0x0002300401007387 */ /* 0x000fe20000100a00 */
[----:B------:R-:W-:-:S03]  /*38b00*/  IMAD.MOV.U32 R196, RZ, RZ, R7 ;  /* 0x000000ffffc47224 */ /* 0x000fc600078e0007 */
[----:B------:R-:W-:Y:S04]  /*38b10*/  STL.64 [R1+0x220], R8 ;  /* 0x0002200801007387 */ /* 0x000fe80000100a00 */
[----:B------:R-:W-:Y:S04]  /*38b20*/  STL.64 [R1+0x228], R10 ;  /* 0x0002280a01007387 */ /* 0x000fe80000100a00 */
[----:B------:R1:W-:Y:S02]  /*38b30*/  STL [R1+0x238], R6 ;  /* 0x0002380601007387 */ /* 0x0003e40000100800 */
[C---:B-1----:R-:W-:Y:S08]  /*38b40*/  HMMA.1688.F32.TF32 R4, R236.reuse, R190, R56 ;  /* 0x000000beec04723c */ /* 0x042ff00000081038 */
[C---:B------:R-:W-:Y:S08]  /*38b50*/  HMMA.1688.F32.TF32 R12, R236.reuse, R194, R60 ;  /* 0x000000c2ec0c723c */ /* 0x040ff0000008103c */
[----:B------:R-:W-:Y:S07]  /*38b60*/  HMMA.1688.F32.TF32 R8, R236, R198, R64 ;  /* 0x000000c6ec08723c */ /* 0x000fee0000081040 */
[----:B------:R-:W-:Y:S01]  /*38b70*/  STL.64 [R1+0x340], R4 ;  /* 0x0003400401007387 */ /* 0x000fe20000100a00 */
[----:B------:R-:W-:-:S03]  /*38b80*/  IMAD.MOV.U32 R197, RZ, RZ, R7 ;  /* 0x000000ffffc57224 */ /* 0x000fc600078e0007 */
[----:B------:R1:W-:Y:S02]  /*38b90*/  STL [R1+0x348], R6 ;  /* 0x0003480601007387 */ /* 0x0003e40000100800 */
[C---:B-1----:R-:W-:Y:S02]  /*38ba0*/  HMMA.1688.F32.TF32 R4, R236.reuse, R202, R248 ;  /* 0x000000caec04723c */ /* 0x042fe400000810f8 */
[----:B------:R1:W-:Y:S04]  /*38bb0*/  STL.64 [R1+0x310], R12 ;  /* 0x0003100c01007387 */ /* 0x0003e80000100a00 */
[----:B------:R5:W-:Y:S04]  /*38bc0*/  STL.64 [R1+0x318], R14 ;  /* 0x0003180e01007387 */ /* 0x000be80000100a00 */
[----:B------:R-:W2:Y:S04]  /*38bd0*/  LDL.LU R64, [R1+0x4b0] ;  /* 0x0004b00001407983 */ /* 0x000ea80000300800 */
[----:B------:R1:W-:Y:S04]  /*38be0*/  STL.64 [R1+0x2f0], R8 ;  /* 0x0002f00801007387 */ /* 0x0003e80000100a00 */
[----:B------:R1:W-:Y:S05]  /*38bf0*/  STL.64 [R1+0x2f8], R10 ;  /* 0x0002f80a01007387 */ /* 0x0003ea0000100a00 */
[----:B------:R1:W-:Y:S04]  /*38c00*/  STL.64 [R1+0x2e0], R4 ;  /* 0x0002e00401007387 */ /* 0x0003e80000100a00 */
[----:B------:R1:W-:Y:S04]  /*38c10*/  STL.64 [R1+0x2e8], R6 ;  /* 0x0002e80601007387 */ /* 0x0003e80000100a00 */
        /* <DEDUP_REMOVED lines=31> */
[----:B-1----:R-:W2:Y:S04]  /*38e10*/  LDL.LU R12, [R1+0x280] ;  /* 0x00028000010c7983 */ /* 0x002ea80000300800 */
[----:B------:R-:W2:Y:S04]  /*38e20*/  LDL.LU R13, [R1+0x284] ;  /* 0x00028400010d7983 */ /* 0x000ea80000300800 */
[----:B-----5:R-:W2:Y:S04]  /*38e30*/  LDL.LU R14, [R1+0x288] ;  /* 0x00028800010e7983 */ /* 0x020ea80000300800 */
[----:B------:R-:W2:Y:S04]  /*38e40*/  LDL.LU R15, [R1+0x28c] ;  /* 0x00028c00010f7983 */ /* 0x000ea80000300800 */
        /* <DEDUP_REMOVED lines=48> */
[C---:B--2---:R-:W-:Y:S08]  /*39150*/  HMMA.1688.F32.TF32 R12, R236.reuse, R226, R12 ;  /* 0x000000e2ec0c723c */ /* 0x044ff0000008100c */
[C---:B-----5:R-:W-:Y:S08]  /*39160*/  HMMA.1688.F32.TF32 R8, R236.reuse, R222, R8 ;  /* 0x000000deec08723c */ /* 0x060ff00000081008 */
[C---:B---3--:R-:W-:Y:S08]  /*39170*/  HMMA.1688.F32.TF32 R4, R236.reuse, R218, R4 ;  /* 0x000000daec04723c */ /* 0x048ff00000081004 */
[C---:B----4-:R-:W-:Y:S08]  /*39180*/  HMMA.1688.F32.TF32 R80, R236.reuse, R210, R80 ;  /* 0x000000d2ec50723c */ /* 0x050ff00000081050 */
[C---:B------:R-:W-:Y:S08]  /*39190*/  HMMA.1688.F32.TF32 R84, R236.reuse, R206, R84 ;  /* 0x000000ceec54723c */ /* 0x040ff00000081054 */
[C---:B------:R-:W-:Y:S11]  /*391a0*/  HMMA.1688.F32.TF32 R76, R236.reuse, R214, R76 ;  /* 0x000000d6ec4c723c */ /* 0x040ff6000008104c */
[----:B------:R-:W-:Y:S04]  /*391b0*/  @!UPT UIADD3 URZ, URZ, URZ, URZ ;  /* 0x0000003f3f3ff290 */ /* 0x000fe8000fffe03f */
[----:B------:R-:W-:Y:S04]  /*391c0*/  STL.64 [R1+0x2d0], R84 ;  /* 0x0002d05401007387 */ /* 0x000fe80000100a00 */
[----:B------:R1:W-:Y:S01]  /*391d0*/  STL.64 [R1+0x2d8], R86 ;  /* 0x0002d85601007387 */ /* 0x0003e20000100a00 */
[C---:B------:R-:W-:Y:S03]  /*391e0*/  HMMA.1688.F32.TF32 R16, R236.reuse, R230, R16 ;  /* 0x000000e6ec10723c */ /* 0x040fe60000081010 */
[----:B-1----:R-:W2:Y:S05]  /*391f0*/  LDL.LU.64 R86, [R1+0x1a20] ;  /* 0x001a200001567983 */ /* 0x002eaa0000300a00 */
[----:B------:R-:W-:Y:S01]  /*39200*/  HMMA.1688.F32.TF32 R236, R236, R234, R20 ;  /* 0x000000eaecec723c */ /* 0x000fe20000081014 */
[----:B------:R-:W2:Y:S04]  /*39210*/  LDL.LU.64 R84, [R1+0x1a18] ;  /* 0x001a180001547983 */ /* 0x000ea80000300a00 */
[----:B------:R-:W-:Y:S04]  /*39220*/  STL.64 [R1+0x2c0], R80 ;  /* 0x0002c05001007387 */ /* 0x000fe80000100a00 */
[----:B------:R1:W-:Y:S04]  /*39230*/  STL.64 [R1+0x2c8], R82 ;  /* 0x0002c85201007387 */ /* 0x0003e80000100a00 */
[----:B-1----:R-:W3:Y:S01]  /*39240*/  LDL.LU.64 R82, [R1+0x1a10] ;  /* 0x001a100001527983 */ /* 0x002ee20000300a00 */
[----:B------:R-:W-:Y:S03]  /*39250*/  HMMA.1688.F32.TF32 R244, R240, R174, R244 ;  /* 0x000000aef0f4723c */ /* 0x000fe600000810f4 */
        /* <DEDUP_REMOVED lines=9> */
[----:B------:R-:W-:Y:S04]  /*392f0*/  STL.64 [R1+0x290], R8 ;  /* 0x0002900801007387 */ /* 0x000fe80000100a00 */
[----:B------:R1:W-:Y:S01]  /*39300*/  STL.64 [R1+0x298], R10 ;  /* 0x0002980a01007387 */ /* 0x0003e20000100a00 */
[----:B------:R-:W-:-:S02]  /*39310*/  IMAD.MOV.U32 R228, RZ, RZ, R236 ;  /* 0x000000ffffe47224 */ /* 0x000fc400078e00ec */
[----:B------:R-:W-:Y:S01]  /*39320*/  IMAD.MOV.U32 R229, RZ, RZ, R237 ;  /* 0x000000ffffe57224 */ /* 0x000fe200078e00ed */
[----:B------:R-:W-:Y:S04]  /*39330*/  LDS R236, [R172+0x65100] ;  /* 0x06510000acec7984 */ /* 0x000fe80000000800 */
[----:B------:R-:W-:Y:S04]  /*39340*/  LDS R237, [R173+0x65100] ;  /* 0x06510000aded7984 */ /* 0x000fe80000000800 */
        /* <DEDUP_REMOVED lines=10> */
[----:B------:R-:W2:Y:S04]  /*393f0*/  LDL.LU.64 R22, [R1+0x19b0] ;  /* 0x0019b00001167983 */ /* 0x000ea80000300a00 */
[----:B------:R-:W2:Y:S04]  /*39400*/  LDL.LU.64 R20, [R1+0x19a8] ;  /* 0x0019a80001147983 */ /* 0x000ea80000300a00 */
[----:B------:R-:W-:Y:S04]  /*39410*/  STL.64 [R1+0x268], R238 ;  /* 0x000268ee01007387 */ /* 0x000fe80000100a00 */
[----:B------:R1:W-:Y:S04]  /*39420*/  STL [R1+0x18ac], R228 ;  /* 0x0018ace401007387 */ /* 0x0003e80000100800 */
[----:B------:R-:W-:Y:S04]  /*39430*/  LDS R238, [R172+0x65900] ;  /* 0x06590000acee7984 */ /* 0x000fe80000000800 */
[----:B------:R-:W2:Y:S04]  /*39440*/  LDS R239, [R173+0x65900] ;  /* 0x06590000adef7984 */ /* 0x000ea80000000800 */
[----:B-1----:R-:W2:Y:S04]  /*39450*/  LDL R228, [R1+0x998] ;  /* 0x0009980001e47983 */ /* 0x002ea80000100800 */
[----:B------:R-:W-:Y:S04]  /*39460*/  STL.64 [R1+0x360], R244 ;  /* 0x000360f401007387 */ /* 0x000fe80000100a00 */
[----:B------:R1:W-:Y:S02]  /*39470*/  STL.64 [R1+0x368], R246 ;  /* 0x000368f601007387 */ /* 0x0003e40000100a00 */
[C---:B-1----:R-:W-:Y:S08]  /*39480*/  HMMA.1688.F32.TF32 R244, R240.reuse, R178, R24 ;  /* 0x000000b2f0f4723c */ /* 0x042ff00000081018 */
[C---:B------:R-:W-:Y:S11]  /*39490*/  HMMA.1688.F32.TF32 R24, R240.reuse, R182, R28 ;  /* 0x000000b6f018723c */ /* 0x040ff6000008101c */
[----:B------:R-:W-:Y:S04]  /*394a0*/  @!UPT UIADD3 URZ, URZ, URZ, URZ ;  /* 0x0000003f3f3ff290 */ /* 0x000fe8000fffe03f */
[----:B------:R-:W-:Y:S04]  /*394b0*/  STL.64 [R1+0x3a0], R244 ;  /* 0x0003a0f401007387 */ /* 0x000fe80000100a00 */
[----:B------:R-:W-:Y:S04]  /*394c0*/  STL.64 [R1+0x3a8], R246 ;  /* 0x0003a8f601007387 */ /* 0x000fe80000100a00 */
[----:B------:R1:W-:Y:S01]  /*394d0*/  STL.64 [R1+0x3b8], R26 ;  /* 0x0003b81a01007387 */ /* 0x0003e20000100a00 */
[----:B------:R-:W-:Y:S02]  /*394e0*/  IMAD.MOV.U32 R176, RZ, RZ, R24 ;  /* 0x000000ffffb07224 */ /* 0x000fe400078e0018 */
[----:B------:R-:W-:Y:S01]  /*394f0*/  IMAD.MOV.U32 R177, RZ, RZ, R25 ;  /* 0x000000ffffb17224 */ /* 0x000fe200078e0019 */
[C---:B------:R-:W-:Y:S01]  /*39500*/  HMMA.1688.F32.TF32 R28, R240.reuse, R194, R40 ;  /* 0x000000c2f01c723c */ /* 0x040fe20000081028 */
[----:B------:R-:W-:Y:S04]  /*39510*/  LDS R244, [R172+0x65180] ;  /* 0x06518000acf47984 */ /* 0x000fe80000000800 */
[----:B------:R-:W-:Y:S03]  /*39520*/  LDS R246, [R172+0x65980] ;  /* 0x06598000acf67984 */ /* 0x000fe60000000800 */
[C---:B-1----:R-:W-:Y:S01]  /*39530*/  HMMA.1688.F32.TF32 R24, R240.reuse, R186, R32 ;  /* 0x000000baf018723c */ /* 0x042fe20000081020 */
[----:B------:R-:W-:Y:S04]  /*39540*/  LDS R245, [R173+0x65180] ;  /* 0x06518000adf57984 */ /* 0x000fe80000000800 */
[----:B------:R-:W-:Y:S03]  /*39550*/  LDS R247, [R173+0x65980] ;  /* 0x06598000adf77984 */ /* 0x000fe60000000800 */
[C---:B------:R-:W-:Y:S01]  /*39560*/  HMMA.1688.F32.TF32 R32, R240.reuse, R190, R36 ;  /* 0x000000bef020723c */ /* 0x040fe20000081024 */
[----:B------:R-:W-:Y:S11]  /*39570*/  LDS R173, [R252+0x66000] ;  /* 0x06600000fcad7984 */ /* 0x000ff60000000800 */
[----:B------:R-:W-:Y:S03]  /*39580*/  @!UPT UIADD3 URZ, URZ, URZ, URZ ;  /* 0x0000003f3f3ff290 */ /* 0x000fe6000fffe03f */
[----:B------:R-:W-:Y:S04]  /*39590*/  STL.64 [R1+0x3c0], R24 ;  /* 0x0003c01801007387 */ /* 0x000fe80000100a00 */
[----:B------:R1:W-:Y:S02]  /*395a0*/  STL.64 [R1+0x3c8], R26 ;  /* 0x0003c81a01007387 */ /* 0x0003e40000100a00 */
[C---:B-1----:R-:W-:Y:S02]  /*395b0*/  HMMA.1688.F32.TF32 R24, R240.reuse, R198, R44 ;  /* 0x000000c6f018723c */ /* 0x042fe4000008102c */
[----:B------:R-:W-:Y:S04]  /*395c0*/  STL.64 [R1+0x3d0], R32 ;  /* 0x0003d02001007387 */ /* 0x000fe80000100a00 */
[----:B------:R1:W-:Y:S04]  /*395d0*/  STL.64 [R1+0x3d8], R34 ;  /* 0x0003d82201007387 */ /* 0x0003e80000100a00 */
[----:B------:R-:W-:Y:S04]  /*395e0*/  STL.64 [R1+0x3e0], R28 ;  /* 0x0003e01c01007387 */ /* 0x000fe80000100a00 */
[----:B------:R1:W-:Y:S02]  /*395f0*/  STL.64 [R1+0x3e8], R30 ;  /* 0x0003e81e01007387 */ /* 0x0003e40000100a00 */
[C---:B-1----:R-:W-:Y:S07]  /*39600*/  HMMA.1688.F32.TF32 R32, R240.reuse, R202, R48 ;  /* 0x000000caf020723c */ /* 0x042fee0000081030 */
[----:B------:R-:W-:Y:S01]  /*39610*/  STL.64 [R1+0x3f0], R24 ;  /* 0x0003f01801007387 */ /* 0x000fe20000100a00 */
[C---:B------:R-:W-:Y:S03]  /*39620*/  HMMA.1688.F32.TF32 R28, R240.reuse, R206, R52 ;  /* 0x000000cef01c723c */ /* 0x040fe60000081034 */
[----:B------:R1:W-:Y:S05]  /*39630*/  STL.64 [R1+0x3f8], R26 ;  /* 0x0003f81a01007387 */ /* 0x0003ea0000100a00 */
[C---:B-1----:R-:W-:Y:S07]  /*39640*/  HMMA.1688.F32.TF32 R24, R240.reuse, R210, R56 ;  /* 0x000000d2f018723c */ /* 0x042fee0000081038 */
[----:B------:R-:W-:Y:S04]  /*39650*/  STL.64 [R1+0x400], R32 ;  /* 0x0004002001007387 */ /* 0x000fe80000100a00 */
[----:B------:R1:W-:Y:S04]  /*39660*/  STL.64 [R1+0x408], R34 ;  /* 0x0004082201007387 */ /* 0x0003e80000100a00 */
[----:B------:R-:W-:Y:S04]  /*39670*/  STL.64 [R1+0x420], R28 ;  /* 0x0004201c01007387 */ /* 0x000fe80000100a00 */
[----:B------:R3:W-:Y:S01]  /*39680*/  STL.64 [R1+0x428], R30 ;  /* 0x0004281e01007387 */ /* 0x0007e20000100a00 */
[C---:B-1----:R-:W-:Y:S03]  /*39690*/  HMMA.1688.F32.TF32 R32, R240.reuse, R214, R60 ;  /* 0x000000d6f020723c */ /* 0x042fe6000008103c */
[----:B------:R-:W-:Y:S05]  /*396a0*/  STL.64 [R1+0x440], R24 ;  /* 0x0004401801007387 */ /* 0x000fea0000100a00 */
[C---:B---3--:R-:W-:Y:S01]  /*396b0*/  HMMA.1688.F32.TF32 R28, R240.reuse, R218, R64 ;  /* 0x000000daf01c723c */ /* 0x048fe20000081040 */
[----:B------:R1:W-:Y:S07]  /*396c0*/  STL.64 [R1+0x448], R26 ;  /* 0x0004481a01007387 */ /* 0x0003ee0000100a00 */
[----:B-1----:R-:W-:Y:S07]  /*396d0*/  HMMA.1688.F32.TF32 R24, R240, R222, R248 ;  /* 0x000000def018723c */ /* 0x002fee00000810f8 */
[----:B------:R-:W-:Y:S04]  /*396e0*/  STL.64 [R1+0x490], R32 ;  /* 0x0004902001007387 */ /* 0x000fe80000100a00 */
[----:B------:R-:W-:Y:S04]  /*396f0*/  STL.64 [R1+0x498], R34 ;  /* 0x0004982201007387 */ /* 0x000fe80000100a00 */
[----:B------:R-:W-:Y:S04]  /*39700*/  STL.64 [R1+0x540], R28 ;  /* 0x0005401c01007387 */ /* 0x000fe80000100a00 */
[----:B------:R-:W-:Y:S04]  /*39710*/  STL.64 [R1+0x548], R30 ;  /* 0x0005481e01007387 */ /* 0x000fe80000100a00 */
[----:B------:R1:W-:Y:S04]  /*39720*/  STL.64 [R1+0x558], R26 ;  /* 0x0005581a01007387 */ /* 0x0003e80000100a00 */
        /* <DEDUP_REMOVED lines=35> */
[----:B------:R-:W5:Y:S01]  /*39960*/  LDL.LU R67, [R1+0x25c] ;  /* 0x00025c0001437983 */ /* 0x000f620000300800 */
[----:B------:R-:W-:-:S02]  /*39970*/  IMAD.MOV.U32 R184, RZ, RZ, R24 ;  /* 0x000000ffffb87224 */ /* 0x000fc400078e0018 */
[----:B------:R-:W-:Y:S01]  /*39980*/  IMAD.MOV.U32 R185, RZ, RZ, R25 ;  /* 0x000000ffffb97224 */ /* 0x000fe200078e0019 */
[----:B--2---:R-:W-:Y:S01]  /*39990*/  LDS R172, [R228+0x66000] ;  /* 0x06600000e4ac7984 */ /* 0x004fe20000000800 */
[C---:B-1----:R-:W-:Y:S11]  /*399a0*/  HMMA.1688.F32.TF32 R24, R240.reuse, R226, R36 ;  /* 0x000000e2f018723c */ /* 0x042ff60000081024 */
[----:B------:R-:W-:Y:S11]  /*399b0*/  @!UPT UIADD3 URZ, URZ, URZ, URZ ;  /* 0x0000003f3f3ff290 */ /* 0x000ff6000fffe03f */
[----:B------:R-:W-:Y:S01]  /*399c0*/  @!UPT UIADD3 URZ, URZ, URZ, URZ ;  /* 0x0000003f3f3ff290 */ /* 0x000fe2000fffe03f */
[----:B------:R3:W-:Y:S01]  /*399d0*/  STL.64 [R1+0x568], R26 ;  /* 0x0005681a01007387 */ /* 0x0007e20000100a00 */
[----:B------:R-:W-:Y:S02]  /*399e0*/  IMAD.MOV.U32 R188, RZ, RZ, R24 ;  /* 0x000000ffffbc7224 */ /* 0x000fe400078e0018 */
[----:B------:R-:W-:Y:S02]  /*399f0*/  IMAD.MOV.U32 R189, RZ, RZ, R25 ;  /* 0x000000ffffbd7224 */ /* 0x000fe400078e0019 */
[C---:B---3--:R-:W-:Y:S11]  /*39a00*/  HMMA.1688.F32.TF32 R24, R240.reuse, R230, R40 ;  /* 0x000000e6f018723c */ /* 0x048ff60000081028 */
[----:B------:R-:W-:Y:S11]  /*39a10*/  @!UPT UIADD3 URZ, URZ, URZ, URZ ;  /* 0x0000003f3f3ff290 */ /* 0x000ff6000fffe03f */
[----:B------:R-:W-:Y:S01]  /*39a20*/  @!UPT UIADD3 URZ, URZ, URZ, URZ ;  /* 0x0000003f3f3ff290 */ /* 0x000fe2000fffe03f */
[----:B------:R1:W-:Y:S01]  /*39a30*/  STL.64 [R1+0x598], R26 ;  /* 0x0005981a01007387 */ /* 0x0003e20000100a00 */
[----:B------:R-:W-:Y:S02]  /*39a40*/  IMAD.MOV.U32 R192, RZ, RZ, R24 ;  /* 0x000000ffffc07224 */ /* 0x000fe400078e0018 */
[----:B------:R-:W-:Y:S02]  /*39a50*/  IMAD.MOV.U32 R193, RZ, RZ, R25 ;  /* 0x000000ffffc17224 */ /* 0x000fe400078e0019 */
[----:B-1----:R-:W-:Y:S01]  /*39a60*/  HMMA.1688.F32.TF32 R24, R240, R234, R44 ;  /* 0x000000eaf018723c */ /* 0x002fe2000008102c */
[----:B------:R-:W-:Y:S04]  /*39a70*/  LDS R240, [R228+0x65180] ;  /* 0x06518000e4f07984 */ /* 0x000fe80000000800 */
[----:B------:R-:W-:Y:S04]  /*39a80*/  LDS R242, [R228+0x65980] ;  /* 0x06598000e4f27984 */ /* 0x000fe80000000800 */
[----:B------:R-:W-:Y:S04]  /*39a90*/  LDS R241, [R252+0x65180] ;  /* 0x06518000fcf17984 */ /* 0x000fe80000000800 */
[----:B------:R-:W1:Y:S10]  /*39aa0*/  LDS R243, [R252+0x65980] ;  /* 0x06598000fcf37984 */ /* 0x000e740000000800 */
[----:B------:R-:W-:Y:S04]  /*39ab0*/  STL.64 [R1+0x580], R24 ;  /* 0x0005801801007387 */ /* 0x000fe80000100a00 */
[----:B------:R4:W-:Y:S02]  /*39ac0*/  STL.64 [R1+0x588], R26 ;  /* 0x0005881a01007387 */ /* 0x0009e40000100a00 */
[C---:B----4-:R-:W-:Y:S11]  /*39ad0*/  HMMA.1688.F32.TF32 R24, R236.reuse, R174, R48 ;  /* 0x000000aeec18723c */ /* 0x050ff60000081030 */
[----:B------:R-:W-:Y:S11]  /*39ae0*/  @!UPT UIADD3 URZ, URZ, URZ, URZ ;  /* 0x0000003f3f3ff290 */ /* 0x000ff6000fffe03f */
[----:B------:R-:W-:Y:S01]  /*39af0*/  @!UPT UIADD3 URZ, URZ, URZ, URZ ;  /* 0x0000003f3f3ff290 */ /* 0x000fe2000fffe03f */
[----:B------:R2:W-:Y:S01]  /*39b00*/  STL.64 [R1+0x5a8], R26 ;  /* 0x0005a81a01007387 */ /* 0x0005e20000100a00 */
[----:B------:R-:W-:Y:S02]  /*39b10*/  IMAD.MOV.U32 R200, RZ, RZ, R24 ;  /* 0x000000ffffc87224 */ /* 0x000fe400078e0018 */
[----:B------:R-:W-:Y:S02]  /*39b20*/  IMAD.MOV.U32 R201, RZ, RZ, R25 ;  /* 0x000000ffffc97224 */ /* 0x000fe400078e0019 */
[C---:B--2---:R-:W-:Y:S11]  /*39b30*/  HMMA.1688.F32.TF32 R24, R236.reuse, R178, R52 ;  /* 0x000000b2ec18723c */ /* 0x044ff60000081034 */
[----:B------:R-:W-:Y:S11]  /*39b40*/  @!UPT UIADD3 URZ, URZ, URZ, URZ ;  /* 0x0000003f3f3ff290 */ /* 0x000ff6000fffe03f */
[----:B------:R-:W-:Y:S01]  /*39b50*/  @!UPT UIADD3 URZ, URZ, URZ, URZ ;  /* 0x0000003f3f3ff290 */ /* 0x000fe2000fffe03f */
[----:B------:R2:W-:Y:S01]  /*39b60*/  STL.64 [R1+0x688], R26 ;  /* 0x0006881a01007387 */ /* 0x0005e20000100a00 */
[----:B------:R-:W-:Y:S02]  /*39b70*/  IMAD.MOV.U32 R204, RZ, RZ, R24 ;  /* 0x000000ffffcc7224 */ /* 0x000fe400078e0018 */
[----:B------:R-:W-:Y:S02]  /*39b80*/  IMAD.MOV.U32 R205, RZ, RZ, R25 ;  /* 0x000000ffffcd7224 */ /* 0x000fe400078e0019 */
[C---:B--2---:R-:W-:Y:S08]  /*39b90*/  HMMA.1688.F32.TF32 R24, R236.reuse, R182, R56 ;  /* 0x000000b6ec18723c */ /* 0x044ff00000081038 */
[C---:B-----5:R-:W-:Y:S11]  /*39ba0*/  HMMA.1688.F32.TF32 R28, R236.reuse, R190, R64 ;  /* 0x000000beec1c723c */ /* 0x060ff60000081040 */
[----:B------:R-:W-:Y:S04]  /*39bb0*/  @!UPT UIADD3 URZ, URZ, URZ, URZ ;  /* 0x0000003f3f3ff290 */ /* 0x000fe8000fffe03f */
[----:B------:R2:W-:Y:S01]  /*39bc0*/  STL.64 [R1+0x678], R26 ;  /* 0x0006781a01007387 */ /* 0x0005e20000100a00 */
[----:B------:R-:W-:Y:S02]  /*39bd0*/  IMAD.MOV.U32 R208, RZ, RZ, R24 ;  /* 0x000000ffffd07224 */ /* 0x000fe400078e0018 */
[----:B------:R-:W-:Y:S02]  /*39be0*/  IMAD.MOV.U32 R209, RZ, RZ, R25 ;  /* 0x000000ffffd17224 */ /* 0x000fe400078e0019 */
[----:B--2---:R-:W-:Y:S03]  /*39bf0*/  HMMA.1688.F32.TF32 R24, R236, R186, R60 ;  /* 0x000000baec18723c */ /* 0x004fe6000008103c */
[----:B------:R-:W-:Y:S04]  /*39c00*/  STL [R1+0x18a8], R209 ;  /* 0x0018a8d101007387 */ /* 0x000fe80000100800 */
[----:B------:R-:W-:Y:S11]  /*39c10*/  STL [R1+0x18a4], R208 ;  /* 0x0018a4d001007387 */ /* 0x000ff60000100800 */
[----:B------:R-:W-:Y:S05]  /*39c20*/  @!UPT UIADD3 URZ, URZ, URZ, URZ ;  /* 0x0000003f3f3ff290 */ /* 0x000fea000fffe03f */
[----:B------:R2:W-:Y:S01]  /*39c30*/  STL.64 [R1+0x668], R26 ;  /* 0x0006681a01007387 */ /* 0x0005e20000100a00 */
[----:B------:R-:W-:Y:S02]  /*39c40*/  IMAD.MOV.U32 R212, RZ, RZ, R24 ;  /* 0x000000ffffd47224 */ /* 0x000fe400078e0018 */
[----:B------:R-:W-:-:S05]  /*39c50*/  IMAD.MOV.U32 R213, RZ, RZ, R25 ;  /* 0x000000ffffd57224 */ /* 0x000fca00078e0019 */
[----:B------:R3:W-:Y:S01]  /*39c60*/  STL [R1+0x18a0], R213 ;  /* 0x0018a0d501007387 */ /* 0x0007e20000100800 */
[----:B--2---:R-:W-:Y:S03]  /*39c70*/  HMMA.1688.F32.TF32 R24, R236, R194, R248 ;  /* 0x000000c2ec18723c */ /* 0x004fe600000810f8 */
[----:B------:R2:W-:Y:S04]  /*39c80*/  STL [R1+0x189c], R212 ;  /* 0x00189cd401007387 */ /* 0x0005e80000100800 */
        /* <DEDUP_REMOVED lines=18> */
[----:B---3--:R-:W-:-:S03]  /*39db0*/  IMAD.MOV.U32 R213, RZ, RZ, R26 ;  /* 0x000000ffffd57224 */ /* 0x008fc600078e001a */
[----:B------:R-:W3:Y:S01]  /*39dc0*/  LDL.LU R250, [R1+0xf8] ;  /* 0x0000f80001fa7983 */ /* 0x000ee20000300800 */
[----:B--2---:R-:W-:-:S03]  /*39dd0*/  IMAD.MOV.U32 R212, RZ, RZ, R27 ;  /* 0x000000ffffd47224 */ /* 0x004fc600078e001b */
[----:B------:R-:W3:Y:S04]  /*39de0*/  LDL.LU R251, [R1+0xfc] ;  /* 0x0000fc0001fb7983 */ /* 0x000ee80000300800 */
[----:B------:R-:W2:Y:S04]  /*39df0*/  LDL.LU R24, [R1+0x120] ;  /* 0x0001200001187983 */ /* 0x000ea80000300800 */
[----:B------:R-:W2:Y:S04]  /*39e00*/  LDL.LU R25, [R1+0x124] ;  /* 0x0001240001197983 */ /* 0x000ea80000300800 */
[----:B------:R-:W2:Y:S04]  /*39e10*/  LDL.LU R26, [R1+0x128] ;  /* 0x00012800011a7983 */ /* 0x000ea80000300800 */
[----:B------:R-:W2:Y:S04]  /*39e20*/  LDL.LU R27, [R1+0x12c] ;  /* 0x00012c00011b7983 */ /* 0x000ea80000300800 */
[----:B----4-:R-:W2:Y:S04]  /*39e30*/  LDL.LU R28, [R1+0x100] ;  /* 0x00010000011c7983 */ /* 0x010ea80000300800 */
        /* <DEDUP_REMOVED lines=12> */
[----:B------:R-:W-:Y:S01]  /*39f00*/  IMAD.MOV.U32 R50, RZ, RZ, R2 ;  /* 0x000000ffff327224 */ /* 0x000fe200078e0002 */
[----:B------:R-:W2:Y:S01]  /*39f10*/  LDL.LU R48, [R1+0x20] ;  /* 0x0000200001307983 */ /* 0x000ea20000300800 */
[----:B------:R-:W-:-:S03]  /*39f20*/  IMAD.MOV.U32 R51, RZ, RZ, R0 ;  /* 0x000000ffff337224 */ /* 0x000fc600078e0000 */
[----:B------:R-:W2:Y:S04]  /*39f30*/  LDL.LU R3, [R1+0x19a0] ;  /* 0x0019a00001037983 */ /* 0x000ea80000300800 */
[----:B------:R-:W2:Y:S04]  /*39f40*/  LDL.LU R2, [R1+0x199c] ;  /* 0x00199c0001027983 */ /* 0x000ea80000300800 */
[----:B------:R-:W2:Y:S04]  /*39f50*/  LDL.LU R0, [R1+0x1998] ;  /* 0x0019980001007983 */ /* 0x000ea80000300800 */
[----:B------:R-:W2:Y:S01]  /*39f60*/  LDL.LU R60, [R1+0x6b0] ;  /* 0x0006b000013c7983 */ /* 0x000ea20000300800 */
[C---:B-----5:R-:W-:Y:S11]  /*39f70*/  HMMA.1688.F32.TF32 R52, R236.reuse, R198, R64 ;  /* 0x000000c6ec34723c */ /* 0x060ff60000081040 */
[----:B------:R-:W-:Y:S11]  /*39f80*/  @!UPT UIADD3 URZ, URZ, URZ, URZ ;  /* 0x0000003f3f3ff290 */ /* 0x000ff6000fffe03f */
[----:B------:R-:W-:Y:S01]  /*39f90*/  @!UPT UIADD3 URZ, URZ, URZ, URZ ;  /* 0x0000003f3f3ff290 */ /* 0x000fe2000fffe03f */
[----:B------:R5:W-:Y:S04]  /*39fa0*/  STL.64 [R1+0x630], R52 ;  /* 0x0006303401007387 */ /* 0x000be80000100a00 */
[----:B------:R1:W-:Y:S04]  /*39fb0*/  STL.64 [R1+0x638], R54 ;  /* 0x0006383601007387 */ /* 0x0003e80000100a00 */
[----:B------:R-:W4:Y:S04]  /*39fc0*/  LDL.LU R61, [R1+0x6b4] ;  /* 0x0006b400013d7983 */ /* 0x000f280000300800 */
[----:B------:R-:W4:Y:S04]  /*39fd0*/  LDL.LU R62, [R1+0x6b8] ;  /* 0x0006b800013e7983 */ /* 0x000f280000300800 */
[----:B------:R-:W4:Y:S04]  /*39fe0*/  LDL.LU R63, [R1+0x6bc] ;  /* 0x0006bc00013f7983 */ /* 0x000f280000300800 */
[----:B-----5:R-:W5:Y:S04]  /*39ff0*/  LDL.LU R52, [R1+0x780] ;  /* 0x0007800001347983 */ /* 0x020f680000300800 */
[----:B------:R-:W5:Y:S01]  /*3a000*/  LDL.LU R53, [R1+0x784] ;  /* 0x0007840001357983 */ /* 0x000f620000300800 */
[C---:B---3--:R-:W-:Y:S03]  /*3a010*/  HMMA.1688.F32.TF32 R248, R236.reuse, R210, R248 ;  /* 0x000000d2ecf8723c */ /* 0x048fe600000810f8 */
[----:B-1----:R-:W5:Y:S04]  /*3a020*/  LDL.LU R54, [R1+0x788] ;  /* 0x0007880001367983 */ /* 0x002f680000300800 */
[----:B------:R-:W5:Y:S04]  /*3a030*/  LDL.LU R55, [R1+0x78c] ;  /* 0x00078c0001377983 */ /* 0x000f680000300800 */
[----:B------:R-:W3:Y:S04]  /*3a040*/  LDL.LU R56, [R1+0x690] ;  /* 0x0006900001387983 */ /* 0x000ee80000300800 */
[----:B------:R-:W3:Y:S01]  /*3a050*/  LDL.LU R57, [R1+0x694] ;  /* 0x0006940001397983 */ /* 0x000ee20000300800 */
[C---:B--2---:R-:W-:Y:S03]  /*3a060*/  HMMA.1688.F32.TF32 R24, R236.reuse, R202, R24 ;  /* 0x000000caec18723c */ /* 0x044fe60000081018 */
[----:B------:R-:W3:Y:S04]  /*3a070*/  LDL.LU R58, [R1+0x698] ;  /* 0x00069800013a7983 */ /* 0x000ee80000300800 */
[----:B------:R-:W3:Y:S04]  /*3a080*/  LDL.LU R59, [R1+0x69c] ;  /* 0x00069c00013b7983 */ /* 0x000ee80000300800 */
[----:B------:R-:W2:Y:S04]  /*3a090*/  LDL.LU R64, [R1+0x6d0] ;  /* 0x0006d00001407983 */ /* 0x000ea80000300800 */
[----:B------:R-:W2:Y:S01]  /*3a0a0*/  LDL.LU R65, [R1+0x6d4] ;  /* 0x0006d40001417983 */ /* 0x000ea20000300800 */
[C---:B------:R-:W-:Y:S03]  /*3a0b0*/  HMMA.1688.F32.TF32 R28, R236.reuse, R206, R28 ;  /* 0x000000ceec1c723c */ /* 0x040fe6000008101c */
[----:B------:R-:W2:Y:S04]  /*3a0c0*/  LDL.LU R66, [R1+0x6d8] ;  /* 0x0006d80001427983 */ /* 0x000ea80000300800 */
[----:B------:R-:W2:Y:S04]  /*3a0d0*/  LDL.LU R67, [R1+0x6dc] ;  /* 0x0006dc0001437983 */ /* 0x000ea80000300800 */
        /* <DEDUP_REMOVED lines=11> */
[----:B------:R-:W2:Y:S01]  /*3a190*/  LDL.LU.64 R248, [R1+0x1968] ;  /* 0x0019680001f87983 */ /* 0x000ea20000300a00 */
[C---:B------:R-:W-:Y:S08]  /*3a1a0*/  HMMA.1688.F32.TF32 R32, R236.reuse, R214, R32 ;  /* 0x000000d6ec20723c */ /* 0x040ff00000081020 */
[C---:B------:R-:W-:Y:S11]  /*3a1b0*/  HMMA.1688.F32.TF32 R36, R236.reuse, R218, R36 ;  /* 0x000000daec24723c */ /* 0x040ff60000081024 */
[----:B------:R-:W-:Y:S04]  /*3a1c0*/  @!UPT UIADD3 URZ, URZ, URZ, URZ ;  /* 0x0000003f3f3ff290 */ /* 0x000fe8000fffe03f */
[----:B------:R-:W-:Y:S04]  /*3a1d0*/  STL.64 [R1+0x5f0], R32 ;  /* 0x0005f02001007387 */ /* 0x000fe80000100a00 */
[----:B------:R1:W-:Y:S02]  /*3a1e0*/  STL.64 [R1+0x5f8], R34 ;  /* 0x0005f82201007387 */ /* 0x0003e40000100a00 */
[C---:B-1----:R-:W-:Y:S02]  /*3a1f0*/  HMMA.1688.F32.TF32 R32, R236.reuse, R222, R40 ;  /* 0x000000deec20723c */ /* 0x042fe40000081028 */
[----:B------:R-:W-:Y:S04]  /*3a200*/  STL.64 [R1+0x5e0], R36 ;  /* 0x0005e02401007387 */ /* 0x000fe80000100a00 */
[----:B------:R-:W-:Y:S11]  /*3a210*/  STL.64 [R1+0x5e8], R38 ;  /* 0x0005e82601007387 */ /* 0x000ff60000100a00 */
        /* <DEDUP_REMOVED lines=11> */
[----:B-1----:R-:W-:Y:S11]  /*3a2d0*/  HMMA.1688.F32.TF32 R32, R236, R230, R48 ;  /* 0x000000e6ec20723c */ /* 0x002ff60000081030 */
[----:B------:R-:W-:Y:S11]  /*3a2e0*/  @!UPT UIADD3 URZ, URZ, URZ, URZ ;  /* 0x0000003f3f3ff290 */ /* 0x000ff6000fffe03f */
[----:B------:R-:W-:Y:S02]  /*3a2f0*/  @!UPT UIADD3 URZ, URZ, URZ, URZ ;  /* 0x0000003f3f3ff290 */ /* 0x000fe4000fffe03f */
[----:B------:R-:W-:Y:S02]  /*3a300*/  IMAD.MOV.U32 R224, RZ, RZ, R32 ;  /* 0x000000ffffe07224 */ /* 0x000fe400078e0020 */
[----:B------:R-:W-:Y:S02]  /*3a310*/  IMAD.MOV.U32 R225, RZ, RZ, R33 ;  /* 0x000000ffffe17224 */ /* 0x000fe400078e0021 */
[----:B------:R-:W-:Y:S02]  /*3a320*/  IMAD.MOV.U32 R217, RZ, RZ, R34 ;  /* 0x000000ffffd97224 */ /* 0x000fe400078e0022 */
[----:B------:R-:W-:Y:S02]  /*3a330*/  IMAD.MOV.U32 R216, RZ, RZ, R35 ;  /* 0x000000ffffd87224 */ /* 0x000fe400078e0023 */
[C---:B-----5:R-:W-:Y:S08]  /*3a340*/  HMMA.1688.F32.TF32 R32, R240.reuse, R174, R52 ;  /* 0x000000aef020723c */ /* 0x060ff00000081034 */
[C---:B----4-:R-:W-:Y:S08]  /*3a350*/  HMMA.1688.F32.TF32 R36, R240.reuse, R182, R60 ;  /* 0x000000b6f024723c */ /* 0x050ff0000008103c */
[----:B---3--:R-:W-:Y:S08]  /*3a360*/  HMMA.1688.F32.TF32 R40, R240, R178, R56 ;  /* 0x000000b2f028723c */ /* 0x008ff00000081038 */
[----:B------:R-:W-:-:S02]  /*3a370*/  IMAD.MOV.U32 R232, RZ, RZ, R32 ;  /* 0x000000ffffe87224 */ /* 0x000fc400078e0020 */
[----:B------:R-:W-:Y:S01]  /*3a380*/  IMAD.MOV.U32 R233, RZ, RZ, R33 ;  /* 0x000000ffffe97224 */ /* 0x000fe200078e0021 */
[----:B--2---:R-:W-:Y:S11]  /*3a390*/  HMMA.1688.F32.TF32 R236, R236, R234, R248 ;  /* 0x000000eaecec723c */ /* 0x004ff600000810f8 */
[----:B------:R-:W-:Y:S11]  /*3a3a0*/  @!UPT UIADD3 URZ, URZ, URZ, URZ ;  /* 0x0000003f3f3ff290 */ /* 0x000ff6000fffe03f */
[----:B------:R-:W-:Y:S01]  /*3a3b0*/  @!UPT UIADD3 URZ, URZ, URZ, URZ ;  /* 0x0000003f3f3ff290 */ /* 0x000fe2000fffe03f */
[----:B------:R-:W-:Y:S04]  /*3a3c0*/  STL [R1+0x186c], R236 ;  /* 0x00186cec01007387 */ /* 0x000fe80000100800 */
[----:B------:R-:W-:Y:S04]  /*3a3d0*/  STL [R1+0x1868], R237 ;  /* 0x001868ed01007387 */ /* 0x000fe80000100800 */
[----:B------:R-:W-:Y:S04]  /*3a3e0*/  STL [R1+0x1864], R238 ;  /* 0x001864ee01007387 */ /* 0x000fe80000100800 */
[----:B------:R-:W-:Y:S04]  /*3a3f0*/  STL [R1+0x1860], R239 ;  /* 0x001860ef01007387 */ /* 0x000fe80000100800 */
[----:B------:R1:W-:Y:S02]  /*3a400*/  STL.64 [R1+0x248], R34 ;  /* 0x0002482201007387 */ /* 0x0003e40000100a00 */
[----:B-1----:R-:W-:Y:S02]  /*3a410*/  HMMA.1688.F32.TF32 R32, R240, R186, R64 ;  /* 0x000000baf020723c */ /* 0x002fe40000081040 */
[----:B------:R-:W-:Y:S04]  /*3a420*/  STL [R1+0x188c], R233 ;  /* 0x00188ce901007387 */ /* 0x000fe80000100800 */
[----:B------:R-:W-:Y:S04]  /*3a430*/  STL [R1+0x1888], R232 ;  /* 0x001888e801007387 */ /* 0x000fe80000100800 */
[----:B------:R-:W-:Y:S04]  /*3a440*/  STL.64 [R1+0x690], R40 ;  /* 0x0006902801007387 */ /* 0x000fe80000100a00 */
[----:B------:R-:W-:Y:S09]  /*3a450*/  STL.64 [R1+0x698], R42 ;  /* 0x0006982a01007387 */ /* 0x000ff20000100a00 */
[----:B------:R1:W-:Y:S04]  /*3a460*/  STL.64 [R1+0x6d0], R32 ;  /* 0x0006d02001007387 */ /* 0x0003e80000100a00 */
[----:B------:R-:W-:Y:S04]  /*3a470*/  STL.64 [R1+0x6b0], R36 ;  /* 0x0006b02401007387 */ /* 0x000fe80000100a00 */
[----:B------:R-:W-:Y:S04]  /*3a480*/  STL.64 [R1+0x6b8], R38 ;  /* 0x0006b82601007387 */ /* 0x000fe80000100a00 */
[----:B------:R2:W-:Y:S04]  /*3a490*/  STL [R1+0x6d8], R34 ;  /* 0x0006d82201007387 */ /* 0x0005e80000100800 */
[----:B------:R-:W3:Y:S04]  /*3a4a0*/  LDL.LU R64, [R1+0x6c0] ;  /* 0x0006c00001407983 */ /* 0x000ee80000300800 */
[----:B------:R-:W3:Y:S04]  /*3a4b0*/  LDL.LU R65, [R1+0x6c4] ;  /* 0x0006c40001417983 */ /* 0x000ee80000300800 */
[----:B------:R-:W3:Y:S04]  /*3a4c0*/  LDL.LU R66, [R1+0x6c8] ;  /* 0x0006c80001427983 */ /* 0x000ee80000300800 */
[----:B------:R-:W3:Y:S04]  /*3a4d0*/  LDL.LU R67, [R1+0x6cc] ;  /* 0x0006cc0001437983 */ /* 0x000ee80000300800 */
[----:B------:R-:W4:Y:S04]  /*3a4e0*/  LDL.LU R60, [R1+0x6e0] ;  /* 0x0006e000013c7983 */ /* 0x000f280000300800 */
[----:B------:R-:W4:Y:S04]  /*3a4f0*/  LDL.LU R61, [R1+0x6e4] ;  /* 0x0006e400013d7983 */ /* 0x000f280000300800 */
[----:B------:R-:W4:Y:S01]  /*3a500*/  LDL.LU R62, [R1+0x6e8] ;  /* 0x0006e800013e7983 */ /* 0x000f220000300800 */
[----:B------:R-:W-:-:S03]  /*3a510*/  IMAD.MOV.U32 R236, RZ, RZ, R35 ;  /* 0x000000ffffec7224 */ /* 0x000fc600078e0023 */
[----:B------:R-:W4:Y:S04]  /*3a520*/  LDL.LU R63, [R1+0x6ec] ;  /* 0x0006ec00013f7983 */ /* 0x000f280000300800 */
[----:B-1----:R-:W5:Y:S04]  /*3a530*/  LDL.LU R32, [R1+0x710] ;  /* 0x0007100001207983 */ /* 0x002f680000300800 */
[----:B------:R-:W5:Y:S04]  /*3a540*/  LDL.LU R33, [R1+0x714] ;  /* 0x0007140001217983 */ /* 0x000f680000300800 */
[----:B--2---:R-:W5:Y:S04]  /*3a550*/  LDL.LU R34, [R1+0x718] ;  /* 0x0007180001227983 */ /* 0x004f680000300800 */
        /* <DEDUP_REMOVED lines=32> */
[----:B------:R1:W-:Y:S04]  /*3a760*/  STL [R1+0x1870], R236 ;  /* 0x001870ec01007387 */ /* 0x0003e80000100800 */
[----:B-1----:R-:W2:Y:S04]  /*3a770*/  LDL.LU R236, [R1+0x6f0] ;  /* 0x0006f00001ec7983 */ /* 0x002ea80000300800 */
[----:B------:R-:W2:Y:S04]  /*3a780*/  LDL.LU R237, [R1+0x6f4] ;  /* 0x0006f40001ed7983 */ /* 0x000ea80000300800 */
[----:B------:R-:W2:Y:S04]  /*3a790*/  LDL.LU R238, [R1+0x6f8] ;  /* 0x0006f80001ee7983 */ /* 0x000ea80000300800 */
[----:B------:R-:W2:Y:S01]  /*3a7a0*/  LDL.LU R239, [R1+0x6fc] ;  /* 0x0006fc0001ef7983 */ /* 0x000ea20000300800 */
[C---:B-----5:R-:W-:Y:S08]  /*3a7b0*/  HMMA.1688.F32.TF32 R32, R240.reuse, R194, R32 ;  /* 0x000000c2f020723c */ /* 0x060ff00000081020 */
[----:B--2---:R-:W-:Y:S11]  /*3a7c0*/  HMMA.1688.F32.TF32 R236, R240, R190, R236 ;  /* 0x000000bef0ec723c */ /* 0x004ff600000810ec */
[----:B------:R-:W-:Y:S11]  /*3a7d0*/  @!UPT UIADD3 URZ, URZ, URZ, URZ ;  /* 0x0000003f3f3ff290 */ /* 0x000ff6000fffe03f */
[----:B------:R-:W-:Y:S01]  /*3a7e0*/  @!UPT UIADD3 URZ, URZ, URZ, URZ ;  /* 0x0000003f3f3ff290 */ /* 0x000fe2000fffe03f */
[----:B------:R1:W-:Y:S04]  /*3a7f0*/  STL.64 [R1+0x6f0], R236 ;  /* 0x0006f0ec01007387 */ /* 0x0003e80000100a00 */
[----:B------:R2:W-:Y:S04]  /*3a800*/  STL.64 [R1+0x6f8], R238 ;  /* 0x0006f8ee01007387 */ /* 0x0005e80000100a00 */
[----:B------:R5:W-:Y:S01]  /*3a810*/  STL [R1+0x71c], R35 ;  /* 0x00071c2301007387 */ /* 0x000be20000100800 */
[----:B-1----:R-:W-:Y:S02]  /*3a820*/  IMAD.MOV.U32 R237, RZ, RZ, R32 ;  /* 0x000000ffffed7224 */ /* 0x002fe400078e0020 */
[----:B--2---:R-:W-:-:S02]  /*3a830*/  IMAD.MOV.U32 R239, RZ, RZ, R34 ;  /* 0x000000ffffef7224 */ /* 0x004fc400078e0022 */
[----:B------:R-:W-:Y:S01]  /*3a840*/  IMAD.MOV.U32 R238, RZ, RZ, R33 ;  /* 0x000000ffffee7224 */ /* 0x000fe200078e0021 */
[----:B-----5:R-:W2:Y:S04]  /*3a850*/  LDL.LU.64 R34, [R1+0x1950] ;  /* 0x0019500001227983 */ /* 0x020ea80000300a00 */
[----:B------:R-:W2:Y:S04]  /*3a860*/  LDL.LU.64 R32, [R1+0x1948] ;  /* 0x0019480001207983 */ /* 0x000ea80000300a00 */
[----:B------:R1:W-:Y:S04]  /*3a870*/  STL [R1+0x187c], R239 ;  /* 0x00187cef01007387 */ /* 0x0003e80000100800 */
[----:B------:R5:W-:Y:S04]  /*3a880*/  STL [R1+0x1878], R238 ;  /* 0x001878ee01007387 */ /* 0x000be80000100800 */
[----:B------:R3:W-:Y:S04]  /*3a890*/  STL [R1+0x1874], R237 ;  /* 0x001874ed01007387 */ /* 0x0007e80000100800 */
[----:B------:R-:W2:Y:S01]  /*3a8a0*/  LDL.LU R236, [R1+0x730] ;  /* 0x0007300001ec7983 */ /* 0x000ea20000300800 */
[----:B-1----:R-:W-:-:S02]  /*3a8b0*/  IMAD.MOV.U32 R239, RZ, RZ, R0 ;  /* 0x000000ffffef7224 */ /* 0x002fc400078e0000 */
[----:B-----5:R-:W-:Y:S02]  /*3a8c0*/  IMAD.MOV.U32 R238, RZ, RZ, R2 ;  /* 0x000000ffffee7224 */ /* 0x020fe400078e0002 */
[----:B---3--:R-:W-:Y:S01]  /*3a8d0*/  IMAD.MOV.U32 R237, RZ, RZ, R3 ;  /* 0x000000ffffed7224 */ /* 0x008fe200078e0003 */
[C---:B------:R-:W-:Y:S01]  /*3a8e0*/  HMMA.1688.F32.TF32 R36, R240.reuse, R202, R36 ;  /* 0x000000caf024723c */ /* 0x040fe20000081024 */
[----:B------:R-:W3:Y:S07]  /*3a8f0*/  LDL.LU R3, [R1+0x1940] ;  /* 0x0019400001037983 */ /* 0x000eee0000300800 */
[C---:B------:R-:W-:Y:S08]  /*3a900*/  HMMA.1688.F32.TF32 R40, R240.reuse, R206, R40 ;  /* 0x000000cef028723c */ /* 0x040ff00000081028 */
[C---:B------:R-:W-:Y:S08]  /*3a910*/  HMMA.1688.F32.TF32 R44, R240.reuse, R210, R44 ;  /* 0x000000d2f02c723c */ /* 0x040ff0000008102c */
[C---:B------:R-:W-:Y:S08]  /*3a920*/  HMMA.1688.F32.TF32 R48, R240.reuse, R214, R48 ;  /* 0x000000d6f030723c */ /* 0x040ff00000081030 */
[C---:B------:R-:W-:Y:S08]  /*3a930*/  HMMA.1688.F32.TF32 R52, R240.reuse, R218, R52 ;  /* 0x000000daf034723c */ /* 0x040ff00000081034 */
[C---:B------:R-:W-:Y:S08]  /*3a940*/  HMMA.1688.F32.TF32 R56, R240.reuse, R222, R56 ;  /* 0x000000def038723c */ /* 0x040ff00000081038 */
[C---:B----4-:R-:W-:Y:S08]  /*3a950*/  HMMA.1688.F32.TF32 R60, R240.reuse, R226, R60 ;  /* 0x000000e2f03c723c */ /* 0x050ff0000008103c */
[----:B------:R-:W-:Y:S01]  /*3a960*/  HMMA.1688.F32.TF32 R64, R240, R230, R64 ;  /* 0x000000e6f040723c */ /* 0x000fe20000081040 */
[----:B------:R-:W-:-:S02]  /*3a970*/  IMAD.MOV.U32 R232, RZ, RZ, R50 ;  /* 0x000000ffffe87224 */ /* 0x000fc400078e0032 */
[----:B------:R-:W-:-:S05]  /*3a980*/  IMAD.MOV.U32 R233, RZ, RZ, R49 ;  /* 0x000000ffffe97224 */ /* 0x000fca00078e0031 */
[----:B--2---:R-:W-:Y:S11]  /*3a990*/  HMMA.1688.F32.TF32 R236, R240, R198, R236 ;  /* 0x000000c6f0ec723c */ /* 0x004ff600000810ec */
[----:B------:R-:W-:Y:S11]  /*3a9a0*/  @!UPT UIADD3 URZ, URZ, URZ, URZ ;  /* 0x0000003f3f3ff290 */ /* 0x000ff6000fffe03f */
[----:B------:R-:W-:Y:S01]  /*3a9b0*/  @!UPT UIADD3 URZ, URZ, URZ, URZ ;  /* 0x0000003f3f3ff290 */ /* 0x000fe2000fffe03f */
[----:B------:R1:W-:Y:S04]  /*3a9c0*/  STL.64 [R1+0x730], R236 ;  /* 0x000730ec01007387 */ /* 0x0003e80000100a00 */
[----:B------:R2:W-:Y:S01]  /*3a9d0*/  STL [R1+0x738], R238 ;  /* 0x000738ee01007387 */ /* 0x0005e20000100800 */
[----:B-1----:R-:W-:Y:S02]  /*3a9e0*/  IMAD.MOV.U32 R236, RZ, RZ, R239 ;  /* 0x000000ffffec7224 */ /* 0x002fe400078e00ef */
[----:B--2---:R-:W-:Y:S02]  /*3a9f0*/  IMAD.MOV.U32 R238, RZ, RZ, R38 ;  /* 0x000000ffffee7224 */ /* 0x004fe400078e0026 */
[----:B------:R-:W-:Y:S01]  /*3aa00*/  IMAD.MOV.U32 R239, RZ, RZ, R37 ;  /* 0x000000ffffef7224 */ /* 0x000fe200078e0025 */
[----:B------:R1:W-:Y:S01]  /*3aa10*/  STL [R1+0x1880], R236 ;  /* 0x001880ec01007387 */ /* 0x0003e20000100800 */
[----:B------:R-:W-:-:S03]  /*3aa20*/  IMAD.MOV.U32 R237, RZ, RZ, R39 ;  /* 0x000000ffffed7224 */ /* 0x000fc600078e0027 */
[----:B------:R2:W-:Y:S04]  /*3aa30*/  STL [R1+0x750], R36 ;  /* 0x0007502401007387 */ /* 0x0005e80000100800 */
[----:B------:R-:W4:Y:S01]  /*3aa40*/  LDL.LU.64 R38, [R1+0x1938] ;  /* 0x0019380001267983 */ /* 0x000f220000300a00 */
[----:B-1----:R-:W-:-:S03]  /*3aa50*/  IMAD.MOV.U32 R236, RZ, RZ, R43 ;  /* 0x000000ffffec7224 */ /* 0x002fc600078e002b */
[----:B--2---:R-:W4:Y:S04]  /*3aa60*/  LDL.LU.64 R36, [R1+0x1930] ;  /* 0x0019300001247983 */ /* 0x004f280000300a00 */
[----:B------:R1:W-:Y:S04]  /*3aa70*/  STL [R1+0x1890], R238 ;  /* 0x001890ee01007387 */ /* 0x0003e80000100800 */
[----:B------:R2:W-:Y:S04]  /*3aa80*/  STL [R1+0x1884], R239 ;  /* 0x001884ef01007387 */ /* 0x0005e80000100800 */
[----:B------:R-:W-:Y:S04]  /*3aa90*/  STL.64 [R1+0x770], R40 ;  /* 0x0007702801007387 */ /* 0x000fe80000100a00 */
[----:B------:R5:W-:Y:S01]  /*3aaa0*/  STL [R1+0x778], R42 ;  /* 0x0007782a01007387 */ /* 0x000be20000100800 */
[----:B-1----:R-:W-:-:S02]  /*3aab0*/  IMAD.MOV.U32 R238, RZ, RZ, R48 ;  /* 0x000000ffffee7224 */ /* 0x002fc400078e0030 */
[----:B--2---:R-:W-:Y:S01]  /*3aac0*/  IMAD.MOV.U32 R239, RZ, RZ, R51 ;  /* 0x000000ffffef7224 */ /* 0x004fe200078e0033 */
[----:B-----5:R-:W2:Y:S04]  /*3aad0*/  LDL.LU.64 R42, [R1+0x1928] ;  /* 0x00192800012a7983 */ /* 0x020ea80000300a00 */
[----:B------:R-:W2:Y:S04]  /*3aae0*/  LDL.LU.64 R40, [R1+0x1920] ;  /* 0x0019200001287983 */ /* 0x000ea80000300a00 */
[----:B------:R-:W-:Y:S04]  /*3aaf0*/  STL.64 [R1+0x7a0], R44 ;  /* 0x0007a02c01007387 */ /* 0x000fe80000100a00 */
[----:B------:R1:W-:Y:S04]  /*3ab00*/  STL.64 [R1+0x7a8], R46 ;  /* 0x0007a82e01007387 */ /* 0x0003e80000100a00 */
[----:B-1----:R-:W5:Y:S04]  /*3ab10*/  LDL.LU.64 R46, [R1+0x1918] ;  /* 0x00191800012e7983 */ /* 0x002f680000300a00 */
[----:B------:R-:W5:Y:S04]  /*3ab20*/  LDL.LU.64 R44, [R1+0x1910] ;  /* 0x00191000012c7983 */ /* 0x000f680000300a00 */
        /* <DEDUP_REMOVED lines=18> */
[----:B------:R-:W-:Y:S08]  /*3ac50*/  HMMA.1688.F32.TF32 R240, R240, R234, R248 ;  /* 0x000000eaf0f0723c */ /* 0x000ff000000810f8 */
[C---:B------:R-:W-:Y:S08]  /*3ac60*/  HMMA.1688.F32.TF32 R32, R244.reuse, R206, R32 ;  /* 0x000000cef420723c */ /* 0x040ff00000081020 */
[C---:B------:R-:W-:Y:S07]  /*3ac70*/  HMMA.1688.F32.TF32 R28, R244.reuse, R210, R28 ;  /* 0x000000d2f41c723c */ /* 0x040fee000008101c */
[----:B------:R-:W-:Y:S01]  /*3ac80*/  STL.64 [R1+0x830], R240 ;  /* 0x000830f001007387 */ /* 0x000fe20000100a00 */
[C---:B------:R-:W-:Y:S03]  /*3ac90*/  HMMA.1688.F32.TF32 R24, R244.reuse, R214, R24 ;  /* 0x000000d6f418723c */ /* 0x040fe60000081018 */
[----:B------:R-:W-:Y:S05]  /*3aca0*/  STL.64 [R1+0x838], R242 ;  /* 0x000838f201007387 */ /* 0x000fea0000100a00 */
[C---:B------:R-:W-:Y:S08]  /*3acb0*/  HMMA.1688.F32.TF32 R20, R244.reuse, R218, R20 ;  /* 0x000000daf414723c */ /* 0x040ff00000081014 */
[C---:B------:R-:W-:Y:S08]  /*3acc0*/  HMMA.1688.F32.TF32 R16, R244.reuse, R222, R16 ;  /* 0x000000def410723c */ /* 0x040ff00000081010 */
[C---:B------:R-:W-:Y:S08]  /*3acd0*/  HMMA.1688.F32.TF32 R12, R244.reuse, R226, R12 ;  /* 0x000000e2f40c723c */ /* 0x040ff0000008100c */
[C---:B------:R-:W-:Y:S08]  /*3ace0*/  HMMA.1688.F32.TF32 R8, R244.reuse, R230, R8 ;  /* 0x000000e6f408723c */ /* 0x040ff00000081008 */
[C---:B----4-:R-:W-:Y:S08]  /*3acf0*/  HMMA.1688.F32.TF32 R36, R244.reuse, R202, R36 ;  /* 0x000000caf424723c */ /* 0x050ff00000081024 */
[C---:B--2---:R-:W-:Y:S01]  /*3ad00*/  HMMA.1688.F32.TF32 R40, R244.reuse, R198, R40 ;  /* 0x000000c6f428723c */ /* 0x044fe20000081028 */
[----:B------:R-:W-:Y:S04]  /*3ad10*/  LDS R198, [R228+0x66900] ;  /* 0x06690000e4c67984 */ /* 0x000fe80000000800 */
[----:B------:R-:W-:Y:S03]  /*3ad20*/  LDS R199, [R252+0x66900] ;  /* 0x06690000fcc77984 */ /* 0x000fe60000000800 */
[C---:B-----5:R-:W-:Y:S08]  /*3ad30*/  HMMA.1688.F32.TF32 R44, R244.reuse, R194, R44 ;  /* 0x000000c2f42c723c */ /* 0x060ff0000008102c */
[C---:B---3--:R-:W-:Y:S08]  /*3ad40*/  HMMA.1688.F32.TF32 R48, R244.reuse, R190, R48 ;  /* 0x000000bef430723c */ /* 0x048ff00000081030 */
[C---:B------:R-:W-:Y:S08]  /*3ad50*/  HMMA.1688.F32.TF32 R52, R244.reuse, R186, R52 ;  /* 0x000000baf434723c */ /* 0x040ff00000081034 */
[C---:B------:R-:W-:Y:S08]  /*3ad60*/  HMMA.1688.F32.TF32 R56, R244.reuse, R182, R56 ;  /* 0x000000b6f438723c */ /* 0x040ff00000081038 */
[C---:B------:R-:W-:Y:S08]  /*3ad70*/  HMMA.1688.F32.TF32 R60, R244.reuse, R178, R60 ;  /* 0x000000b2f43c723c */ /* 0x040ff0000008103c */
[C---:B------:R-:W-:Y:S01]  /*3ad80*/  HMMA.1688.F32.TF32 R64, R244.reuse, R174, R64 ;  /* 0x000000aef440723c */ /* 0x040fe20000081040 */
[----:B------:R-:W-:Y:S01]  /*3ad90*/  IMAD.MOV.U32 R2, RZ, RZ, R55 ;  /* 0x000000ffff027224 */ /* 0x000fe200078e0037 */
[----:B------:R-:W-:Y:S04]  /*3ada0*/  LDS R174, [R228+0x66800] ;  /* 0x06680000e4ae7984 */ /* 0x000fe80000000800 */
[----:B------:R-:W-:Y:S11]  /*3adb0*/  LDS R175, [R252+0x66800] ;  /* 0x06680000fcaf7984 */ /* 0x000ff60000000800 */
[----:B------:R-:W-:Y:S06]  /*3adc0*/  @!UPT UIADD3 URZ, URZ, URZ, URZ ;  /* 0x0000003f3f3ff290 */ /* 0x000fec000fffe03f */
[----:B------:R-:W-:Y:S04]  /*3add0*/  STL.64 [R1+0x810], R64 ;  /* 0x0008104001007387 */ /* 0x000fe80000100a00 */
[----:B------:R-:W-:Y:S04]  /*3ade0*/  STL.64 [R1+0x818], R66 ;  /* 0x0008184201007387 */ /* 0x000fe80000100a00 */
[----:B------:R-:W-:Y:S04]  /*3adf0*/  STL.64 [R1+0x7f0], R60 ;  /* 0x0007f03c01007387 */ /* 0x000fe80000100a00 */
[----:B------:R-:W-:Y:S04]  /*3ae00*/  STL.64 [R1+0x7f8], R62 ;  /* 0x0007f83e01007387 */ /* 0x000fe80000100a00 */
[----:B------:R-:W-:Y:S04]  /*3ae10*/  STL.64 [R1+0x7b0], R52 ;  /* 0x0007b03401007387 */ /* 0x000fe80000100a00 */
[----:B------:R-:W-:Y:S04]  /*3ae20*/  STL.64 [R1+0x7d0], R56 ;  /* 0x0007d03801007387 */ /* 0x000fe80000100a00 */
[----:B------:R-:W-:Y:S04]  /*3ae30*/  STL.64 [R1+0x7d8], R58 ;  /* 0x0007d83a01007387 */ /* 0x000fe80000100a00 */
        /* <DEDUP_REMOVED lines=21> */
[----:B------:R-:W2:Y:S04]  /*3af90*/  LDL R218, [R1+0x990] ;  /* 0x0009900001da7983 */ /* 0x000ea80000100800 */
[----:B------:R-:W-:Y:S04]  /*3afa0*/  STL.64 [R1+0x570], R8 ;  /* 0x0005700801007387 */ /* 0x000fe80000100a00 */
[----:B------:R-:W-:Y:S04]  /*3afb0*/  STL.64 [R1+0x578], R10 ;  /* 0x0005780a01007387 */ /* 0x000fe80000100a00 */
[----:B------:R-:W3:Y:S04]  /*3afc0*/  LDL R219, [R1+0x994] ;  /* 0x0009940001db7983 */ /* 0x000ee80000100800 */
[----:B------:R-:W1:Y:S01]  /*3afd0*/  LDSM.16.M88.4 R64, [R3+0x80] ;  /* 0x000080000340783b */ /* 0x000e620000000200 */
[----:B------:R-:W-:Y:S03]  /*3afe0*/  HMMA.1688.F32.TF32 R4, R244, R234, R4 ;  /* 0x000000eaf404723c */ /* 0x000fe60000081004 */
[----:B------:R-:W4:Y:S04]  /*3aff0*/  LDSM.16.M88.4 R60, [R3+0x2080] ;  /* 0x00208000033c783b */ /* 0x000f280000000200 */
[----:B------:R-:W5:Y:S04]  /*3b000*/  LDSM.16.M88.4 R56, [R3+0x4080] ;  /* 0x004080000338783b */ /* 0x000f680000000200 */
[----:B------:R-:W1:Y:S04]  /*3b010*/  LDSM.16.M88.4 R52, [R3+0x6080] ;  /* 0x006080000334783b */ /* 0x000e680000000200 */
[----:B------:R-:W1:Y:S04]  /*3b020*/  LDSM.16.M88.4 R48, [R3+0x8080] ;  /* 0x008080000330783b */ /* 0x000e680000000200 */
[----:B------:R-:W1:Y:S04]  /*3b030*/  LDSM.16.M88.4 R44, [R3+0xa080] ;  /* 0x00a08000032c783b */ /* 0x000e680000000200 */
[----:B------:R-:W1:Y:S04]  /*3b040*/  LDSM.16.M88.4 R40, [R3+0xc080] ;  /* 0x00c080000328783b */ /* 0x000e680000000200 */
[----:B------:R-:W1:Y:S04]  /*3b050*/  LDSM.16.M88.4 R36, [R3+0xe080] ;  /* 0x00e080000324783b */ /* 0x000e680000000200 */
[----:B------:R-:W1:Y:S04]  /*3b060*/  LDSM.16.M88.4 R32, [R3+0x10080] ;  /* 0x010080000320783b */ /* 0x000e680000000200 */
[----:B------:R-:W4:Y:S04]  /*3b070*/  LDSM.16.M88.4 R28, [R3+0x12080] ;  /* 0x01208000031c783b */ /* 0x000f280000000200 */
[----:B------:R-:W4:Y:S04]  /*3b080*/  LDSM.16.M88.4 R24, [R3+0x14080] ;  /* 0x014080000318783b */ /* 0x000f280000000200 */
[----:B------:R-:W5:Y:S04]  /*3b090*/  LDSM.16.M88.4 R20, [R3+0x16080] ;  /* 0x016080000314783b */ /* 0x000f680000000200 */
[----:B------:R-:W5:Y:S04]  /*3b0a0*/  LDSM.16.M88.4 R16, [R3+0x18080] ;  /* 0x018080000310783b */ /* 0x000f680000000200 */
[----:B------:R-:W5:Y:S04]  /*3b0b0*/  LDSM.16.M88.4 R12, [R3+0x1a080] ;  /* 0x01a08000030c783b */ /* 0x000f680000000200 */
[----:B------:R-:W-:Y:S04]  /*3b0c0*/  STL.64 [R1+0x530], R4 ;  /* 0x0005300401007387 */ /* 0x000fe80000100a00 */
[----:B------:R-:W5:Y:S04]  /*3b0d0*/  LDSM.16.M88.4 R8, [R3+0x1c080] ;  /* 0x01c080000308783b */ /* 0x000f680000000200 */
[----:B------:R-:W-:Y:S04]  /*3b0e0*/  STL.64 [R1+0x538], R6 ;  /* 0x0005380601007387 */ /* 0x000fe80000100a00 */
[----:B------:R-:W5:Y:S04]  /*3b0f0*/  LDSM.16.M88.4 R4, [R3+0x1e080] ;  /* 0x01e080000304783b */ /* 0x000f680000000200 */
[----:B-1----:R-:W-:Y:S04]  /*3b100*/  STL [R1+0x1844], R66 ;  /* 0x0018444201007387 */ /* 0x002fe80000100800 */
[----:B------:R-:W-:Y:S04]  /*3b110*/  STL [R1+0x1840], R67 ;  /* 0x0018404301007387 */ /* 0x000fe80000100800 */
[----:B----4-:R-:W-:Y:S04]  /*3b120*/  STL [R1+0x184c], R62 ;  /* 0x00184c3e01007387 */ /* 0x010fe80000100800 */
[----:B------:R-:W-:Y:S04]  /*3b130*/  STL [R1+0x1848], R63 ;  /* 0x0018483f01007387 */ /* 0x000fe80000100800 */
[----:B-----5:R-:W-:Y:S04]  /*3b140*/  STL [R1+0x1854], R58 ;  /* 0x0018543a01007387 */ /* 0x020fe80000100800 */
[----:B------:R-:W-:Y:S01]  /*3b150*/  STL [R1+0x1850], R59 ;  /* 0x0018503b01007387 */ /* 0x000fe20000100800 */
[C---:B------:R-:W-:Y:S03]  /*3b160*/  HMMA.1688.F32.TF32 R76, R172.reuse, R64, R76 ;  /* 0x00000040ac4c723c */ /* 0x040fe6000008104c */
        /* <DEDUP_REMOVED lines=27> */
[----:B------:R1:W-:Y:S02]  /*3b320*/  STL.64 [R1+0x528], R78 ;  /* 0x0005284e01007387 */ /* 0x0003e40000100a00 */
[C---:B-1----:R-:W-:Y:S08]  /*3b330*/  HMMA.1688.F32.TF32 R76, R172.reuse, R56, R84 ;  /* 0x00000038ac4c723c */ /* 0x042ff00000081054 */
[----:B------:R-:W-:Y:S11]  /*3b340*/  HMMA.1688.F32.TF32 R80, R172, R60, R80 ;  /* 0x0000003cac50723c */ /* 0x000ff60000081050 */
[----:B------:R-:W-:Y:S04]  /*3b350*/  @!UPT UIADD3 URZ, URZ, URZ, URZ ;  /* 0x0000003f3f3ff290 */ /* 0x000fe8000fffe03f */
[----:B------:R-:W-:Y:S01]  /*3b360*/  STL.64 [R1+0x500], R76 ;  /* 0x0005004c01007387 */ /* 0x000fe20000100a00 */
[----:B------:R-:W-:-:S03]  /*3b370*/  IMAD.MOV.U32 R54, RZ, RZ, R79 ;  /* 0x000000ffff367224 */ /* 0x000fc600078e004f */
[----:B------:R1:W-:Y:S02]  /*3b380*/  STL [R1+0x508], R78 ;  /* 0x0005084e01007387 */ /* 0x0003e40000100800 */
[----:B-1----:R-:W-:Y:S03]  /*3b390*/  HMMA.1688.F32.TF32 R76, R172, R52, R88 ;  /* 0x00000034ac4c723c */ /* 0x002fe60000081058 */
[----:B------:R-:W-:Y:S02]  /*3b3a0*/  IMAD.MOV.U32 R55, RZ, RZ, R80 ;  /* 0x000000ffff377224 */ /* 0x000fe400078e0050 */
[----:B------:R-:W-:Y:S02]  /*3b3b0*/  IMAD.MOV.U32 R58, RZ, RZ, R81 ;  /* 0x000000ffff3a7224 */ /* 0x000fe400078e0051 */
[----:B------:R-:W-:Y:S02]  /*3b3c0*/  IMAD.MOV.U32 R59, RZ, RZ, R82 ;  /* 0x000000ffff3b7224 */ /* 0x000fe400078e0052 */
[----:B------:R-:W-:-:S02]  /*3b3d0*/  IMAD.MOV.U32 R62, RZ, RZ, R83 ;  /* 0x000000ffff3e7224 */ /* 0x000fc400078e0053 */
[C---:B------:R-:W-:Y:S11]  /*3b3e0*/  HMMA.1688.F32.TF32 R80, R172.reuse, R48, R92 ;  /* 0x00000030ac50723c */ /* 0x040ff6000008105c */
[----:B------:R-:W-:Y:S02]  /*3b3f0*/  @!UPT UIADD3 URZ, URZ, URZ, URZ ;  /* 0x0000003f3f3ff290 */ /* 0x000fe4000fffe03f */
[----:B------:R-:W-:Y:S02]  /*3b400*/  IMAD.MOV.U32 R63, RZ, RZ, R76 ;  /* 0x000000ffff3f7224 */ /* 0x000fe400078e004c */
[----:B------:R-:W-:Y:S02]  /*3b410*/  IMAD.MOV.U32 R66, RZ, RZ, R77 ;  /* 0x000000ffff427224 */ /* 0x000fe400078e004d */
[----:B------:R-:W-:Y:S02]  /*3b420*/  IMAD.MOV.U32 R67, RZ, RZ, R78 ;  /* 0x000000ffff437224 */ /* 0x000fe400078e004e */
[----:B------:R-:W-:Y:S01]  /*3b430*/  IMAD.MOV.U32 R0, RZ, RZ, R79 ;  /* 0x000000ffff007224 */ /* 0x000fe200078e004f */
[----:B--2---:R-:W-:Y:S01]  /*3b440*/  LDS R248, [R218+0x66000] ;  /* 0x06600000daf87984 */ /* 0x004fe20000000800 */
[C---:B------:R-:W-:Y:S03]  /*3b450*/  HMMA.1688.F32.TF32 R76, R172.reuse, R44, R96 ;  /* 0x0000002cac4c723c */ /* 0x040fe60000081060 */
[----:B------:R-:W-:Y:S04]  /*3b460*/  STL.64 [R1+0x4e0], R80 ;  /* 0x0004e05001007387 */ /* 0x000fe80000100a00 */
[----:B------:R1:W-:Y:S01]  /*3b470*/  STL.64 [R1+0x4e8], R82 ;  /* 0x0004e85201007387 */ /* 0x0003e20000100a00 */
[C---:B------:R-:W-:Y:S03]  /*3b480*/  HMMA.1688.F32.TF32 R84, R172.reuse, R40, R100 ;  /* 0x00000028ac54723c */ /* 0x040fe60000081064 */
[----:B------:R-:W-:Y:S04]  /*3b490*/  LDS R250, [R218+0x66800] ;  /* 0x06680000dafa7984 */ /* 0x000fe80000000800 */
[----:B---3--:R-:W-:Y:S01]  /*3b4a0*/  LDS R249, [R219+0x66000] ;  /* 0x06600000dbf97984 */ /* 0x008fe20000000800 */
[C---:B-1----:R-:W-:Y:S03]  /*3b4b0*/  HMMA.1688.F32.TF32 R80, R172.reuse, R36, R104 ;  /* 0x00000024ac50723c */ /* 0x042fe60000081068 */
[----:B------:R-:W1:Y:S04]  /*3b4c0*/  LDS R251, [R219+0x66800] ;  /* 0x06680000dbfb7984 */ /* 0x000e680000000800 */
[----:B------:R-:W-:Y:S04]  /*3b4d0*/  STL.64 [R1+0x4d0], R76 ;  /* 0x0004d04c01007387 */ /* 0x000fe80000100a00 */
[----:B------:R2:W-:Y:S02]  /*3b4e0*/  STL.64 [R1+0x4d8], R78 ;  /* 0x0004d84e01007387 */ /* 0x0005e40000100a00 */
[C---:B--2---:R-:W-:Y:S02]  /*3b4f0*/  HMMA.1688.F32.TF32 R76, R172.reuse, R32, R108 ;  /* 0x00000020ac4c723c */ /* 0x044fe4000008106c */
[----:B------:R-:W-:Y:S04]  /*3b500*/  STL.64 [R1+0x4c0], R84 ;  /* 0x0004c05401007387 */ /* 0x000fe80000100a00 */
[----:B------:R2:W-:Y:S04]  /*3b510*/  STL.64 [R1+0x4c8], R86 ;  /* 0x0004c85601007387 */ /* 0x0005e80000100a00 */
[----:B------:R-:W-:Y:S04]  /*3b520*/  STL.64 [R1+0x4b0], R80 ;  /* 0x0004b05001007387 */ /* 0x000fe80000100a00 */
[----:B------:R3:W-:Y:S01]  /*3b530*/  STL.64 [R1+0x4b8], R82 ;  /* 0x0004b85201007387 */ /* 0x0007e20000100a00 */
[C---:B--2---:R-:W-:Y:S08]  /*3b540*/  HMMA.1688.F32.TF32 R84, R172.reuse, R28, R112 ;  /* 0x0000001cac54723c */ /* 0x044ff00000081070 */
[----:B------:R-:W-:Y:S01]  /*3b550*/  STL.64 [R1+0x4a0], R76 ;  /* 0x0004a04c01007387 */ /* 0x000fe20000100a00 */
[C---:B---3--:R-:W-:Y:S03]  /*3b560*/  HMMA.1688.F32.TF32 R80, R172.reuse, R24, R116 ;  /* 0x00000018ac50723c */ /* 0x048fe60000081074 */
[----:B------:R2:W-:Y:S05]  /*3b570*/  STL.64 [R1+0x4a8], R78 ;  /* 0x0004a84e01007387 */ /* 0x0005ea0000100a00 */
[C---:B--2---:R-:W-:Y:S06]  /*3b580*/  HMMA.1688.F32.TF32 R76, R172.reuse, R20, R120 ;  /* 0x00000014ac4c723c */ /* 0x044fec0000081078 */
[----:B------:R-:W-:Y:S04]  /*3b590*/  STL.64 [R1+0x480], R84 ;  /* 0x0004805401007387 */ /* 0x000fe80000100a00 */
[----:B------:R-:W-:Y:S05]  /*3b5a0*/  STL.64 [R1+0x488], R86 ;  /* 0x0004885601007387 */ /* 0x000fea0000100a00 */
[----:B------:R-:W-:Y:S04]  /*3b5b0*/  STL.64 [R1+0x470], R80 ;  /* 0x0004705001007387 */ /* 0x000fe80000100a00 */
[----:B------:R-:W-:Y:S04]  /*3b5c0*/  STL.64 [R1+0x478], R82 ;  /* 0x0004785201007387 */ /* 0x000fe80000100a00 */
[----:B------:R-:W-:Y:S04]  /*3b5d0*/  STL.64 [R1+0x460], R76 ;  /* 0x0004604c01007387 */ /* 0x000fe80000100a00 */
[----:B------:R2:W-:Y:S02]  /*3b5e0*/  STL.64 [R1+0x468], R78 ;  /* 0x0004684e01007387 */ /* 0x0005e40000100a00 */
[C---:B--2---:R-:W-:Y:S08]  /*3b5f0*/  HMMA.1688.F32.TF32 R76, R172.reuse, R8, R132 ;  /* 0x00000008ac4c723c */ /* 0x044ff00000081084 */
[C---:B------:R-:W-:Y:S01]  /*3b600*/  HMMA.1688.F32.TF32 R84, R172.reuse, R16, R124 ;  /* 0x00000010ac54723c */ /* 0x040fe2000008107c */
[----:B------:R-:W-:Y:S01]  /*3b610*/  IMAD.MOV.U32 R244, RZ, RZ, R71 ;  /* 0x000000fffff47224 */ /* 0x000fe200078e0047 */
[----:B------:R-:W-:Y:S04]  /*3b620*/  LDS R124, [R228+0x66080] ;  /* 0x06608000e47c7984 */ /* 0x000fe80000000800 */
[----:B------:R-:W-:Y:S02]  /*3b630*/  LDS R126, [R228+0x66880] ;  /* 0x06688000e47e7984 */ /* 0x000fe40000000800 */
[----:B------:R-:W-:Y:S02]  /*3b640*/  HMMA.1688.F32.TF32 R80, R172, R12, R128 ;  /* 0x0000000cac50723c */ /* 0x000fe40000081080 */
[----:B------:R-:W-:Y:S04]  /*3b650*/  LDS R125, [R252+0x66080] ;  /* 0x06608000fc7d7984 */ /* 0x000fe80000000800 */
[----:B------:R-:W2:Y:S02]  /*3b660*/  LDS R127, [R252+0x66880] ;  /* 0x06688000fc7f7984 */ /* 0x000ea40000000800 */
        /* <DEDUP_REMOVED lines=8> */
[----:B------:R-:W-:Y:S04]  /*3b6f0*/  STL.64 [R1+0x438], R82 ;  /* 0x0004385201007387 */ /* 0x000fe80000100a00 */
[----:B------:R-:W-:Y:S04]  /*3b700*/  STL [R1+0x17ac], R11 ;  /* 0x0017ac0b01007387 */ /* 0x000fe80000100800 */
[----:B------:R-:W-:Y:S04]  /*3b710*/  STL [R1+0x17a8], R10 ;  /* 0x0017a80a01007387 */ /* 0x000fe80000100800 */
[----:B------:R-:W-:Y:S04]  /*3b720*/  STL [R1+0x17a4], R7 ;  /* 0x0017a40701007387 */ /* 0x000fe80000100800 */
[----:B------:R-:W-:Y:S04]  /*3b730*/  STL [R1+0x17a0], R6 ;  /* 0x0017a00601007387 */ /* 0x000fe80000100800 */
[----:B------:R-:W-:Y:S04]  /*3b740*/  STL.64 [R1+0x390], R76 ;  /* 0x0003904c01007387 */ /* 0x000fe80000100a00 */
[----:B------:R1:W-:Y:S02]  /*3b750*/  STL.64 [R1+0x398], R78 ;  /* 0x0003984e01007387 */ /* 0x0003e40000100a00 */
[C---:B-1----:R-:W-:Y:S11]  /*3b760*/  HMMA.1688.F32.TF32 R76, R248.reuse, R64, R140 ;  /* 0x00000040f84c723c */ /* 0x042ff6000008108c */
        /* <DEDUP_REMOVED lines=21> */
[C---:B------:R-:W-:Y:S01]  /*3b8c0*/  HMMA.1688.F32.TF32 R76, R248.reuse, R52, R152 ;  /* 0x00000034f84c723c */ /* 0x040fe20000081098 */
[----:B------:R3:W-:Y:S04]  /*3b8d0*/  STL [R1+0x17b8], R18 ;  /* 0x0017b81201007387 */ /* 0x0007e80000100800 */
[----:B------:R4:W-:Y:S04]  /*3b8e0*/  STL [R1+0x17b4], R15 ;  /* 0x0017b40f01007387 */ /* 0x0009e80000100800 */
[----:B------:R5:W-:Y:S11]  /*3b8f0*/  STL [R1+0x17b0], R14 ;  /* 0x0017b00e01007387 */ /* 0x000bf60000100800 */
[----:B------:R-:W-:Y:S04]  /*3b900*/  @!UPT UIADD3 URZ, URZ, URZ, URZ ;  /* 0x0000003f3f3ff290 */ /* 0x000fe8000fffe03f */
[----:B-1----:R-:W-:Y:S02]  /*3b910*/  IMAD.MOV.U32 R19, RZ, RZ, R76 ;  /* 0x000000ffff137224 */ /* 0x002fe400078e004c */
[----:B---3--:R-:W-:Y:S02]  /*3b920*/  IMAD.MOV.U32 R18, RZ, RZ, R77 ;  /* 0x000000ffff127224 */ /* 0x008fe400078e004d */
[----:B----4-:R-:W-:Y:S02]  /*3b930*/  IMAD.MOV.U32 R15, RZ, RZ, R78 ;  /* 0x000000ffff0f7224 */ /* 0x010fe400078e004e */
[----:B-----5:R-:W-:Y:S02]  /*3b940*/  IMAD.MOV.U32 R14, RZ, RZ, R79 ;  /* 0x000000ffff0e7224 */ /* 0x020fe400078e004f */
[----:B------:R-:W-:Y:S01]  /*3b950*/  HMMA.1688.F32.TF32 R76, R248, R48, R156 ;  /* 0x00000030f84c723c */ /* 0x000fe2000008109c */
[----:B------:R1:W-:Y:S04]  /*3b960*/  STL [R1+0x17cc], R6 ;  /* 0x0017cc0601007387 */ /* 0x0003e80000100800 */
[----:B------:R3:W-:Y:S04]  /*3b970*/  STL [R1+0x17c8], R7 ;  /* 0x0017c80701007387 */ /* 0x0007e80000100800 */
[----:B------:R4:W-:Y:S04]  /*3b980*/  STL [R1+0x17c4], R11 ;  /* 0x0017c40b01007387 */ /* 0x0009e80000100800 */
[----:B------:R5:W-:Y:S11]  /*3b990*/  STL [R1+0x17c0], R10 ;  /* 0x0017c00a01007387 */ /* 0x000bf60000100800 */
[----:B-1----:R-:W-:-:S02]  /*3b9a0*/  IMAD.MOV.U32 R6, RZ, RZ, R76 ;  /* 0x000000ffff067224 */ /* 0x002fc400078e004c */
[----:B---3--:R-:W-:Y:S02]  /*3b9b0*/  IMAD.MOV.U32 R7, RZ, RZ, R77 ;  /* 0x000000ffff077224 */ /* 0x008fe400078e004d */
[----:B----4-:R-:W-:Y:S02]  /*3b9c0*/  IMAD.MOV.U32 R11, RZ, RZ, R78 ;  /* 0x000000ffff0b7224 */ /* 0x010fe400078e004e */
[----:B-----5:R-:W-:Y:S02]  /*3b9d0*/  IMAD.MOV.U32 R10, RZ, RZ, R79 ;  /* 0x000000ffff0a7224 */ /* 0x020fe400078e004f */
[C---:B------:R-:W-:Y:S01]  /*3b9e0*/  HMMA.1688.F32.TF32 R76, R248.reuse, R44, R160 ;  /* 0x0000002cf84c723c */ /* 0x040fe200000810a0 */
[----:B------:R1:W-:Y:S04]  /*3b9f0*/  STL [R1+0x17dc], R27 ;  /* 0x0017dc1b01007387 */ /* 0x0003e80000100800 */
[----:B------:R3:W-:Y:S04]  /*3ba00*/  STL [R1+0x17d8], R26 ;  /* 0x0017d81a01007387 */ /* 0x0007e80000100800 */
[----:B------:R4:W-:Y:S04]  /*3ba10*/  STL [R1+0x17d4], R23 ;  /* 0x0017d41701007387 */ /* 0x0009e80000100800 */
[----:B------:R5:W-:Y:S01]  /*3ba20*/  STL [R1+0x17d0], R22 ;  /* 0x0017d01601007387 */ /* 0x000be20000100800 */
[----:B------:R-:W-:Y:S03]  /*3ba30*/  HMMA.1688.F32.TF32 R72, R248, R32, R72 ;  /* 0x00000020f848723c */ /* 0x000fe60000081048 */
[----:B------:R-:W-:Y:S04]  /*3ba40*/  LDS R160, [R218+0x66080] ;  /* 0x06608000daa07984 */ /* 0x000fe80000000800 */
[----:B------:R-:W-:Y:S03]  /*3ba50*/  LDS R162, [R218+0x66880] ;  /* 0x06688000daa27984 */ /* 0x000fe60000000800 */
[----:B-1----:R-:W-:Y:S01]  /*3ba60*/  IMAD.MOV.U32 R27, RZ, RZ, R76 ;  /* 0x000000ffff1b7224 */ /* 0x002fe200078e004c */
[----:B------:R-:W-:Y:S01]  /*3ba70*/  LDS R161, [R219+0x66080] ;  /* 0x06608000dba17984 */ /* 0x000fe20000000800 */
[----:B---3--:R-:W-:-:S02]  /*3ba80*/  IMAD.MOV.U32 R26, RZ, RZ, R77 ;  /* 0x000000ffff1a7224 */ /* 0x008fc400078e004d */
[----:B----4-:R-:W-:Y:S01]  /*3ba90*/  IMAD.MOV.U32 R23, RZ, RZ, R78 ;  /* 0x000000ffff177224 */ /* 0x010fe200078e004e */
[----:B------:R-:W1:Y:S01]  /*3baa0*/  LDS R163, [R219+0x66880] ;  /* 0x06688000dba37984 */ /* 0x000e620000000800 */
[----:B-----5:R-:W-:Y:S02]  /*3bab0*/  IMAD.MOV.U32 R22, RZ, RZ, R79 ;  /* 0x000000ffff167224 */ /* 0x020fe400078e004f */
[C---:B------:R-:W-:Y:S01]  /*3bac0*/  HMMA.1688.F32.TF32 R76, R248.reuse, R40, R164 ;  /* 0x00000028f84c723c */ /* 0x040fe200000810a4 */
[----:B------:R-:W-:Y:S04]  /*3bad0*/  STL [R1+0x17ec], R14 ;  /* 0x0017ec0e01007387 */ /* 0x000fe80000100800 */
[----:B------:R-:W-:Y:S04]  /*3bae0*/  STL [R1+0x17e8], R15 ;  /* 0x0017e80f01007387 */ /* 0x000fe80000100800 */
[----:B------:R-:W-:Y:S11]  /*3baf0*/  STL [R1+0x17e4], R18 ;  /* 0x0017e41201007387 */ /* 0x000ff60000100800 */
[----:B------:R-:W-:Y:S04]  /*3bb00*/  @!UPT UIADD3 URZ, URZ, URZ, URZ ;  /* 0x0000003f3f3ff290 */ /* 0x000fe8000fffe03f */
[----:B------:R-:W-:Y:S02]  /*3bb10*/  IMAD.MOV.U32 R30, RZ, RZ, R76 ;  /* 0x000000ffff1e7224 */ /* 0x000fe400078e004c */
[----:B------:R-:W-:Y:S02]  /*3bb20*/  IMAD.MOV.U32 R31, RZ, RZ, R77 ;  /* 0x000000ffff1f7224 */ /* 0x000fe400078e004d */
[----:B------:R-:W-:Y:S02]  /*3bb30*/  IMAD.MOV.U32 R34, RZ, RZ, R78 ;  /* 0x000000ffff227224 */ /* 0x000fe400078e004e */
[----:B------:R-:W-:Y:S02]  /*3bb40*/  IMAD.MOV.U32 R35, RZ, RZ, R79 ;  /* 0x000000ffff237224 */ /* 0x000fe400078e004f */
[----:B------:R-:W-:Y:S01]  /*3bb50*/  HMMA.1688.F32.TF32 R76, R248, R36, R168 ;  /* 0x00000024f84c723c */ /* 0x000fe200000810a8 */
[----:B------:R3:W-:Y:S04]  /*3bb60*/  STL [R1+0x17e0], R19 ;  /* 0x0017e01301007387 */ /* 0x0007e80000100800 */
[----:B------:R-:W-:Y:S04]  /*3bb70*/  STL [R1+0x17fc], R10 ;  /* 0x0017fc0a01007387 */ /* 0x000fe80000100800 */
[----:B------:R-:W-:Y:S04]  /*3bb80*/  STL [R1+0x17f8], R11 ;  /* 0x0017f80b01007387 */ /* 0x000fe80000100800 */
[----:B------:R-:W-:Y:S04]  /*3bb90*/  STL [R1+0x17f4], R7 ;  /* 0x0017f40701007387 */ /* 0x000fe80000100800 */
[----:B------:R4:W-:Y:S04]  /*3bba0*/  STL [R1+0x17f0], R6 ;  /* 0x0017f00601007387 */ /* 0x0009e80000100800 */
[----:B------:R5:W-:Y:S04]  /*3bbb0*/  STL [R1+0x180c], R22 ;  /* 0x00180c1601007387 */ /* 0x000be80000100800 */
[----:B------:R1:W-:Y:S04]  /*3bbc0*/  STL [R1+0x1808], R23 ;  /* 0x0018081701007387 */ /* 0x0003e80000100800 */
[----:B------:R1:W-:Y:S04]  /*3bbd0*/  STL [R1+0x1804], R26 ;  /* 0x0018041a01007387 */ /* 0x0003e80000100800 */
[----:B------:R1:W-:Y:S01]  /*3bbe0*/  STL [R1+0x1800], R27 ;  /* 0x0018001b01007387 */ /* 0x0003e20000100800 */
[----:B---3--:R-:W-:-:S03]  /*3bbf0*/  IMAD.MOV.U32 R19, RZ, RZ, R79 ;  /* 0x000000ffff137224 */ /* 0x008fc600078e004f */
[----:B------:R3:W-:Y:S01]  /*3bc00*/  STL [R1+0x181c], R35 ;  /* 0x00181c2301007387 */ /* 0x0007e20000100800 */
[----:B------:R-:W-:-:S03]  /*3bc10*/  IMAD.MOV.U32 R18, RZ, RZ, R78 ;  /* 0x000000ffff127224 */ /* 0x000fc600078e004e */
[----:B------:R1:W-:Y:S01]  /*3bc20*/  STL [R1+0x1818], R34 ;  /* 0x0018182201007387 */ /* 0x0003e20000100800 */
[----:B------:R-:W-:-:S03]  /*3bc30*/  IMAD.MOV.U32 R15, RZ, RZ, R77 ;  /* 0x000000ffff0f7224 */ /* 0x000fc600078e004d */
[----:B------:R1:W-:Y:S01]  /*3bc40*/  STL [R1+0x1814], R31 ;  /* 0x0018141f01007387 */ /* 0x0003e20000100800 */
[----:B------:R-:W-:-:S03]  /*3bc50*/  IMAD.MOV.U32 R14, RZ, RZ, R76 ;  /* 0x000000ffff0e7224 */ /* 0x000fc600078e004c */
[----:B------:R1:W-:Y:S04]  /*3bc60*/  STL [R1+0x1810], R30 ;  /* 0x0018101e01007387 */ /* 0x0003e80000100800 */
[----:B------:R-:W2:Y:S04]  /*3bc70*/  LDL.LU R88, [R1] ;  /* 0x0000000001587983 */ /* 0x000ea80000300800 */
[----:B------:R-:W2:Y:S04]  /*3bc80*/  LDL.LU R89, [R1+0x4] ;  /* 0x0000040001597983 */ /* 0x000ea80000300800 */
[----:B------:R-:W2:Y:S04]  /*3bc90*/  LDL.LU R90, [R1+0x8] ;  /* 0x00000800015a7983 */ /* 0x000ea80000300800 */
[----:B------:R-:W2:Y:S04]  /*3bca0*/  LDL.LU R91, [R1+0xc] ;  /* 0x00000c00015b7983 */ /* 0x000ea80000300800 */
[----:B------:R1:W-:Y:S04]  /*3bcb0*/  STL [R1+0x182c], R19 ;  /* 0x00182c1301007387 */ /* 0x0003e80000100800 */
[----:B------:R1:W-:Y:S04]  /*3bcc0*/  STL [R1+0x1828], R18 ;  /* 0x0018281201007387 */ /* 0x0003e80000100800 */
[----:B------:R1:W-:Y:S04]  /*3bcd0*/  STL [R1+0x1824], R15 ;  /* 0x0018240f01007387 */ /* 0x0003e80000100800 */
[----:B------:R1:W-:Y:S04]  /*3bce0*/  STL [R1+0x1820], R14 ;  /* 0x0018200e01007387 */ /* 0x0003e80000100800 */
        /* <DEDUP_REMOVED lines=18> */
[----:B------:R-:W3:Y:S01]  /*3be10*/  LDL.LU R247, [R1+0xbc] ;  /* 0x0000bc0001f77983 */ /* 0x000ee20000300800 */
[----:B----4-:R-:W-:-:S02]  /*3be20*/  IMAD.MOV.U32 R6, RZ, RZ, R75 ;  /* 0x000000ffff067224 */ /* 0x010fc400078e004b */
[----:B------:R-:W-:Y:S02]  /*3be30*/  IMAD.MOV.U32 R7, RZ, RZ, R74 ;  /* 0x000000ffff077224 */ /* 0x000fe400078e004a */
[----:B------:R-:W-:Y:S02]  /*3be40*/  IMAD.MOV.U32 R11, RZ, RZ, R73 ;  /* 0x000000ffff0b7224 */ /* 0x000fe400078e0049 */
[----:B------:R-:W-:Y:S01]  /*3be50*/  IMAD.MOV.U32 R10, RZ, RZ, R72 ;  /* 0x000000ffff0a7224 */ /* 0x000fe200078e0048 */
[----:B------:R4:W-:Y:S04]  /*3be60*/  STL [R1+0x183c], R6 ;  /* 0x00183c0601007387 */ /* 0x0009e80000100800 */
[----:B------:R1:W-:Y:S04]  /*3be70*/  STL [R1+0x1838], R7 ;  /* 0x0018380701007387 */ /* 0x0003e80000100800 */
[----:B------:R1:W-:Y:S04]  /*3be80*/  STL [R1+0x1834], R11 ;  /* 0x0018340b01007387 */ /* 0x0003e80000100800 */
[----:B------:R1:W-:Y:S04]  /*3be90*/  STL [R1+0x1830], R10 ;  /* 0x0018300a01007387 */ /* 0x0003e80000100800 */
[----:B------:R-:W3:Y:S04]  /*3bea0*/  LDL.LU R240, [R1+0xa0] ;  /* 0x0000a00001f07983 */ /* 0x000ee80000300800 */
[----:B------:R-:W3:Y:S04]  /*3beb0*/  LDL.LU R241, [R1+0xa4] ;  /* 0x0000a40001f17983 */ /* 0x000ee80000300800 */
[----:B------:R-:W3:Y:S04]  /*3bec0*/  LDL.LU R242, [R1+0xa8] ;  /* 0x0000a80001f27983 */ /* 0x000ee80000300800 */
[----:B------:R-:W3:Y:S01]  /*3bed0*/  LDL.LU R243, [R1+0xac] ;  /* 0x0000ac0001f37983 */ /* 0x000ee20000300800 */
[C---:B--2---:R-:W-:Y:S11]  /*3bee0*/  HMMA.1688.F32.TF32 R68, R248.reuse, R28, R68 ;  /* 0x0000001cf844723c */ /* 0x044ff60000081044 */
[----:B------:R-:W-:Y:S11]  /*3bef0*/  @!UPT UIADD3 URZ, URZ, URZ, URZ ;  /* 0x0000003f3f3ff290 */ /* 0x000ff6000fffe03f */
[----:B------:R-:W-:Y:S02]  /*3bf00*/  @!UPT UIADD3 URZ, URZ, URZ, URZ ;  /* 0x0000003f3f3ff290 */ /* 0x000fe4000fffe03f */
[----:B-----5:R-:W-:Y:S02]  /*3bf10*/  IMAD.MOV.U32 R22, RZ, RZ, R68 ;  /* 0x000000ffff167224 */ /* 0x020fe400078e0044 */
[----:B-1----:R-:W-:Y:S02]  /*3bf20*/  IMAD.MOV.U32 R23, RZ, RZ, R69 ;  /* 0x000000ffff177224 */ /* 0x002fe400078e0045 */
[----:B------:R-:W-:Y:S02]  /*3bf30*/  IMAD.MOV.U32 R26, RZ, RZ, R70 ;  /* 0x000000ffff1a7224 */ /* 0x000fe400078e0046 */
[----:B------:R-:W-:Y:S02]  /*3bf40*/  IMAD.MOV.U32 R27, RZ, RZ, R71 ;  /* 0x000000ffff1b7224 */ /* 0x000fe400078e0047 */
[----:B------:R-:W-:Y:S01]  /*3bf50*/  HMMA.1688.F32.TF32 R68, R248, R24, R88 ;  /* 0x00000018f844723c */ /* 0x000fe20000081058 */
[----:B------:R-:W2:Y:S04]  /*3bf60*/  LDL.LU R88, [R1+0xc0] ;  /* 0x0000c00001587983 */ /* 0x000ea80000300800 */
[----:B------:R-:W2:Y:S04]  /*3bf70*/  LDL.LU R89, [R1+0xc4] ;  /* 0x0000c40001597983 */ /* 0x000ea80000300800 */
[----:B------:R-:W2:Y:S04]  /*3bf80*/  LDL.LU R90, [R1+0xc8] ;  /* 0x0000c800015a7983 */ /* 0x000ea80000300800 */
[----:B------:R-:W2:Y:S04]  /*3bf90*/  LDL.LU R91, [R1+0xcc] ;  /* 0x0000cc00015b7983 */ /* 0x000ea80000300800 */
[----:B------:R-:W5:Y:S04]  /*3bfa0*/  LDL.LU R182, [R1+0xd8] ;  /* 0x0000d80001b67983 */ /* 0x000f680000300800 */
[----:B------:R-:W5:Y:S03]  /*3bfb0*/  LDL.LU R183, [R1+0xdc] ;  /* 0x0000dc0001b77983 */ /* 0x000f660000300800 */
[----:B------:R-:W-:-:S02]  /*3bfc0*/  IMAD.MOV.U32 R38, RZ, RZ, R68 ;  /* 0x000000ffff267224 */ /* 0x000fc400078e0044 */
[----:B------:R-:W-:Y:S02]  /*3bfd0*/  IMAD.MOV.U32 R50, RZ, RZ, R69 ;  /* 0x000000ffff327224 */ /* 0x000fe400078e0045 */
[----:B------:R-:W-:Y:S02]  /*3bfe0*/  IMAD.MOV.U32 R51, RZ, RZ, R70 ;  /* 0x000000ffff337224 */ /* 0x000fe400078e0046 */
[----:B------:R-:W-:Y:S02]  /*3bff0*/  IMAD.MOV.U32 R46, RZ, RZ, R71 ;  /* 0x000000ffff2e7224 */ /* 0x000fe400078e0047 */
[C---:B------:R-:W-:Y:S11]  /*3c000*/  HMMA.1688.F32.TF32 R68, R248.reuse, R20, R84 ;  /* 0x00000014f844723c */ /* 0x040ff60000081054 */
[----:B------:R-:W-:Y:S11]  /*3c010*/  @!UPT UIADD3 URZ, URZ, URZ, URZ ;  /* 0x0000003f3f3ff290 */ /* 0x000ff6000fffe03f */
[----:B------:R-:W-:Y:S02]  /*3c020*/  @!UPT UIADD3 URZ, URZ, URZ, URZ ;  /* 0x0000003f3f3ff290 */ /* 0x000fe4000fffe03f */
[----:B---3--:R-:W-:Y:S02]  /*3c030*/  IMAD.MOV.U32 R35, RZ, RZ, R68 ;  /* 0x000000ffff237224 */ /* 0x008fe400078e0044 */
        /* <DEDUP_REMOVED lines=13> */
[----:B----4-:R-:W-:Y:S02]  /*3c110*/  IMAD.MOV.U32 R6, RZ, RZ, R68 ;  /* 0x000000ffff067224 */ /* 0x010fe400078e0044 */
[----:B------:R-:W-:Y:S02]  /*3c120*/  IMAD.MOV.U32 R7, RZ, RZ, R69 ;  /* 0x000000ffff077224 */ /* 0x000fe400078e0045 */
[----:B------:R-:W-:Y:S02]  /*3c130*/  IMAD.MOV.U32 R11, RZ, RZ, R70 ;  /* 0x000000ffff0b7224 */ /* 0x000fe400078e0046 */
[----:B------:R-:W-:Y:S02]  /*3c140*/  IMAD.MOV.U32 R10, RZ, RZ, R71 ;  /* 0x000000ffff0a7224 */ /* 0x000fe400078e0047 */
[C---:B------:R-:W-:Y:S01]  /*3c150*/  HMMA.1688.F32.TF32 R68, R248.reuse, R8, R244 ;  /* 0x00000008f844723c */ /* 0x040fe200000810f4 */
        /* <DEDUP_REMOVED lines=16> */
[----:B------:R-:W-:Y:S03]  /*3c260*/  HMMA.1688.F32.TF32 R248, R248, R4, R240 ;  /* 0x00000004f8f8723c */ /* 0x000fe600000810f0 */
[----:B------:R-:W3:Y:S04]  /*3c270*/  LDL.LU R240, [R1+0x150] ;  /* 0x0001500001f07983 */ /* 0x000ee80000300800 */
[----:B------:R-:W3:Y:S04]  /*3c280*/  LDL.LU R241, [R1+0x154] ;  /* 0x0001540001f17983 */ /* 0x000ee80000300800 */
[----:B------:R-:W3:Y:S04]  /*3c290*/  LDL.LU R242, [R1+0x158] ;  /* 0x0001580001f27983 */ /* 0x000ee80000300800 */
[----:B------:R-:W3:Y:S01]  /*3c2a0*/  LDL.LU R243, [R1+0x15c] ;  /* 0x00015c0001f37983 */ /* 0x000ee20000300800 */
[----:B------:R-:W-:-:S02]  /*3c2b0*/  IMAD.MOV.U32 R47, RZ, RZ, R68 ;  /* 0x000000ffff2f7224 */ /* 0x000fc400078e0044 */
[----:B------:R-:W-:Y:S02]  /*3c2c0*/  IMAD.MOV.U32 R39, RZ, RZ, R69 ;  /* 0x000000ffff277224 */ /* 0x000fe400078e0045 */
[----:B------:R-:W-:Y:S02]  /*3c2d0*/  IMAD.MOV.U32 R42, RZ, RZ, R70 ;  /* 0x000000ffff2a7224 */ /* 0x000fe400078e0046 */
[----:B------:R-:W-:Y:S01]  /*3c2e0*/  IMAD.MOV.U32 R43, RZ, RZ, R71 ;  /* 0x000000ffff2b7224 */ /* 0x000fe200078e0047 */
[----:B------:R-:W-:Y:S04]  /*3c2f0*/  STL.64 [R1+0x1598], R250 ;  /* 0x001598fa01007387 */ /* 0x000fe80000100a00 */
[----:B------:R-:W-:Y:S01]  /*3c300*/  STL.64 [R1+0x1590], R248 ;  /* 0x001590f801007387 */ /* 0x000fe20000100a00 */
[C---:B--2---:R-:W-:Y:S11]  /*3c310*/  HMMA.1688.F32.TF32 R68, R124.reuse, R64, R88 ;  /* 0x000000407c44723c */ /* 0x044ff60000081058 */
[----:B------:R-:W-:Y:S11]  /*3c320*/  @!UPT UIADD3 URZ, URZ, URZ, URZ ;  /* 0x0000003f3f3ff290 */ /* 0x000ff6000fffe03f */
[----:B------:R-:W-:Y:S01]  /*3c330*/  @!UPT UIADD3 URZ, URZ, URZ, URZ ;  /* 0x0000003f3f3ff290 */ /* 0x000fe2000fffe03f */
[----:B------:R-:W-:Y:S04]  /*3c340*/  STL.64 [R1+0x15a8], R70 ;  /* 0x0015a84601007387 */ /* 0x000fe80000100a00 */
[----:B------:R-:W-:Y:S04]  /*3c350*/  STL.64 [R1+0x15a0], R68 ;  /* 0x0015a04401007387 */ /* 0x000fe80000100a00 */
[----:B------:R-:W2:Y:S04]  /*3c360*/  LDL.LU R92, [R1+0x160] ;  /* 0x00016000015c7983 */ /* 0x000ea80000300800 */
[----:B------:R-:W2:Y:S04]  /*3c370*/  LDL.LU R93, [R1+0x164] ;  /* 0x00016400015d7983 */ /* 0x000ea80000300800 */
[----:B------:R-:W2:Y:S04]  /*3c380*/  LDL.LU R94, [R1+0x168] ;  /* 0x00016800015e7983 */ /* 0x000ea80000300800 */
[----:B------:R-:W2:Y:S01]  /*3c390*/  LDL.LU R95, [R1+0x16c] ;  /* 0x00016c00015f7983 */ /* 0x000ea20000300800 */
[C---:B-----5:R-:W-:Y:S03]  /*3c3a0*/  HMMA.1688.F32.TF32 R180, R124.reuse, R60, R180 ;  /* 0x0000003c7cb4723c */ /* 0x060fe600000810b4 */
[----:B------:R-:W5:Y:S04]  /*3c3b0*/  LDL.LU R96, [R1+0x170] ;  /* 0x0001700001607983 */ /* 0x000f680000300800 */
[----:B------:R-:W5:Y:S04]  /*3c3c0*/  LDL.LU R97, [R1+0x174] ;  /* 0x0001740001617983 */ /* 0x000f680000300800 */
[----:B------:R-:W5:Y:S04]  /*3c3d0*/  LDL.LU R98, [R1+0x178] ;  /* 0x0001780001627983 */ /* 0x000f680000300800 */
[----:B------:R-:W5:Y:S08]  /*3c3e0*/  LDL.LU R99, [R1+0x17c] ;  /* 0x00017c0001637983 */ /* 0x000f700000300800 */
[----:B------:R-:W-:Y:S04]  /*3c3f0*/  STL.64 [R1+0x15b8], R182 ;  /* 0x0015b8b601007387 */ /* 0x000fe80000100a00 */
[----:B------:R-:W-:Y:S01]  /*3c400*/  STL.64 [R1+0x15b0], R180 ;  /* 0x0015b0b401007387 */ /* 0x000fe20000100a00 */
[C---:B----4-:R-:W-:Y:S08]  /*3c410*/  HMMA.1688.F32.TF32 R72, R124.reuse, R56, R84 ;  /* 0x000000387c48723c */ /* 0x050ff00000081054 */
[C---:B---3--:R-:W-:Y:S08]  /*3c420*/  HMMA.1688.F32.TF32 R84, R124.reuse, R44, R244 ;  /* 0x0000002c7c54723c */ /* 0x048ff000000810f4 */
[C---:B------:R-:W-:Y:S08]  /*3c430*/  HMMA.1688.F32.TF32 R76, R124.reuse, R52, R76 ;  /* 0x000000347c4c723c */ /* 0x040ff0000008104c */
[C---:B------:R-:W-:Y:S01]  /*3c440*/  HMMA.1688.F32.TF32 R80, R124.reuse, R48, R80 ;  /* 0x000000307c50723c */ /* 0x040fe20000081050 */
        /* <DEDUP_REMOVED lines=16> */
[----:B------:R-:W4:Y:S08]  /*3c550*/  LDL.LU R243, [R1+0x19c] ;  /* 0x00019c0001f37983 */ /* 0x000f300000300800 */
[----:B------:R-:W-:Y:S04]  /*3c560*/  STL [R1+0x1588], R88 ;  /* 0x0015885801007387 */ /* 0x000fe80000100800 */
[----:B------:R-:W-:Y:S04]  /*3c570*/  STL [R1+0x1584], R89 ;  /* 0x0015845901007387 */ /* 0x000fe80000100800 */
[----:B------:R-:W-:Y:S04]  /*3c580*/  STL [R1+0x1580], R90 ;  /* 0x0015805a01007387 */ /* 0x000fe80000100800 */
[----:B------:R-:W-:Y:S01]  /*3c590*/  STL [R1+0x157c], R91 ;  /* 0x00157c5b01007387 */ /* 0x000fe20000100800 */
[C---:B--2---:R-:W-:Y:S11]  /*3c5a0*/  HMMA.1688.F32.TF32 R92, R124.reuse, R36, R92 ;  /* 0x000000247c5c723c */ /* 0x044ff6000008105c */
        /* <DEDUP_REMOVED lines=19> */
[----:B------:R-:W-:Y:S04]  /*3c6e0*/  STL [R1+0x1548], R96 ;  /* 0x0015486001007387 */ /* 0x000fe80000100800 */
[----:B------:R-:W-:Y:S04]  /*3c6f0*/  STL [R1+0x1544], R97 ;  /* 0x0015446101007387 */ /* 0x000fe80000100800 */
[----:B------:R-:W-:Y:S04]  /*3c700*/  STL [R1+0x1540], R98 ;  /* 0x0015406201007387 */ /* 0x000fe80000100800 */
[----:B------:R-:W-:Y:S01]  /*3c710*/  STL [R1+0x153c], R99 ;  /* 0x00153c6301007387 */ /* 0x000fe20000100800 */
[C---:B---3--:R-:W-:Y:S11]  /*3c720*/  HMMA.1688.F32.TF32 R100, R124.reuse, R28, R244 ;  /* 0x0000001c7c64723c */ /* 0x048ff600000810f4 */
[----:B------:R-:W-:Y:S11]  /*3c730*/  @!UPT UIADD3 URZ, URZ, URZ, URZ ;  /* 0x0000003f3f3ff290 */ /* 0x000ff6000fffe03f */
[----:B------:R-:W-:Y:S01]  /*3c740*/  @!UPT UIADD3 URZ, URZ, URZ, URZ ;  /* 0x0000003f3f3ff290 */ /* 0x000fe2000fffe03f */
[----:B------:R-:W-:Y:S04]  /*3c750*/  STL [R1+0x1538], R100 ;  /* 0x0015386401007387 */ /* 0x000fe80000100800 */
[----:B------:R-:W-:Y:S04]  /*3c760*/  STL [R1+0x1534], R101 ;  /* 0x0015346501007387 */ /* 0x000fe80000100800 */
[----:B------:R-:W-:Y:S04]  /*3c770*/  STL [R1+0x1530], R102 ;  /* 0x0015306601007387 */ /* 0x000fe80000100800 */
[----:B------:R-:W-:Y:S04]  /*3c780*/  STL [R1+0x152c], R103 ;  /* 0x00152c6701007387 */ /* 0x000fe80000100800 */
[----:B------:R-:W3:Y:S01]  /*3c790*/  LDL.LU R244, [R1+0x1e0] ;  /* 0x0001e00001f47983 */ /* 0x000ee20000300800 */
[C---:B----4-:R-:W-:Y:S03]  /*3c7a0*/  HMMA.1688.F32.TF32 R104, R124.reuse, R24, R240 ;  /* 0x000000187c68723c */ /* 0x050fe600000810f0 */
[----:B------:R-:W3:Y:S04]  /*3c7b0*/  LDL.LU R245, [R1+0x1e4] ;  /* 0x0001e40001f57983 */ /* 0x000ee80000300800 */
[----:B------:R-:W3:Y:S04]  /*3c7c0*/  LDL.LU R246, [R1+0x1e8] ;  /* 0x0001e80001f67983 */ /* 0x000ee80000300800 */
[----:B------:R-:W3:Y:S04]  /*3c7d0*/  LDL.LU R247, [R1+0x1ec] ;  /* 0x0001ec0001f77983 */ /* 0x000ee80000300800 */
[----:B------:R-:W4:Y:S04]  /*3c7e0*/  LDL.LU R240, [R1+0x1d0] ;  /* 0x0001d00001f07983 */ /* 0x000f280000300800 */
[----:B------:R-:W4:Y:S04]  /*3c7f0*/  LDL.LU R241, [R1+0x1d4] ;  /* 0x0001d40001f17983 */ /* 0x000f280000300800 */
[----:B------:R-:W4:Y:S04]  /*3c800*/  LDL.LU R242, [R1+0x1d8] ;  /* 0x0001d80001f27983 */ /* 0x000f280000300800 */
[----:B------:R-:W4:Y:S04]  /*3c810*/  LDL.LU R243, [R1+0x1dc] ;  /* 0x0001dc0001f37983 */ /* 0x000f280000300800 */
[----:B------:R-:W-:Y:S04]  /*3c820*/  STL [R1+0x1528], R104 ;  /* 0x0015286801007387 */ /* 0x000fe80000100800 */
[----:B------:R-:W-:Y:S04]  /*3c830*/  STL [R1+0x1524], R105 ;  /* 0x0015246901007387 */ /* 0x000fe80000100800 */
[----:B------:R-:W-:Y:S04]  /*3c840*/  STL [R1+0x1520], R106 ;  /* 0x0015206a01007387 */ /* 0x000fe80000100800 */
[----:B------:R-:W-:Y:S01]  /*3c850*/  STL [R1+0x151c], R107 ;  /* 0x00151c6b01007387 */ /* 0x000fe20000100800 */
[C---:B--2---:R-:W-:Y:S08]  /*3c860*/  HMMA.1688.F32.TF32 R108, R124.reuse, R20, R108 ;  /* 0x000000147c6c723c */ /* 0x044ff0000008106c */
[C---:B------:R-:W-:Y:S11]  /*3c870*/  HMMA.1688.F32.TF32 R112, R124.reuse, R16, R112 ;  /* 0x000000107c70723c */ /* 0x040ff60000081070 */
        /* <DEDUP_REMOVED lines=21> */
[----:B------:R-:W-:Y:S04]  /*3c9d0*/  STL [R1+0x156c], R119 ;  /* 0x00156c7701007387 */ /* 0x000fe80000100800 */
[----:B------:R-:W5:Y:S04]  /*3c9e0*/  LDL.LU R136, [R1+0x220] ;  /* 0x0002200001887983 */ /* 0x000f680000300800 */
[----:B------:R-:W5:Y:S04]  /*3c9f0*/  LDL.LU R137, [R1+0x224] ;  /* 0x0002240001897983 */ /* 0x000f680000300800 */
[----:B------:R-:W5:Y:S04]  /*3ca00*/  LDL.LU R138, [R1+0x228] ;  /* 0x00022800018a7983 */ /* 0x000f680000300800 */
[----:B------:R-:W5:Y:S01]  /*3ca10*/  LDL.LU R139, [R1+0x22c] ;  /* 0x00022c00018b7983 */ /* 0x000f620000300800 */
[C---:B---3--:R-:W-:Y:S08]  /*3ca20*/  HMMA.1688.F32.TF32 R120, R124.reuse, R8, R244 ;  /* 0x000000087c78723c */ /* 0x048ff000000810f4 */
[----:B----4-:R-:W-:Y:S01]  /*3ca30*/  HMMA.1688.F32.TF32 R124, R124, R4, R240 ;  /* 0x000000047c7c723c */ /* 0x010fe200000810f0 */
[----:B------:R-:W-:-:S02]  /*3ca40*/  IMAD.MOV.U32 R247, RZ, RZ, R196 ;  /* 0x000000fffff77224 */ /* 0x000fc400078e00c4 */
[----:B------:R1:W-:Y:S11]  /*3ca50*/  LDS R196, [R228+0x66100] ;  /* 0x06610000e4c47984 */ /* 0x0003f60000000800 */
[----:B------:R-:W-:Y:S01]  /*3ca60*/  @!UPT UIADD3 URZ, URZ, URZ, URZ ;  /* 0x0000003f3f3ff290 */ /* 0x000fe2000fffe03f */
[----:B------:R-:W-:Y:S04]  /*3ca70*/  STL.64 [R1+0x1608], R122 ;  /* 0x0016087a01007387 */ /* 0x000fe80000100a00 */
[----:B------:R-:W-:Y:S04]  /*3ca80*/  STL.64 [R1+0x1600], R120 ;  /* 0x0016007801007387 */ /* 0x000fe80000100a00 */
[----:B------:R-:W3:Y:S04]  /*3ca90*/  LDL.LU R244, [R1+0x230] ;  /* 0x0002300001f47983 */ /* 0x000ee80000300800 */
[----:B------:R-:W3:Y:S04]  /*3caa0*/  LDL.LU R245, [R1+0x234] ;  /* 0x0002340001f57983 */ /* 0x000ee80000300800 */
[----:B------:R-:W3:Y:S04]  /*3cab0*/  LDL.LU R246, [R1+0x238] ;  /* 0x0002380001f67983 */ /* 0x000ee80000300800 */
[----:B------:R-:W-:Y:S04]  /*3cac0*/  STL.64 [R1+0x1618], R126 ;  /* 0x0016187e01007387 */ /* 0x000fe80000100a00 */
[----:B------:R-:W-:Y:S04]  /*3cad0*/  STL.64 [R1+0x1610], R124 ;  /* 0x0016107c01007387 */ /* 0x000fe80000100a00 */
[----:B-1----:R-:W4:Y:S04]  /*3cae0*/  LDL.LU R228, [R1+0x18ac] ;  /* 0x0018ac0001e47983 */ /* 0x002f280000300800 */
        /* <DEDUP_REMOVED lines=8> */
[----:B------:R-:W1:Y:S01]  /*3cb70*/  LDS R197, [R252+0x66100] ;  /* 0x06610000fcc57984 */ /* 0x000e620000000800 */
[C---:B--2---:R-:W-:Y:S08]  /*3cb80*/  HMMA.1688.F32.TF32 R128, R160.reuse, R64, R128 ;  /* 0x00000040a080723c */ /* 0x044ff00000081080 */
[C---:B-----5:R-:W-:Y:S11]  /*3cb90*/  HMMA.1688.F32.TF32 R132, R160.reuse, R60, R132 ;  /* 0x0000003ca084723c */ /* 0x060ff60000081084 */
[----:B------:R-:W-:Y:S04]  /*3cba0*/  @!UPT UIADD3 URZ, URZ, URZ, URZ ;  /* 0x0000003f3f3ff290 */ /* 0x000fe8000fffe03f */
[----:B------:R-:W-:Y:S04]  /*3cbb0*/  STL.64 [R1+0x1628], R130 ;  /* 0x0016288201007387 */ /* 0x000fe80000100a00 */
[----:B------:R-:W-:Y:S04]  /*3cbc0*/  STL.64 [R1+0x1620], R128 ;  /* 0x0016208001007387 */ /* 0x000fe80000100a00 */
[----:B------:R-:W2:Y:S04]  /*3cbd0*/  LDL.LU R148, [R1+0x2f0] ;  /* 0x0002f00001947983 */ /* 0x000ea80000300800 */
[----:B------:R-:W2:Y:S04]  /*3cbe0*/  LDL.LU R149, [R1+0x2f4] ;  /* 0x0002f40001957983 */ /* 0x000ea80000300800 */
[----:B------:R-:W2:Y:S04]  /*3cbf0*/  LDL.LU R150, [R1+0x2f8] ;  /* 0x0002f80001967983 */ /* 0x000ea80000300800 */
[----:B------:R-:W2:Y:S04]  /*3cc00*/  LDL.LU R151, [R1+0x2fc] ;  /* 0x0002fc0001977983 */ /* 0x000ea80000300800 */
[----:B------:R-:W-:Y:S04]  /*3cc10*/  STL.64 [R1+0x1638], R134 ;  /* 0x0016388601007387 */ /* 0x000fe80000100a00 */
[----:B------:R-:W-:Y:S01]  /*3cc20*/  STL.64 [R1+0x1630], R132 ;  /* 0x0016308401007387 */ /* 0x000fe20000100a00 */
[C---:B------:R-:W-:Y:S03]  /*3cc30*/  HMMA.1688.F32.TF32 R136, R160.reuse, R56, R136 ;  /* 0x00000038a088723c */ /* 0x040fe60000081088 */
[----:B------:R-:W5:Y:S04]  /*3cc40*/  LDL.LU R144, [R1+0x2e0] ;  /* 0x0002e00001907983 */ /* 0x000f680000300800 */
[----:B------:R-:W5:Y:S04]  /*3cc50*/  LDL.LU R145, [R1+0x2e4] ;  /* 0x0002e40001917983 */ /* 0x000f680000300800 */
[----:B------:R-:W5:Y:S04]  /*3cc60*/  LDL.LU R146, [R1+0x2e8] ;  /* 0x0002e80001927983 */ /* 0x000f680000300800 */
[----:B------:R-:W5:Y:S08]  /*3cc70*/  LDL.LU R147, [R1+0x2ec] ;  /* 0x0002ec0001937983 */ /* 0x000f700000300800 */
[----:B------:R-:W-:Y:S04]  /*3cc80*/  STL.64 [R1+0x1648], R138 ;  /* 0x0016488a01007387 */ /* 0x000fe80000100a00 */
[----:B------:R-:W-:Y:S04]  /*3cc90*/  STL.64 [R1+0x1640], R136 ;  /* 0x0016408801007387 */ /* 0x000fe80000100a00 */
[----:B------:R-:W5:Y:S04]  /*3cca0*/  LDL.LU R172, [R1+0x2d0] ;  /* 0x0002d00001ac7983 */ /* 0x000f680000300800 */
[----:B------:R-:W5:Y:S04]  /*3ccb0*/  LDL.LU R173, [R1+0x2d4] ;  /* 0x0002d40001ad7983 */ /* 0x000f680000300800 */
[----:B------:R-:W5:Y:S04]  /*3ccc0*/  LDL.LU R174, [R1+0x2d8] ;  /* 0x0002d80001ae7983 */ /* 0x000f680000300800 */
[----:B------:R-:W5:Y:S01]  /*3ccd0*/  LDL.LU R175, [R1+0x2dc] ;  /* 0x0002dc0001af7983 */ /* 0x000f620000300800 */
[C---:B---3--:R-:W-:Y:S08]  /*3cce0*/  HMMA.1688.F32.TF32 R140, R160.reuse, R52, R244 ;  /* 0x00000034a08c723c */ /* 0x048ff000000810f4 */
[C---:B----4-:R-:W-:Y:S11]  /*3ccf0*/  HMMA.1688.F32.TF32 R68, R160.reuse, R48, R240 ;  /* 0x00000030a044723c */ /* 0x050ff600000810f0 */
[----:B------:R-:W-:Y:S04]  /*3cd00*/  @!UPT UIADD3 URZ, URZ, URZ, URZ ;  /* 0x0000003f3f3ff290 */ /* 0x000fe8000fffe03f */
[----:B------:R-:W-:Y:S04]  /*3cd10*/  STL.64 [R1+0x1658], R142 ;  /* 0x0016588e01007387 */ /* 0x000fe80000100a00 */
[----:B------:R-:W-:Y:S04]  /*3cd20*/  STL.64 [R1+0x1650], R140 ;  /* 0x0016508c01007387 */ /* 0x000fe80000100a00 */
[----:B------:R-:W3:Y:S04]  /*3cd30*/  LDL.LU R244, [R1+0x2c0] ;  /* 0x0002c00001f47983 */ /* 0x000ee80000300800 */
[----:B------:R-:W-:Y:S04]  /*3cd40*/  STL.64 [R1+0xe0], R68 ;  /* 0x0000e04401007387 */ /* 0x000fe80000100a00 */
[----:B------:R4:W-:Y:S04]  /*3cd50*/  STL.64 [R1+0xe8], R70 ;  /* 0x0000e84601007387 */ /* 0x0009e80000100a00 */
[----:B------:R-:W3:Y:S04]  /*3cd60*/  LDL.LU R245, [R1+0x2c4] ;  /* 0x0002c40001f57983 */ /* 0x000ee80000300800 */
[----:B------:R-:W3:Y:S04]  /*3cd70*/  LDL.LU R246, [R1+0x2c8] ;  /* 0x0002c80001f67983 */ /* 0x000ee80000300800 */
[----:B------:R-:W3:Y:S04]  /*3cd80*/  LDL.LU R247, [R1+0x2cc] ;  /* 0x0002cc0001f77983 */ /* 0x000ee80000300800 */
[----:B------:R-:W3:Y:S04]  /*3cd90*/  LDL.LU R240, [R1+0x2b0] ;  /* 0x0002b00001f07983 */ /* 0x000ee80000300800 */
[----:B------:R-:W3:Y:S04]  /*3cda0*/  LDL.LU R241, [R1+0x2b4] ;  /* 0x0002b40001f17983 */ /* 0x000ee80000300800 */
[----:B------:R-:W3:Y:S04]  /*3cdb0*/  LDL.LU R242, [R1+0x2b8] ;  /* 0x0002b80001f27983 */ /* 0x000ee80000300800 */
[----:B------:R-:W3:Y:S01]  /*3cdc0*/  LDL.LU R243, [R1+0x2bc] ;  /* 0x0002bc0001f37983 */ /* 0x000ee20000300800 */
[C---:B----4-:R-:W-:Y:S11]  /*3cdd0*/  HMMA.1688.F32.TF32 R68, R160.reuse, R44, R152 ;  /* 0x0000002ca044723c */ /* 0x050ff60000081098 */
[----:B------:R-:W-:Y:S11]  /*3cde0*/  @!UPT UIADD3 URZ, URZ, URZ, URZ ;  /* 0x0000003f3f3ff290 */ /* 0x000ff6000fffe03f */
[----:B------:R-:W-:Y:S02]  /*3cdf0*/  @!UPT UIADD3 URZ, URZ, URZ, URZ ;  /* 0x0000003f3f3ff290 */ /* 0x000fe4000fffe03f */
[----:B------:R-:W-:Y:S02]  /*3ce00*/  IMAD.MOV.U32 R108, RZ, RZ, R68 ;  /* 0x000000ffff6c7224 */ /* 0x000fe400078e0044 */
        /* <DEDUP_REMOVED lines=23> */
[----:B------:R-:W-:Y:S01]  /*3cf80*/  IMAD.MOV.U32 R92, RZ, RZ, R71 ;  /* 0x000000ffff5c7224 */ /* 0x000fe200078e0047 */
[----:B------:R-:W-:Y:S04]  /*3cf90*/  STL.64 [R1+0x1668], R110 ;  /* 0x0016686e01007387 */ /* 0x000fe80000100a00 */
[----:B------:R-:W-:Y:S04]  /*3cfa0*/  STL.64 [R1+0x1660], R108 ;  /* 0x0016606c01007387 */ /* 0x000fe80000100a00 */
[----:B------:R-:W-:Y:S04]  /*3cfb0*/  STL.64 [R1+0x1678], R106 ;  /* 0x0016786a01007387 */ /* 0x000fe80000100a00 */
[----:B------:R-:W-:Y:S04]  /*3cfc0*/  STL.64 [R1+0x1670], R104 ;  /* 0x0016706801007387 */ /* 0x000fe80000100a00 */
[----:B------:R-:W-:Y:S04]  /*3cfd0*/  STL.64 [R1+0x1688], R102 ;  /* 0x0016886601007387 */ /* 0x000fe80000100a00 */
[----:B------:R-:W-:Y:S01]  /*3cfe0*/  STL.64 [R1+0x1680], R100 ;  /* 0x0016806401007387 */ /* 0x000fe20000100a00 */
[C---:B---3--:R-:W-:Y:S11]  /*3cff0*/  HMMA.1688.F32.TF32 R68, R160.reuse, R28, R244 ;  /* 0x0000001ca044723c */ /* 0x048ff600000810f4 */
        /* <DEDUP_REMOVED lines=26> */
[----:B------:R-:W1:Y:S04]  /*3d1a0*/  LDL.LU R172, [R1+0x360] ;  /* 0x0003600001ac7983 */ /* 0x000e680000300800 */
[----:B------:R-:W1:Y:S04]  /*3d1b0*/  LDL.LU R173, [R1+0x364] ;  /* 0x0003640001ad7983 */ /* 0x000e680000300800 */
[----:B------:R-:W1:Y:S04]  /*3d1c0*/  LDL.LU R174, [R1+0x368] ;  /* 0x0003680001ae7983 */ /* 0x000e680000300800 */
[----:B------:R-:W1:Y:S04]  /*3d1d0*/  LDL.LU R175, [R1+0x36c] ;  /* 0x00036c0001af7983 */ /* 0x000e680000300800 */
[----:B------:R-:W5:Y:S04]  /*3d1e0*/  LDL.LU R244, [R1+0x3a0] ;  /* 0x0003a00001f47983 */ /* 0x000f680000300800 */
[----:B------:R-:W5:Y:S04]  /*3d1f0*/  LDL.LU R245, [R1+0x3a4] ;  /* 0x0003a40001f57983 */ /* 0x000f680000300800 */
[----:B------:R-:W5:Y:S04]  /*3d200*/  LDL.LU R246, [R1+0x3a8] ;  /* 0x0003a80001f67983 */ /* 0x000f680000300800 */
[----:B------:R-:W5:Y:S04]  /*3d210*/  LDL.LU R247, [R1+0x3ac] ;  /* 0x0003ac0001f77983 */ /* 0x000f680000300800 */
[----:B------:R-:W5:Y:S04]  /*3d220*/  LDL.LU R178, [R1+0x3b8] ;  /* 0x0003b80001b27983 */ /* 0x000f680000300800 */
[----:B------:R-:W5:Y:S01]  /*3d230*/  LDL.LU R179, [R1+0x3bc] ;  /* 0x0003bc0001b37983 */ /* 0x000f620000300800 */
[----:B------:R-:W-:Y:S03]  /*3d240*/  HMMA.1688.F32.TF32 R68, R160, R24, R240 ;  /* 0x00000018a044723c */ /* 0x000fe600000810f0 */
[----:B------:R-:W5:Y:S04]  /*3d250*/  LDL.LU R240, [R1+0x3c0] ;  /* 0x0003c00001f07983 */ /* 0x000f680000300800 */
[----:B------:R-:W5:Y:S04]  /*3d260*/  LDL.LU R241, [R1+0x3c4] ;  /* 0x0003c40001f17983 */ /* 0x000f680000300800 */
[----:B------:R-:W5:Y:S04]  /*3d270*/  LDL.LU R242, [R1+0x3c8] ;  /* 0x0003c80001f27983 */ /* 0x000f680000300800 */
[----:B------:R-:W5:Y:S09]  /*3d280*/  LDL.LU R243, [R1+0x3cc] ;  /* 0x0003cc0001f37983 */ /* 0x000f720000300800 */
[----:B------:R-:W-:-:S02]  /*3d290*/  IMAD.MOV.U32 R90, RZ, RZ, R70 ;  /* 0x000000ffff5a7224 */ /* 0x000fc400078e0046 */
[----:B------:R-:W-:Y:S02]  /*3d2a0*/  IMAD.MOV.U32 R91, RZ, RZ, R71 ;  /* 0x000000ffff5b7224 */ /* 0x000fe400078e0047 */
[----:B------:R-:W-:Y:S02]  /*3d2b0*/  IMAD.MOV.U32 R88, RZ, RZ, R68 ;  /* 0x000000ffff587224 */ /* 0x000fe400078e0044 */
[----:B------:R-:W-:Y:S01]  /*3d2c0*/  IMAD.MOV.U32 R89, RZ, RZ, R69 ;  /* 0x000000ffff597224 */ /* 0x000fe200078e0045 */
[----:B------:R-:W-:Y:S04]  /*3d2d0*/  STL.64 [R1+0x16a8], R90 ;  /* 0x0016a85a01007387 */ /* 0x000fe80000100a00 */
[----:B------:R-:W-:Y:S01]  /*3d2e0*/  STL.64 [R1+0x16a0], R88 ;  /* 0x0016a05801007387 */ /* 0x000fe20000100a00 */
[C---:B--2---:R-:W-:Y:S08]  /*3d2f0*/  HMMA.1688.F32.TF32 R148, R160.reuse, R16, R148 ;  /* 0x00000010a094723c */ /* 0x044ff00000081094 */
[C---:B---3--:R-:W-:Y:S08]  /*3d300*/  HMMA.1688.F32.TF32 R144, R160.reuse, R20, R144 ;  /* 0x00000014a090723c */ /* 0x048ff00000081090 */
[C---:B----4-:R-:W-:Y:S08]  /*3d310*/  HMMA.1688.F32.TF32 R152, R160.reuse, R12, R152 ;  /* 0x0000000ca098723c */ /* 0x050ff00000081098 */
[C---:B-----5:R-:W-:Y:S08]  /*3d320*/  HMMA.1688.F32.TF32 R156, R160.reuse, R8, R156 ;  /* 0x00000008a09c723c */ /* 0x060ff0000008109c */
[----:B------:R-:W-:Y:S01]  /*3d330*/  HMMA.1688.F32.TF32 R160, R160, R4, R228 ;  /* 0x00000004a0a0723c */ /* 0x000fe200000810e4 */
[----:B------:R-:W-:Y:S07]  /*3d340*/  STL.64 [R1+0x16b8], R146 ;  /* 0x0016b89201007387 */ /* 0x000fee0000100a00 */
[C---:B-1----:R-:W-:Y:S01]  /*3d350*/  HMMA.1688.F32.TF32 R164, R196.reuse, R64, R172 ;  /* 0x00000040c4a4723c */ /* 0x042fe200000810ac */
[----:B------:R-:W-:Y:S07]  /*3d360*/  STL.64 [R1+0x16b0], R144 ;  /* 0x0016b09001007387 */ /* 0x000fee0000100a00 */
[C---:B------:R-:W-:Y:S01]  /*3d370*/  HMMA.1688.F32.TF32 R168, R196.reuse, R60, R244 ;  /* 0x0000003cc4a8723c */ /* 0x040fe200000810f4 */
[----:B------:R-:W-:Y:S04]  /*3d380*/  LDS R228, [R218+0x66100] ;  /* 0x06610000dae47984 */ /* 0x000fe80000000800 */
[----:B------:R-:W-:Y:S03]  /*3d390*/  LDS R230, [R218+0x66900] ;  /* 0x06690000dae67984 */ /* 0x000fe60000000800 */
        /* <DEDUP_REMOVED lines=55> */
[----:B------:R-:W-:Y:S04]  /*3d710*/  STL.64 [R1+0x1730], R176 ;  /* 0x001730b001007387 */ /* 0x000fe80000100a00 */
[----:B------:R-:W-:Y:S04]  /*3d720*/  LDS R229, [R219+0x66100] ;  /* 0x06610000dbe57984 */ /* 0x000fe80000000800 */
[----:B------:R-:W1:Y:S01]  /*3d730*/  LDS R231, [R219+0x66900] ;  /* 0x06690000dbe77984 */ /* 0x000e620000000800 */
[C---:B-----5:R-:W-:Y:S03]  /*3d740*/  HMMA.1688.F32.TF32 R84, R196.reuse, R48, R240 ;  /* 0x00000030c454723c */ /* 0x060fe600000810f0 */
[----:B------:R-:W5:Y:S04]  /*3d750*/  LDL.LU R240, [R1+0x580] ;  /* 0x0005800001f07983 */ /* 0x000f680000300800 */
[----:B------:R-:W5:Y:S04]  /*3d760*/  LDL.LU R241, [R1+0x584] ;  /* 0x0005840001f17983 */ /* 0x000f680000300800 */
[----:B------:R-:W5:Y:S04]  /*3d770*/  LDL.LU R242, [R1+0x588] ;  /* 0x0005880001f27983 */ /* 0x000f680000300800 */
[----:B------:R-:W5:Y:S01]  /*3d780*/  LDL.LU R243, [R1+0x58c] ;  /* 0x00058c0001f37983 */ /* 0x000f620000300800 */
[C---:B--2---:R-:W-:Y:S08]  /*3d790*/  HMMA.1688.F32.TF32 R72, R196.reuse, R36, R72 ;  /* 0x00000024c448723c */ /* 0x044ff00000081048 */
[C---:B---3--:R-:W-:Y:S08]  /*3d7a0*/  HMMA.1688.F32.TF32 R80, R196.reuse, R44, R80 ;  /* 0x0000002cc450723c */ /* 0x048ff00000081050 */
[C---:B----4-:R-:W-:Y:S11]  /*3d7b0*/  HMMA.1688.F32.TF32 R76, R196.reuse, R40, R76 ;  /* 0x00000028c44c723c */ /* 0x050ff6000008104c */
[----:B------:R-:W-:Y:S05]  /*3d7c0*/  @!UPT UIADD3 URZ, URZ, URZ, URZ ;  /* 0x0000003f3f3ff290 */ /* 0x000fea000fffe03f */
[----:B------:R-:W-:Y:S02]  /*3d7d0*/  IMAD.MOV.U32 R96, RZ, RZ, R80 ;  /* 0x000000ffff607224 */ /* 0x000fe400078e0050 */
[----:B------:R-:W-:Y:S02]  /*3d7e0*/  IMAD.MOV.U32 R97, RZ, RZ, R81 ;  /* 0x000000ffff617224 */ /* 0x000fe400078e0051 */
[----:B------:R-:W-:Y:S02]  /*3d7f0*/  IMAD.MOV.U32 R98, RZ, RZ, R82 ;  /* 0x000000ffff627224 */ /* 0x000fe400078e0052 */
[----:B------:R-:W-:Y:S02]  /*3d800*/  IMAD.MOV.U32 R99, RZ, RZ, R83 ;  /* 0x000000ffff637224 */ /* 0x000fe400078e0053 */
[C---:B------:R-:W-:Y:S01]  /*3d810*/  HMMA.1688.F32.TF32 R80, R196.reuse, R32, R180 ;  /* 0x00000020c450723c */ /* 0x040fe200000810b4 */
[----:B------:R-:W-:Y:S04]  /*3d820*/  STL.64 [R1+0x140], R76 ;  /* 0x0001404c01007387 */ /* 0x000fe80000100a00 */
[----:B------:R2:W-:Y:S04]  /*3d830*/  STL.64 [R1+0x148], R78 ;  /* 0x0001484e01007387 */ /* 0x0005e80000100a00 */
[----:B------:R-:W-:Y:S01]  /*3d840*/  STL.64 [R1+0x130], R72 ;  /* 0x0001304801007387 */ /* 0x000fe20000100a00 */
[C---:B------:R-:W-:Y:S03]  /*3d850*/  HMMA.1688.F32.TF32 R184, R196.reuse, R16, R184 ;  /* 0x00000010c4b8723c */ /* 0x040fe600000810b8 */
[----:B------:R3:W-:Y:S05]  /*3d860*/  STL.64 [R1+0x138], R74 ;  /* 0x0001384a01007387 */ /* 0x0007ea0000100a00 */
[C---:B--2---:R-:W-:Y:S08]  /*3d870*/  HMMA.1688.F32.TF32 R76, R196.reuse, R28, R68 ;  /* 0x0000001cc44c723c */ /* 0x044ff00000081044 */
[C---:B---3--:R-:W-:Y:S08]  /*3d880*/  HMMA.1688.F32.TF32 R72, R196.reuse, R24, R248 ;  /* 0x00000018c448723c */ /* 0x048ff000000810f8 */
[C---:B------:R-:W-:Y:S08]  /*3d890*/  HMMA.1688.F32.TF32 R68, R196.reuse, R20, R244 ;  /* 0x00000014c444723c */ /* 0x040ff000000810f4 */
        /* <DEDUP_REMOVED lines=8> */
[----:B------:R-:W-:Y:S04]  /*3d920*/  STL [R1+0x14a8], R184 ;  /* 0x0014a8b801007387 */ /* 0x000fe80000100800 */
[----:B------:R2:W-:Y:S04]  /*3d930*/  STL.64 [R1+0xf0], R68 ;  /* 0x0000f04401007387 */ /* 0x0005e80000100a00 */
[----:B------:R3:W-:Y:S04]  /*3d940*/  STL.64 [R1+0xf8], R70 ;  /* 0x0000f84601007387 */ /* 0x0007e80000100a00 */
[----:B------:R-:W-:Y:S04]  /*3d950*/  STL [R1+0x14a4], R185 ;  /* 0x0014a4b901007387 */ /* 0x000fe80000100800 */
[----:B------:R-:W-:Y:S04]  /*3d960*/  STL [R1+0x14a0], R186 ;  /* 0x0014a0ba01007387 */ /* 0x000fe80000100800 */
[----:B------:R-:W-:Y:S04]  /*3d970*/  STL [R1+0x149c], R187 ;  /* 0x00149cbb01007387 */ /* 0x000fe80000100800 */
[----:B------:R-:W-:Y:S04]  /*3d980*/  STL [R1+0x14b8], R188 ;  /* 0x0014b8bc01007387 */ /* 0x000fe80000100800 */
[----:B------:R-:W-:Y:S04]  /*3d990*/  STL [R1+0x14b4], R189 ;  /* 0x0014b4bd01007387 */ /* 0x000fe80000100800 */
[----:B------:R-:W-:Y:S04]  /*3d9a0*/  STL [R1+0x14b0], R190 ;  /* 0x0014b0be01007387 */ /* 0x000fe80000100800 */
[----:B------:R-:W-:Y:S04]  /*3d9b0*/  STL [R1+0x14ac], R191 ;  /* 0x0014acbf01007387 */ /* 0x000fe80000100800 */
[----:B------:R-:W1:Y:S04]  /*3d9c0*/  LDL.LU R202, [R1+0x5a8] ;  /* 0x0005a80001ca7983 */ /* 0x000e680000300800 */
[----:B------:R-:W1:Y:S01]  /*3d9d0*/  LDL.LU R203, [R1+0x5ac] ;  /* 0x0005ac0001cb7983 */ /* 0x000e620000300800 */
[----:B------:R-:W-:-:S03]  /*3d9e0*/  IMAD.MOV.U32 R248, RZ, RZ, R209 ;  /* 0x000000fffff87224 */ /* 0x000fc600078e00d1 */
[----:B------:R-:W-:Y:S01]  /*3d9f0*/  STL [R1+0x14c8], R192 ;  /* 0x0014c8c001007387 */ /* 0x000fe20000100800 */
[----:B------:R-:W-:-:S03]  /*3da00*/  IMAD.MOV.U32 R249, RZ, RZ, R208 ;  /* 0x000000fffff97224 */ /* 0x000fc600078e00d0 */
[----:B------:R-:W-:Y:S01]  /*3da10*/  STL [R1+0x14c4], R193 ;  /* 0x0014c4c101007387 */ /* 0x000fe20000100800 */
[----:B------:R-:W-:-:S03]  /*3da20*/  IMAD.MOV.U32 R250, RZ, RZ, R213 ;  /* 0x000000fffffa7224 */ /* 0x000fc600078e00d5 */
[----:B------:R-:W-:Y:S01]  /*3da30*/  STL [R1+0x14c0], R194 ;  /* 0x0014c0c201007387 */ /* 0x000fe20000100800 */
[----:B------:R-:W-:-:S03]  /*3da40*/  IMAD.MOV.U32 R251, RZ, RZ, R212 ;  /* 0x000000fffffb7224 */ /* 0x000fc600078e00d4 */
[----:B------:R-:W-:Y:S04]  /*3da50*/  STL [R1+0x14bc], R195 ;  /* 0x0014bcc301007387 */ /* 0x000fe80000100800 */
        /* <DEDUP_REMOVED lines=10> */
[----:B--2---:R-:W2:Y:S04]  /*3db00*/  LDL.LU R68, [R1+0x650] ;  /* 0x0006500001447983 */ /* 0x004ea80000300800 */
[----:B------:R-:W2:Y:S04]  /*3db10*/  LDL.LU R69, [R1+0x654] ;  /* 0x0006540001457983 */ /* 0x000ea80000300800 */
[----:B---3--:R-:W2:Y:S04]  /*3db20*/  LDL.LU R70, [R1+0x658] ;  /* 0x0006580001467983 */ /* 0x008ea80000300800 */
[----:B------:R-:W2:Y:S01]  /*3db30*/  LDL.LU R71, [R1+0x65c] ;  /* 0x00065c0001477983 */ /* 0x000ea20000300800 */
[----:B------:R-:W-:-:S02]  /*3db40*/  IMAD.MOV.U32 R226, RZ, RZ, R217 ;  /* 0x000000ffffe27224 */ /* 0x000fc400078e00d9 */
[----:B------:R-:W-:Y:S01]  /*3db50*/  IMAD.MOV.U32 R227, RZ, RZ, R216 ;  /* 0x000000ffffe37224 */ /* 0x000fe200078e00d8 */
[----:B------:R-:W-:Y:S04]  /*3db60*/  LDS R244, [R218+0x66180] ;  /* 0x06618000daf47984 */ /* 0x000fe80000000800 */
[----:B------:R-:W-:Y:S04]  /*3db70*/  LDS R246, [R218+0x66980] ;  /* 0x06698000daf67984 */ /* 0x000fe80000000800 */
[----:B------:R-:W-:Y:S04]  /*3db80*/  LDS R245, [R219+0x66180] ;  /* 0x06618000dbf57984 */ /* 0x000fe80000000800 */
[----:B------:R-:W-:Y:S01]  /*3db90*/  LDS R247, [R219+0x66980] ;  /* 0x06698000dbf77984 */ /* 0x000fe20000000800 */
[----:B-----5:R-:W-:Y:S01]  /*3dba0*/  HMMA.1688.F32.TF32 R196, R196, R4, R240 ;  /* 0x00000004c4c4723c */ /* 0x020fe200000810f0 */
[----:B------:R-:W-:-:S02]  /*3dbb0*/  IMAD.MOV.U32 R93, RZ, RZ, R84 ;  /* 0x000000ffff5d7224 */ /* 0x000fc400078e0054 */
[----:B------:R-:W-:Y:S01]  /*3dbc0*/  LDS R241, [R252+0x66180] ;  /* 0x06618000fcf17984 */ /* 0x000fe20000000800 */
[----:B------:R-:W-:Y:S02]  /*3dbd0*/  IMAD.MOV.U32 R94, RZ, RZ, R85 ;  /* 0x000000ffff5e7224 */ /* 0x000fe400078e0055 */
[----:B------:R-:W-:Y:S01]  /*3dbe0*/  IMAD.MOV.U32 R95, RZ, RZ, R86 ;  /* 0x000000ffff5f7224 */ /* 0x000fe200078e0056 */
[----:B------:R-:W-:Y:S11]  /*3dbf0*/  LDS R243, [R252+0x66980] ;  /* 0x06698000fcf37984 */ /* 0x000ff60000000800 */
[----:B------:R-:W-:Y:S05]  /*3dc00*/  @!UPT UIADD3 URZ, URZ, URZ, URZ ;  /* 0x0000003f3f3ff290 */ /* 0x000fea000fffe03f */
[----:B------:R-:W-:Y:S04]  /*3dc10*/  STL [R1+0x14d4], R196 ;  /* 0x0014d4c401007387 */ /* 0x000fe80000100800 */
[----:B------:R-:W-:Y:S04]  /*3dc20*/  STL [R1+0x14d0], R197 ;  /* 0x0014d0c501007387 */ /* 0x000fe80000100800 */
[----:B------:R-:W-:Y:S04]  /*3dc30*/  STL [R1+0x14cc], R198 ;  /* 0x0014ccc601007387 */ /* 0x000fe80000100800 */
[----:B------:R3:W-:Y:S04]  /*3dc40*/  STL [R1+0x1498], R199 ;  /* 0x001498c701007387 */ /* 0x0007e80000100800 */
[----:B---3--:R-:W3:Y:S01]  /*3dc50*/  LDL.LU R199, [R1+0x998] ;  /* 0x0009980001c77983 */ /* 0x008ee20000300800 */
[C---:B-1----:R-:W-:Y:S08]  /*3dc60*/  HMMA.1688.F32.TF32 R200, R228.reuse, R64, R200 ;  /* 0x00000040e4c8723c */ /* 0x042ff000000810c8 */
[C---:B----4-:R-:W-:Y:S08]  /*3dc70*/  HMMA.1688.F32.TF32 R204, R228.reuse, R60, R204 ;  /* 0x0000003ce4cc723c */ /* 0x050ff000000810cc */
[C---:B------:R-:W-:Y:S08]  /*3dc80*/  HMMA.1688.F32.TF32 R208, R228.reuse, R56, R208 ;  /* 0x00000038e4d0723c */ /* 0x040ff000000810d0 */
[C---:B------:R-:W-:Y:S01]  /*3dc90*/  HMMA.1688.F32.TF32 R212, R228.reuse, R52, R212 ;  /* 0x00000034e4d4723c */ /* 0x040fe200000810d4 */
[----:B------:R-:W-:Y:S04]  /*3dca0*/  STL [R1+0x14e4], R200 ;  /* 0x0014e4c801007387 */ /* 0x000fe80000100800 */
[----:B------:R-:W-:Y:S03]  /*3dcb0*/  STL [R1+0x14e0], R201 ;  /* 0x0014e0c901007387 */ /* 0x000fe60000100800 */
[C---:B--2---:R-:W-:Y:S01]  /*3dcc0*/  HMMA.1688.F32.TF32 R72, R228.reuse, R48, R68 ;  /* 0x00000030e448723c */ /* 0x044fe20000081044 */
        /* <DEDUP_REMOVED lines=11> */
[----:B------:R1:W-:Y:S04]  /*3dd80*/  STL.64 [R1+0x1e0], R72 ;  /* 0x0001e04801007387 */ /* 0x0003e80000100a00 */
[----:B------:R2:W-:Y:S04]  /*3dd90*/  STL.64 [R1+0x1e8], R74 ;  /* 0x0001e84a01007387 */ /* 0x0005e80000100a00 */
        /* <DEDUP_REMOVED lines=10> */
[----:B-1----:R-:W5:Y:S04]  /*3de40*/  LDL.LU R72, [R1+0x610] ;  /* 0x0006100001487983 */ /* 0x002f680000300800 */
[----:B------:R-:W5:Y:S04]  /*3de50*/  LDL.LU R73, [R1+0x614] ;  /* 0x0006140001497983 */ /* 0x000f680000300800 */
[----:B--2---:R-:W5:Y:S04]  /*3de60*/  LDL.LU R74, [R1+0x618] ;  /* 0x00061800014a7983 */ /* 0x004f680000300800 */
[----:B------:R-:W5:Y:S04]  /*3de70*/  LDL.LU R75, [R1+0x61c] ;  /* 0x00061c00014b7983 */ /* 0x000f680000300800 */
[----:B------:R-:W2:Y:S04]  /*3de80*/  LDL.LU R180, [R1+0x600] ;  /* 0x0006000001b47983 */ /* 0x000ea80000300800 */
[----:B------:R-:W2:Y:S04]  /*3de90*/  LDL.LU R181, [R1+0x604] ;  /* 0x0006040001b57983 */ /* 0x000ea80000300800 */
[----:B------:R-:W2:Y:S04]  /*3dea0*/  LDL.LU R182, [R1+0x608] ;  /* 0x0006080001b67983 */ /* 0x000ea80000300800 */
[----:B------:R-:W2:Y:S01]  /*3deb0*/  LDL.LU R183, [R1+0x60c] ;  /* 0x00060c0001b77983 */ /* 0x000ea20000300800 */
[----:B------:R-:W-:Y:S01]  /*3dec0*/  HMMA.1688.F32.TF32 R68, R228, R44, R248 ;  /* 0x0000002ce444723c */ /* 0x000fe200000810f8 */
[----:B------:R-:W-:-:S02]  /*3ded0*/  IMAD.MOV.U32 R115, RZ, RZ, R87 ;  /* 0x000000ffff737224 */ /* 0x000fc400078e0057 */
[----:B---3--:R-:W-:Y:S04]  /*3dee0*/  LDS R240, [R199+0x66180] ;  /* 0x06618000c7f07984 */ /* 0x008fe80000000800 */
[----:B------:R-:W1:Y:S11]  /*3def0*/  LDS R242, [R199+0x66980] ;  /* 0x06698000c7f27984 */ /* 0x000e760000000800 */
[----:B------:R-:W-:Y:S06]  /*3df00*/  @!UPT UIADD3 URZ, URZ, URZ, URZ ;  /* 0x0000003f3f3ff290 */ /* 0x000fec000fffe03f */
[----:B------:R-:W-:Y:S02]  /*3df10*/  IMAD.MOV.U32 R188, RZ, RZ, R68 ;  /* 0x000000ffffbc7224 */ /* 0x000fe400078e0044 */
[----:B------:R-:W-:Y:S01]  /*3df20*/  IMAD.MOV.U32 R189, RZ, RZ, R69 ;  /* 0x000000ffffbd7224 */ /* 0x000fe200078e0045 */
[----:B------:R-:W3:Y:S01]  /*3df30*/  LDL.LU R68, [R1+0x5f0] ;  /* 0x0005f00001447983 */ /* 0x000ee20000300800 */
[----:B------:R-:W-:Y:S02]  /*3df40*/  IMAD.MOV.U32 R190, RZ, RZ, R70 ;  /* 0x000000ffffbe7224 */ /* 0x000fe400078e0046 */
[----:B------:R-:W-:Y:S01]  /*3df50*/  IMAD.MOV.U32 R191, RZ, RZ, R71 ;  /* 0x000000ffffbf7224 */ /* 0x000fe200078e0047 */
        /* <DEDUP_REMOVED lines=14> */
[----:B------:R-:W-:Y:S02]  /*3e040*/  @!UPT UIADD3 URZ, URZ, URZ, URZ ;  /* 0x0000003f3f3ff290 */ /* 0x000fe4000fffe03f */
[----:B------:R-:W-:Y:S02]  /*3e050*/  IMAD.MOV.U32 R184, RZ, RZ, R72 ;  /* 0x000000ffffb87224 */ /* 0x000fe400078e0048 */
[----:B------:R-:W-:Y:S02]  /*3e060*/  IMAD.MOV.U32 R185, RZ, RZ, R73 ;  /* 0x000000ffffb97224 */ /* 0x000fe400078e0049 */
[----:B------:R-:W-:Y:S02]  /*3e070*/  IMAD.MOV.U32 R186, RZ, RZ, R74 ;  /* 0x000000ffffba7224 */ /* 0x000fe400078e004a */
[----:B------:R-:W-:Y:S02]  /*3e080*/  IMAD.MOV.U32 R187, RZ, RZ, R75 ;  /* 0x000000ffffbb7224 */ /* 0x000fe400078e004b */
[----:B--2---:R-:W-:Y:S01]  /*3e090*/  HMMA.1688.F32.TF32 R72, R228, R28, R180 ;  /* 0x0000001ce448723c */ /* 0x004fe200000810b4 */
[----:B------:R-:W-:Y:S02]  /*3e0a0*/  IMAD.MOV.U32 R192, RZ, RZ, R80 ;  /* 0x000000ffffc07224 */ /* 0x000fe400078e0050 */
[----:B------:R-:W-:-:S02]  /*3e0b0*/  IMAD.MOV.U32 R193, RZ, RZ, R81 ;  /* 0x000000ffffc17224 */ /* 0x000fc400078e0051 */
[----:B------:R-:W-:Y:S02]  /*3e0c0*/  IMAD.MOV.U32 R194, RZ, RZ, R82 ;  /* 0x000000ffffc27224 */ /* 0x000fe400078e0052 */
[----:B------:R-:W-:Y:S02]  /*3e0d0*/  IMAD.MOV.U32 R195, RZ, RZ, R83 ;  /* 0x000000ffffc37224 */ /* 0x000fe400078e0053 */
[----:B------:R-:W-:Y:S11]  /*3e0e0*/  IMAD.MOV.U32 R83, RZ, RZ, R236 ;  /* 0x000000ffff537224 */ /* 0x000ff600078e00ec */
[----:B------:R-:W-:Y:S04]  /*3e0f0*/  @!UPT UIADD3 URZ, URZ, URZ, URZ ;  /* 0x0000003f3f3ff290 */ /* 0x000fe8000fffe03f */
[----:B------:R-:W-:Y:S02]  /*3e100*/  IMAD.MOV.U32 R207, RZ, RZ, R72 ;  /* 0x000000ffffcf7224 */ /* 0x000fe400078e0048 */
[----:B------:R-:W-:Y:S02]  /*3e110*/  IMAD.MOV.U32 R200, RZ, RZ, R73 ;  /* 0x000000ffffc87224 */ /* 0x000fe400078e0049 */
[----:B------:R-:W-:Y:S02]  /*3e120*/  IMAD.MOV.U32 R72, RZ, RZ, R238 ;  /* 0x000000ffff487224 */ /* 0x000fe400078e00ee */
[----:B------:R-:W-:Y:S01]  /*3e130*/  IMAD.MOV.U32 R201, RZ, RZ, R74 ;  /* 0x000000ffffc97224 */ /* 0x000fe200078e004a */
[----:B------:R-:W2:Y:S01]  /*3e140*/  LDL.LU R238, [R1+0x1890] ;  /* 0x0018900001ee7983 */ /* 0x000ea20000300800 */
[----:B------:R-:W-:Y:S02]  /*3e150*/  IMAD.MOV.U32 R73, RZ, RZ, R233 ;  /* 0x000000ffff497224 */ /* 0x000fe400078e00e9 */
[----:B------:R-:W-:Y:S01]  /*3e160*/  IMAD.MOV.U32 R202, RZ, RZ, R75 ;  /* 0x000000ffffca7224 */ /* 0x000fe200078e004b */
[----:B------:R-:W1:Y:S01]  /*3e170*/  LDL.LU R233, [R1+0x188c] ;  /* 0x00188c0001e97983 */ /* 0x000e620000300800 */
[----:B------:R-:W-:-:S02]  /*3e180*/  IMAD.MOV.U32 R74, RZ, RZ, R232 ;  /* 0x000000ffff4a7224 */ /* 0x000fc400078e00e8 */
[----:B------:R-:W-:Y:S01]  /*3e190*/  IMAD.MOV.U32 R75, RZ, RZ, R239 ;  /* 0x000000ffff4b7224 */ /* 0x000fe200078e00ef */
[----:B------:R-:W1:Y:S04]  /*3e1a0*/  LDL.LU R232, [R1+0x1888] ;  /* 0x0018880001e87983 */ /* 0x000e680000300800 */
[----:B------:R-:W4:Y:S04]  /*3e1b0*/  LDL.LU R239, [R1+0x1884] ;  /* 0x0018840001ef7983 */ /* 0x000f280000300800 */
[----:B------:R-:W5:Y:S04]  /*3e1c0*/  LDL.LU R80, [R1+0x770] ;  /* 0x0007700001507983 */ /* 0x000f680000300800 */
[----:B------:R-:W5:Y:S04]  /*3e1d0*/  LDL.LU R81, [R1+0x774] ;  /* 0x0007740001517983 */ /* 0x000f680000300800 */
[----:B------:R-:W5:Y:S04]  /*3e1e0*/  LDL.LU R82, [R1+0x778] ;  /* 0x0007780001527983 */ /* 0x000f680000300800 */
[----:B------:R-:W5:Y:S04]  /*3e1f0*/  LDL.LU R236, [R1+0x1880] ;  /* 0x0018800001ec7983 */ /* 0x000f680000300800 */
[----:B------:R-:W1:Y:S01]  /*3e200*/  LDL.LU R234, [R1+0x248] ;  /* 0x0002480001ea7983 */ /* 0x000e620000300800 */
[----:B------:R-:W-:-:S03]  /*3e210*/  IMAD.MOV.U32 R87, RZ, RZ, R237 ;  /* 0x000000ffff577224 */ /* 0x000fc600078e00ed */
[----:B------:R-:W1:Y:S04]  /*3e220*/  LDL.LU R235, [R1+0x24c] ;  /* 0x00024c0001eb7983 */ /* 0x000e680000300800 */
[----:B------:R-:W5:Y:S01]  /*3e230*/  LDL.LU R84, [R1+0x750] ;  /* 0x0007500001547983 */ /* 0x000f620000300800 */
[----:B---3--:R-:W-:Y:S01]  /*3e240*/  HMMA.1688.F32.TF32 R68, R228, R24, R68 ;  /* 0x00000018e444723c */ /* 0x008fe20000081044 */
[----:B--2---:R-:W-:Y:S02]  /*3e250*/  IMAD.MOV.U32 R86, RZ, RZ, R238 ;  /* 0x000000ffff567224 */ /* 0x004fe400078e00ee */
[----:B----4-:R-:W-:Y:S02]  /*3e260*/  IMAD.MOV.U32 R85, RZ, RZ, R239 ;  /* 0x000000ffff557224 */ /* 0x010fe400078e00ef */
[----:B------:R-:W2:Y:S04]  /*3e270*/  LDL.LU R239, [R1+0x187c] ;  /* 0x00187c0001ef7983 */ /* 0x000ea80000300800 */
[----:B------:R-:W3:Y:S04]  /*3e280*/  LDL.LU R238, [R1+0x1878] ;  /* 0x0018780001ee7983 */ /* 0x000ee80000300800 */
[----:B------:R-:W4:Y:S04]  /*3e290*/  LDL.LU R237, [R1+0x1874] ;  /* 0x0018740001ed7983 */ /* 0x000f280000300800 */
[----:B------:R-:W4:Y:S01]  /*3e2a0*/  LDL.LU R120, [R1+0x730] ;  /* 0x0007300001787983 */ /* 0x000f220000300800 */
[----:B-----5:R-:W-:-:S03]  /*3e2b0*/  IMAD.MOV.U32 R123, RZ, RZ, R236 ;  /* 0x000000ffff7b7224 */ /* 0x020fc600078e00ec */
[----:B------:R-:W5:Y:S04]  /*3e2c0*/  LDL.LU R121, [R1+0x734] ;  /* 0x0007340001797983 */ /* 0x000f680000300800 */
[----:B------:R-:W5:Y:S04]  /*3e2d0*/  LDL.LU R122, [R1+0x738] ;  /* 0x00073800017a7983 */ /* 0x000f680000300800 */
[----:B------:R-:W5:Y:S01]  /*3e2e0*/  LDL.LU R236, [R1+0x1870] ;  /* 0x0018700001ec7983 */ /* 0x000f620000300800 */
[----:B------:R-:W-:Y:S02]  /*3e2f0*/  IMAD.MOV.U32 R211, RZ, RZ, R68 ;  /* 0x000000ffffd37224 */ /* 0x000fe400078e0044 */
[----:B------:R-:W-:Y:S01]  /*3e300*/  IMAD.MOV.U32 R204, RZ, RZ, R69 ;  /* 0x000000ffffcc7224 */ /* 0x000fe200078e0045 */
[----:B------:R-:W5:Y:S01]  /*3e310*/  LDL.LU R128, [R1+0x6f0] ;  /* 0x0006f00001807983 */ /* 0x000f620000300800 */
[----:B------:R-:W-:-:S02]  /*3e320*/  IMAD.MOV.U32 R205, RZ, RZ, R70 ;  /* 0x000000ffffcd7224 */ /* 0x000fc400078e0046 */
[----:B------:R-:W-:Y:S01]  /*3e330*/  IMAD.MOV.U32 R206, RZ, RZ, R71 ;  /* 0x000000ffffce7224 */ /* 0x000fe200078e0047 */
[----:B------:R-:W5:Y:S01]  /*3e340*/  LDL.LU R129, [R1+0x6f4] ;  /* 0x0006f40001817983 */ /* 0x000f620000300800 */
[----:B------:R-:W-:Y:S03]  /*3e350*/  HMMA.1688.F32.TF32 R68, R228, R20, R248 ;  /* 0x00000014e444723c */ /* 0x000fe600000810f8 */
[----:B------:R-:W5:Y:S04]  /*3e360*/  LDL.LU R130, [R1+0x6f8] ;  /* 0x0006f80001827983 */ /* 0x000f680000300800 */
[----:B------:R-:W5:Y:S04]  /*3e370*/  LDL.LU R131, [R1+0x6fc] ;  /* 0x0006fc0001837983 */ /* 0x000f680000300800 */
[----:B------:R-:W5:Y:S04]  /*3e380*/  LDL.LU R136, [R1+0x690] ;  /* 0x0006900001887983 */ /* 0x000f680000300800 */
[----:B------:R-:W5:Y:S04]  /*3e390*/  LDL.LU R137, [R1+0x694] ;  /* 0x0006940001897983 */ /* 0x000f680000300800 */
[----:B------:R-:W5:Y:S04]  /*3e3a0*/  LDL.LU R138, [R1+0x698] ;  /* 0x00069800018a7983 */ /* 0x000f680000300800 */
[----:B------:R-:W5:Y:S01]  /*3e3b0*/  LDL.LU R139, [R1+0x69c] ;  /* 0x00069c00018b7983 */ /* 0x000f620000300800 */
[----:B------:R-:W-:-:S02]  /*3e3c0*/  IMAD.MOV.U32 R215, RZ, RZ, R68 ;  /* 0x000000ffffd77224 */ /* 0x000fc400078e0044 */
[----:B------:R-:W-:Y:S01]  /*3e3d0*/  IMAD.MOV.U32 R208, RZ, RZ, R69 ;  /* 0x000000ffffd07224 */ /* 0x000fe200078e0045 */
[----:B------:R-:W5:Y:S01]  /*3e3e0*/  LDL.LU R68, [R1+0x6b0] ;  /* 0x0006b00001447983 */ /* 0x000f620000300800 */
[----:B------:R-:W-:Y:S02]  /*3e3f0*/  IMAD.MOV.U32 R209, RZ, RZ, R70 ;  /* 0x000000ffffd17224 */ /* 0x000fe400078e0046 */
[----:B------:R-:W-:Y:S01]  /*3e400*/  IMAD.MOV.U32 R210, RZ, RZ, R71 ;  /* 0x000000ffffd27224 */ /* 0x000fe200078e0047 */
[----:B------:R-:W5:Y:S04]  /*3e410*/  LDL.LU R69, [R1+0x6b4] ;  /* 0x0006b40001457983 */ /* 0x000f680000300800 */
[----:B------:R-:W5:Y:S04]  /*3e420*/  LDL.LU R70, [R1+0x6b8] ;  /* 0x0006b80001467983 */ /* 0x000f680000300800 */
[----:B------:R-:W5:Y:S04]  /*3e430*/  LDL.LU R71, [R1+0x6bc] ;  /* 0x0006bc0001477983 */ /* 0x000f680000300800 */
[----:B------:R-:W5:Y:S04]  /*3e440*/  LDL.LU R132, [R1+0x6d0] ;  /* 0x0006d00001847983 */ /* 0x000f680000300800 */
[----:B------:R-:W5:Y:S04]  /*3e450*/  LDL.LU R133, [R1+0x6d4] ;  /* 0x0006d40001857983 */ /* 0x000f680000300800 */
[----:B------:R-:W5:Y:S01]  /*3e460*/  LDL.LU R134, [R1+0x6d8] ;  /* 0x0006d80001867983 */ /* 0x000f620000300800 */
[----:B------:R-:W-:Y:S11]  /*3e470*/  HMMA.1688.F32.TF32 R76, R228, R36, R76 ;  /* 0x00000024e44c723c */ /* 0x000ff6000008104c */
[----:B------:R-:W-:Y:S11]  /*3e480*/  @!UPT UIADD3 URZ, URZ, URZ, URZ ;  /* 0x0000003f3f3ff290 */ /* 0x000ff6000fffe03f */
[----:B------:R-:W-:Y:S02]  /*3e490*/  @!UPT UIADD3 URZ, URZ, URZ, URZ ;  /* 0x0000003f3f3ff290 */ /* 0x000fe4000fffe03f */
[----:B------:R-:W-:Y:S02]  /*3e4a0*/  IMAD.MOV.U32 R203, RZ, RZ, R76 ;  /* 0x000000ffffcb7224 */ /* 0x000fe400078e004c */
[----:B------:R-:W-:Y:S02]  /*3e4b0*/  IMAD.MOV.U32 R196, RZ, RZ, R77 ;  /* 0x000000ffffc47224 */ /* 0x000fe400078e004d */
[----:B------:R-:W-:Y:S02]  /*3e4c0*/  IMAD.MOV.U32 R197, RZ, RZ, R78 ;  /* 0x000000ffffc57224 */ /* 0x000fe400078e004e */
[----:B------:R-:W-:Y:S02]  /*3e4d0*/  IMAD.MOV.U32 R198, RZ, RZ, R79 ;  /* 0x000000ffffc67224 */ /* 0x000fe400078e004f */
[----:B--2---:R-:W-:Y:S02]  /*3e4e0*/  IMAD.MOV.U32 R126, RZ, RZ, R239 ;  /* 0x000000ffff7e7224 */ /* 0x004fe400078e00ef */
[----:B---3--:R-:W-:-:S02]  /*3e4f0*/  IMAD.MOV.U32 R125, RZ, RZ, R238 ;  /* 0x000000ffff7d7224 */ /* 0x008fc400078e00ee */
[----:B----4-:R-:W-:Y:S02]  /*3e500*/  IMAD.MOV.U32 R124, RZ, RZ, R237 ;  /* 0x000000ffff7c7224 */ /* 0x010fe400078e00ed */
[----:B-----5:R-:W-:Y:S02]  /*3e510*/  IMAD.MOV.U32 R135, RZ, RZ, R236 ;  /* 0x000000ffff877224 */ /* 0x020fe400078e00ec */
[----:B------:R-:W2:Y:S04]  /*3e520*/  LDL.LU R236, [R1+0x186c] ;  /* 0x00186c0001ec7983 */ /* 0x000ea80000300800 */
[----:B------:R-:W2:Y:S04]  /*3e530*/  LDL.LU R237, [R1+0x1868] ;  /* 0x0018680001ed7983 */ /* 0x000ea80000300800 */
[----:B------:R-:W2:Y:S04]  /*3e540*/  LDL.LU R238, [R1+0x1864] ;  /* 0x0018640001ee7983 */ /* 0x000ea80000300800 */
[----:B------:R-:W2:Y:S04]  /*3e550*/  LDL.LU R239, [R1+0x1860] ;  /* 0x0018600001ef7983 */ /* 0x000ea80000300800 */
        /* <DEDUP_REMOVED lines=8> */
[----:B------:R-:W5:Y:S01]  /*3e5e0*/  LDL.LU R251, [R1+0x7ec] ;  /* 0x0007ec0001fb7983 */ /* 0x000f620000300800 */
[----:B-1----:R-:W-:Y:S03]  /*3e5f0*/  HMMA.1688.F32.TF32 R232, R240, R64, R232 ;  /* 0x00000040f0e8723c */ /* 0x002fe600000810e8 */
[----:B------:R-:W3:Y:S04]  /*3e600*/  LDL.LU R180, [R1+0x800] ;  /* 0x0008000001b47983 */ /* 0x000ee80000300800 */
[----:B------:R-:W3:Y:S01]  /*3e610*/  LDL.LU R181, [R1+0x804] ;  /* 0x0008040001b57983 */ /* 0x000ee20000300800 */
[C---:B------:R-:W-:Y:S03]  /*3e620*/  HMMA.1688.F32.TF32 R216, R228.reuse, R16, R216 ;  /* 0x00000010e4d8723c */ /* 0x040fe600000810d8 */
[----:B------:R-:W3:Y:S04]  /*3e630*/  LDL.LU R182, [R1+0x808] ;  /* 0x0008080001b67983 */ /* 0x000ee80000300800 */
[----:B------:R-:W3:Y:S01]  /*3e640*/  LDL.LU R183, [R1+0x80c] ;  /* 0x00080c0001b77983 */ /* 0x000ee20000300800 */
[C---:B------:R-:W-:Y:S08]  /*3e650*/  HMMA.1688.F32.TF32 R220, R228.reuse, R12, R220 ;  /* 0x0000000ce4dc723c */ /* 0x040ff000000810dc */
[----:B------:R-:W-:Y:S08]  /*3e660*/  HMMA.1688.F32.TF32 R224, R228, R8, R224 ;  /* 0x00000008e4e0723c */ /* 0x000ff000000810e0 */
[C---:B------:R-:W-:Y:S01]  /*3e670*/  HMMA.1688.F32.TF32 R88, R240.reuse, R56, R68 ;  /* 0x00000038f058723c */ /* 0x040fe20000081044 */
[----:B------:R-:W-:Y:S04]  /*3e680*/  STL [R1+0x1414], R232 ;  /* 0x001414e801007387 */ /* 0x000fe80000100800 */
[----:B------:R-:W-:Y:S04]  /*3e690*/  STL [R1+0x1410], R233 ;  /* 0x001410e901007387 */ /* 0x000fe80000100800 */
[----:B------:R-:W-:Y:S04]  /*3e6a0*/  STL [R1+0x140c], R234 ;  /* 0x00140cea01007387 */ /* 0x000fe80000100800 */
[----:B------:R-:W-:Y:S01]  /*3e6b0*/  STL [R1+0x1408], R235 ;  /* 0x001408eb01007387 */ /* 0x000fe20000100800 */
[C---:B------:R-:W-:Y:S08]  /*3e6c0*/  HMMA.1688.F32.TF32 R104, R240.reuse, R48, R128 ;  /* 0x00000030f068723c */ /* 0x040ff00000081080 */
[C---:B------:R-:W-:Y:S08]  /*3e6d0*/  HMMA.1688.F32.TF32 R84, R240.reuse, R36, R84 ;  /* 0x00000024f054723c */ /* 0x040ff00000081054 */
[C---:B------:R-:W-:Y:S08]  /*3e6e0*/  HMMA.1688.F32.TF32 R80, R240.reuse, R32, R80 ;  /* 0x00000020f050723c */ /* 0x040ff00000081050 */
[----:B------:R-:W-:Y:S08]  /*3e6f0*/  HMMA.1688.F32.TF32 R72, R240, R24, R72 ;  /* 0x00000018f048723c */ /* 0x000ff00000081048 */
[----:B--2---:R-:W-:Y:S08]  /*3e700*/  HMMA.1688.F32.TF32 R228, R228, R4, R236 ;  /* 0x00000004e4e4723c */ /* 0x004ff000000810ec */
[C---:B------:R-:W-:Y:S11]  /*3e710*/  HMMA.1688.F32.TF32 R236, R240.reuse, R60, R136 ;  /* 0x0000003cf0ec723c */ /* 0x040ff60000081088 */
[----:B------:R-:W-:Y:S11]  /*3e720*/  @!UPT UIADD3 URZ, URZ, URZ, URZ ;  /* 0x0000003f3f3ff290 */ /* 0x000ff6000fffe03f */
[----:B------:R-:W-:Y:S01]  /*3e730*/  @!UPT UIADD3 URZ, URZ, URZ, URZ ;  /* 0x0000003f3f3ff290 */ /* 0x000fe2000fffe03f */
[----:B------:R-:W-:Y:S04]  /*3e740*/  STL [R1+0x1424], R236 ;  /* 0x001424ec01007387 */ /* 0x000fe80000100800 */
[----:B------:R-:W-:Y:S04]  /*3e750*/  STL [R1+0x1420], R237 ;  /* 0x001420ed01007387 */ /* 0x000fe80000100800 */
[----:B------:R-:W-:Y:S04]  /*3e760*/  STL [R1+0x141c], R238 ;  /* 0x00141cee01007387 */ /* 0x000fe80000100800 */
[----:B------:R-:W-:Y:S04]  /*3e770*/  STL [R1+0x1418], R239 ;  /* 0x001418ef01007387 */ /* 0x000fe80000100800 */
[----:B------:R-:W2:Y:S04]  /*3e780*/  LDL.LU R68, [R1+0x820] ;  /* 0x0008200001447983 */ /* 0x000ea80000300800 */
[----:B------:R-:W-:Y:S04]  /*3e790*/  STL.64 [R1+0x1f0], R88 ;  /* 0x0001f05801007387 */ /* 0x000fe80000100a00 */
[----:B------:R1:W-:Y:S01]  /*3e7a0*/  STL.64 [R1+0x1f8], R90 ;  /* 0x0001f85a01007387 */ /* 0x0003e20000100a00 */
[C---:B---3--:R-:W-:Y:S03]  /*3e7b0*/  HMMA.1688.F32.TF32 R100, R240.reuse, R44, R124 ;  /* 0x0000002cf064723c */ /* 0x048fe6000008107c */
[----:B------:R-:W2:Y:S04]  /*3e7c0*/  LDL.LU R69, [R1+0x824] ;  /* 0x0008240001457983 */ /* 0x000ea80000300800 */
[----:B------:R-:W2:Y:S01]  /*3e7d0*/  LDL.LU R70, [R1+0x828] ;  /* 0x0008280001467983 */ /* 0x000ea20000300800 */
[C---:B-1----:R-:W-:Y:S03]  /*3e7e0*/  HMMA.1688.F32.TF32 R88, R240.reuse, R52, R132 ;  /* 0x00000034f058723c */ /* 0x042fe60000081084 */
[----:B------:R-:W2:Y:S05]  /*3e7f0*/  LDL.LU R71, [R1+0x82c] ;  /* 0x00082c0001477983 */ /* 0x000eaa0000300800 */
[C---:B----4-:R-:W-:Y:S11]  /*3e800*/  HMMA.1688.F32.TF32 R76, R240.reuse, R28, R76 ;  /* 0x0000001cf04c723c */ /* 0x050ff6000008104c */
[----:B------:R-:W-:Y:S04]  /*3e810*/  @!UPT UIADD3 URZ, URZ, URZ, URZ ;  /* 0x0000003f3f3ff290 */ /* 0x000fe8000fffe03f */
[----:B------:R-:W-:Y:S04]  /*3e820*/  STL.64 [R1+0x210], R88 ;  /* 0x0002105801007387 */ /* 0x000fe80000100a00 */
[----:B------:R1:W-:Y:S02]  /*3e830*/  STL.64 [R1+0x218], R90 ;  /* 0x0002185a01007387 */ /* 0x0003e40000100a00 */
[----:B-1----:R-:W-:Y:S02]  /*3e840*/  HMMA.1688.F32.TF32 R88, R240, R40, R120 ;  /* 0x00000028f058723c */ /* 0x002fe40000081078 */
[----:B------:R-:W-:Y:S04]  /*3e850*/  STL.64 [R1+0x220], R104 ;  /* 0x0002206801007387 */ /* 0x000fe80000100a00 */
[----:B------:R-:W-:Y:S04]  /*3e860*/  STL.64 [R1+0x228], R106 ;  /* 0x0002286a01007387 */ /* 0x000fe80000100a00 */
[----:B------:R-:W-:Y:S04]  /*3e870*/  STL.64 [R1+0x230], R100 ;  /* 0x0002306401007387 */ /* 0x000fe80000100a00 */
[----:B------:R-:W-:Y:S01]  /*3e880*/  STL.64 [R1+0x238], R102 ;  /* 0x0002386601007387 */ /* 0x000fe20000100a00 */
[----:B------:R-:W-:-:S08]  /*3e890*/  IMAD.MOV.U32 R236, RZ, RZ, R73 ;  /* 0x000000ffffec7224 */ /* 0x000fd000078e0049 */
        /* <DEDUP_REMOVED lines=8> */
[----:B------:R-:W-:Y:S04]  /*3e920*/  STL.64 [R1+0x270], R76 ;  /* 0x0002704c01007387 */ /* 0x000fe80000100a00 */
[----:B------:R-:W-:Y:S04]  /*3e930*/  STL.64 [R1+0x278], R78 ;  /* 0x0002784e01007387 */ /* 0x000fe80000100a00 */
[----:B------:R5:W-:Y:S02]  /*3e940*/  STL [R1+0x280], R72 ;  /* 0x0002804801007387 */ /* 0x000be40000100800 */
[C---:B-----5:R-:W-:Y:S02]  /*3e950*/  HMMA.1688.F32.TF32 R72, R240.reuse, R20, R248 ;  /* 0x00000014f048723c */ /* 0x060fe400000810f8 */
[----:B------:R-:W-:Y:S04]  /*3e960*/  STL [R1+0x1430], R238 ;  /* 0x001430ee01007387 */ /* 0x000fe80000100800 */
[----:B------:R-:W-:Y:S04]  /*3e970*/  STL [R1+0x142c], R237 ;  /* 0x00142ced01007387 */ /* 0x000fe80000100800 */
[----:B------:R-:W-:Y:S04]  /*3e980*/  STL [R1+0x1428], R236 ;  /* 0x001428ec01007387 */ /* 0x000fe80000100800 */
[----:B------:R-:W3:Y:S09]  /*3e990*/  LDL.LU R248, [R1+0x840] ;  /* 0x0008400001f87983 */ /* 0x000ef20000300800 */
[----:B------:R-:W-:Y:S04]  /*3e9a0*/  STL.64 [R1+0x290], R72 ;  /* 0x0002904801007387 */ /* 0x000fe80000100a00 */
[----:B------:R1:W-:Y:S04]  /*3e9b0*/  STL.64 [R1+0x298], R74 ;  /* 0x0002984a01007387 */ /* 0x0003e80000100a00 */
[----:B------:R-:W3:Y:S04]  /*3e9c0*/  LDL.LU R249, [R1+0x844] ;  /* 0x0008440001f97983 */ /* 0x000ee80000300800 */
[----:B------:R-:W3:Y:S04]  /*3e9d0*/  LDL.LU R250, [R1+0x848] ;  /* 0x0008480001fa7983 */ /* 0x000ee80000300800 */
[----:B------:R-:W3:Y:S01]  /*3e9e0*/  LDL.LU R251, [R1+0x84c] ;  /* 0x00084c0001fb7983 */ /* 0x000ee20000300800 */
[----:B-1----:R-:W-:Y:S11]  /*3e9f0*/  HMMA.1688.F32.TF32 R72, R240, R16, R180 ;  /* 0x00000010f048723c */ /* 0x002ff600000810b4 */
[----:B------:R-:W-:Y:S11]  /*3ea00*/  @!UPT UIADD3 URZ, URZ, URZ, URZ ;  /* 0x0000003f3f3ff290 */ /* 0x000ff6000fffe03f */
[----:B------:R-:W-:Y:S01]  /*3ea10*/  @!UPT UIADD3 URZ, URZ, URZ, URZ ;  /* 0x0000003f3f3ff290 */ /* 0x000fe2000fffe03f */
[----:B------:R1:W-:Y:S01]  /*3ea20*/  STL [R1+0x2a0], R72 ;  /* 0x0002a04801007387 */ /* 0x0003e20000100800 */
[----:B------:R-:W-:-:S03]  /*3ea30*/  IMAD.MOV.U32 R238, RZ, RZ, R73 ;  /* 0x000000ffffee7224 */ /* 0x000fc600078e0049 */
[----:B------:R-:W4:Y:S01]  /*3ea40*/  LDL.LU R76, [R1+0x830] ;  /* 0x00083000014c7983 */ /* 0x000f220000300800 */
[----:B------:R-:W-:-:S03]  /*3ea50*/  IMAD.MOV.U32 R237, RZ, RZ, R74 ;  /* 0x000000ffffed7224 */ /* 0x000fc600078e004a */
[----:B------:R-:W4:Y:S01]  /*3ea60*/  LDL.LU R77, [R1+0x834] ;  /* 0x00083400014d7983 */ /* 0x000f220000300800 */
[----:B------:R-:W-:-:S03]  /*3ea70*/  IMAD.MOV.U32 R236, RZ, RZ, R75 ;  /* 0x000000ffffec7224 */ /* 0x000fc600078e004b */
[----:B------:R-:W4:Y:S04]  /*3ea80*/  LDL.LU R78, [R1+0x838] ;  /* 0x00083800014e7983 */ /* 0x000f280000300800 */
[----:B------:R-:W4:Y:S04]  /*3ea90*/  LDL.LU R79, [R1+0x83c] ;  /* 0x00083c00014f7983 */ /* 0x000f280000300800 */
[----:B------:R-:W-:Y:S04]  /*3eaa0*/  STL [R1+0x143c], R238 ;  /* 0x00143cee01007387 */ /* 0x000fe80000100800 */
[----:B------:R-:W-:Y:S04]  /*3eab0*/  STL [R1+0x1438], R237 ;  /* 0x001438ed01007387 */ /* 0x000fe80000100800 */
[----:B------:R5:W-:Y:S04]  /*3eac0*/  STL [R1+0x1434], R236 ;  /* 0x001434ec01007387 */ /* 0x000be80000100800 */
[----:B-1----:R-:W5:Y:S04]  /*3ead0*/  LDL.LU R72, [R1+0x810] ;  /* 0x0008100001487983 */ /* 0x002f680000300800 */
[----:B------:R-:W5:Y:S04]  /*3eae0*/  LDL.LU R73, [R1+0x814] ;  /* 0x0008140001497983 */ /* 0x000f680000300800 */
[----:B------:R-:W5:Y:S04]  /*3eaf0*/  LDL.LU R74, [R1+0x818] ;  /* 0x00081800014a7983 */ /* 0x000f680000300800 */
[----:B------:R-:W5:Y:S04]  /*3eb00*/  LDL.LU R75, [R1+0x81c] ;  /* 0x00081c00014b7983 */ /* 0x000f680000300800 */
[----:B------:R-:W5:Y:S04]  /*3eb10*/  LDL.LU R180, [R1+0x7f0] ;  /* 0x0007f00001b47983 */ /* 0x000f680000300800 */
[----:B------:R-:W5:Y:S04]  /*3eb20*/  LDL.LU R181, [R1+0x7f4] ;  /* 0x0007f40001b57983 */ /* 0x000f680000300800 */
[----:B------:R-:W5:Y:S04]  /*3eb30*/  LDL.LU R182, [R1+0x7f8] ;  /* 0x0007f80001b67983 */ /* 0x000f680000300800 */
[----:B------:R-:W5:Y:S01]  /*3eb40*/  LDL.LU R183, [R1+0x7fc] ;  /* 0x0007fc0001b77983 */ /* 0x000f620000300800 */
[C---:B--2---:R-:W-:Y:S11]  /*3eb50*/  HMMA.1688.F32.TF32 R68, R240.reuse, R12, R68 ;  /* 0x0000000cf044723c */ /* 0x044ff60000081044 */
[----:B------:R-:W-:Y:S11]  /*3eb60*/  @!UPT UIADD3 URZ, URZ, URZ, URZ ;  /* 0x0000003f3f3ff290 */ /* 0x000ff6000fffe03f */
[----:B------:R-:W-:Y:S02]  /*3eb70*/  @!UPT UIADD3 URZ, URZ, URZ, URZ ;  /* 0x0000003f3f3ff290 */ /* 0x000fe4000fffe03f */
[----:B------:R-:W-:Y:S02]  /*3eb80*/  IMAD.MOV.U32 R239, RZ, RZ, R68 ;  /* 0x000000ffffef7224 */ /* 0x000fe400078e0044 */
[----:B------:R-:W-:Y:S01]  /*3eb90*/  IMAD.MOV.U32 R232, RZ, RZ, R69 ;  /* 0x000000ffffe87224 */ /* 0x000fe200078e0045 */
[----:B------:R-:W2:Y:S01]  /*3eba0*/  LDL.LU R68, [R1+0x7d0] ;  /* 0x0007d00001447983 */ /* 0x000ea20000300800 */
[----:B------:R-:W-:Y:S02]  /*3ebb0*/  IMAD.MOV.U32 R233, RZ, RZ, R70 ;  /* 0x000000ffffe97224 */ /* 0x000fe400078e0046 */
[----:B------:R-:W-:Y:S01]  /*3ebc0*/  IMAD.MOV.U32 R234, RZ, RZ, R71 ;  /* 0x000000ffffea7224 */ /* 0x000fe200078e0047 */
[----:B------:R-:W2:Y:S04]  /*3ebd0*/  LDL.LU R69, [R1+0x7d4] ;  /* 0x0007d40001457983 */ /* 0x000ea80000300800 */
[----:B------:R-:W2:Y:S04]  /*3ebe0*/  LDL.LU R70, [R1+0x7d8] ;  /* 0x0007d80001467983 */ /* 0x000ea80000300800 */
[----:B------:R-:W2:Y:S04]  /*3ebf0*/  LDL.LU R71, [R1+0x7dc] ;  /* 0x0007dc0001477983 */ /* 0x000ea80000300800 */
[----:B------:R-:W-:Y:S04]  /*3ec00*/  STL [R1+0x144c], R234 ;  /* 0x00144cea01007387 */ /* 0x000fe80000100800 */
[----:B------:R-:W-:Y:S04]  /*3ec10*/  STL [R1+0x1448], R233 ;  /* 0x001448e901007387 */ /* 0x000fe80000100800 */
[----:B------:R-:W-:Y:S04]  /*3ec20*/  STL [R1+0x1444], R232 ;  /* 0x001444e801007387 */ /* 0x000fe80000100800 */
[----:B------:R1:W-:Y:S01]  /*3ec30*/  STL [R1+0x1440], R239 ;  /* 0x001440ef01007387 */ /* 0x0003e20000100800 */
[C---:B---3--:R-:W-:Y:S11]  /*3ec40*/  HMMA.1688.F32.TF32 R80, R240.reuse, R8, R248 ;  /* 0x00000008f050723c */ /* 0x048ff600000810f8 */
[----:B------:R-:W-:Y:S11]  /*3ec50*/  @!UPT UIADD3 URZ, URZ, URZ, URZ ;  /* 0x0000003f3f3ff290 */ /* 0x000ff6000fffe03f */
[----:B------:R-:W-:Y:S01]  /*3ec60*/  @!UPT UIADD3 URZ, URZ, URZ, URZ ;  /* 0x0000003f3f3ff290 */ /* 0x000fe2000fffe03f */
[----:B------:R-:W-:Y:S04]  /*3ec70*/  STL.64 [R1+0x2d8], R82 ;  /* 0x0002d85201007387 */ /* 0x000fe80000100a00 */
[----:B------:R-:W3:Y:S04]  /*3ec80*/  LDL.LU R248, [R1+0x7b0] ;  /* 0x0007b00001f87983 */ /* 0x000ee80000300800 */
[----:B------:R-:W3:Y:S04]  /*3ec90*/  LDL.LU R249, [R1+0x7b4] ;  /* 0x0007b40001f97983 */ /* 0x000ee80000300800 */
[----:B------:R-:W3:Y:S01]  /*3eca0*/  LDL.LU R250, [R1+0x7b8] ;  /* 0x0007b80001fa7983 */ /* 0x000ee20000300800 */
[----:B----4-:R-:W-:Y:S01]  /*3ecb0*/  HMMA.1688.F32.TF32 R76, R240, R4, R76 ;  /* 0x00000004f04c723c */ /* 0x010fe2000008104c */
[----:B-----5:R-:W-:-:S02]  /*3ecc0*/  IMAD.MOV.U32 R236, RZ, RZ, R81 ;  /* 0x000000ffffec7224 */ /* 0x020fc400078e0051 */
[----:B------:R-:W-:Y:S01]  /*3ecd0*/  LDS R240, [R199+0x67000] ;  /* 0x06700000c7f07984 */ /* 0x000fe20000000800 */
[----:B------:R-:W-:-:S03]  /*3ece0*/  IMAD.MOV.U32 R237, RZ, RZ, R80 ;  /* 0x000000ffffed7224 */ /* 0x000fc600078e0050 */
[----:B------:R4:W-:Y:S01]  /*3ecf0*/  STL [R1+0x1454], R236 ;  /* 0x001454ec01007387 */ /* 0x0009e20000100800 */
[----:B------:R-:W-:Y:S11]  /*3ed00*/  HMMA.1688.F32.TF32 R72, R244, R64, R72 ;  /* 0x00000040f448723c */ /* 0x000ff60000081048 */
[----:B------:R-:W-:Y:S05]  /*3ed10*/  @!UPT UIADD3 URZ, URZ, URZ, URZ ;  /* 0x0000003f3f3ff290 */ /* 0x000fea000fffe03f */
[----:B------:R-:W-:Y:S01]  /*3ed20*/  IMAD.MOV.U32 R238, RZ, RZ, R79 ;  /* 0x000000ffffee7224 */ /* 0x000fe200078e004f */
[----:B------:R-:W-:Y:S01]  /*3ed30*/  LDS R242, [R199+0x67800] ;  /* 0x06780000c7f27984 */ /* 0x000fe20000000800 */
[----:B-1----:R-:W-:Y:S02]  /*3ed40*/  IMAD.MOV.U32 R239, RZ, RZ, R78 ;  /* 0x000000ffffef7224 */ /* 0x002fe400078e004e */
[----:B------:R-:W-:Y:S01]  /*3ed50*/  IMAD.MOV.U32 R233, RZ, RZ, R76 ;  /* 0x000000ffffe97224 */ /* 0x000fe200078e004c */
[----:B------:R1:W-:Y:S01]  /*3ed60*/  STL [R1+0x1450], R237 ;  /* 0x001450ed01007387 */ /* 0x0003e20000100800 */
[----:B------:R-:W-:-:S03]  /*3ed70*/  IMAD.MOV.U32 R232, RZ, RZ, R77 ;  /* 0x000000ffffe87224 */ /* 0x000fc600078e004d */
[----:B------:R-:W-:Y:S04]  /*3ed80*/  STL [R1+0x1464], R238 ;  /* 0x001464ee01007387 */ /* 0x000fe80000100800 */
[----:B------:R-:W-:Y:S04]  /*3ed90*/  STL [R1+0x1460], R239 ;  /* 0x001460ef01007387 */ /* 0x000fe80000100800 */
[----:B------:R-:W-:Y:S04]  /*3eda0*/  STL [R1+0x145c], R233 ;  /* 0x00145ce901007387 */ /* 0x000fe80000100800 */
[----:B------:R-:W-:Y:S01]  /*3edb0*/  STL [R1+0x1458], R232 ;  /* 0x001458e801007387 */ /* 0x000fe20000100800 */
[----:B----4-:R-:W-:-:S02]  /*3edc0*/  IMAD.MOV.U32 R236, RZ, RZ, R73 ;  /* 0x000000ffffec7224 */ /* 0x010fc400078e0049 */
[----:B-1----:R-:W-:Y:S01]  /*3edd0*/  IMAD.MOV.U32 R237, RZ, RZ, R74 ;  /* 0x000000ffffed7224 */ /* 0x002fe200078e004a */
[----:B------:R1:W-:Y:S01]  /*3ede0*/  STL [R1+0x2e0], R72 ;  /* 0x0002e04801007387 */ /* 0x0003e20000100800 */
[----:B------:R-:W-:Y:S02]  /*3edf0*/  IMAD.MOV.U32 R234, RZ, RZ, R75 ;  /* 0x000000ffffea7224 */ /* 0x000fe400078e004b */
[----:B------:R-:W-:Y:S01]  /*3ee00*/  IMAD.MOV.U32 R251, RZ, RZ, R2 ;  /* 0x000000fffffb7224 */ /* 0x000fe200078e0002 */
[----:B------:R-:W-:Y:S04]  /*3ee10*/  LDS R241, [R252+0x67000] ;  /* 0x06700000fcf17984 */ /* 0x000fe80000000800 */
[----:B------:R-:W4:Y:S01]  /*3ee20*/  LDS R243, [R252+0x67800] ;  /* 0x06780000fcf37984 */ /* 0x000f220000000800 */
[C---:B-1----:R-:W-:Y:S03]  /*3ee30*/  HMMA.1688.F32.TF32 R72, R244.reuse, R60, R180 ;  /* 0x0000003cf448723c */ /* 0x042fe600000810b4 */
[----:B------:R-:W-:Y:S04]  /*3ee40*/  STL [R1+0x1470], R234 ;  /* 0x001470ea01007387 */ /* 0x000fe80000100800 */
[----:B------:R-:W-:Y:S04]  /*3ee50*/  STL [R1+0x146c], R237 ;  /* 0x00146ced01007387 */ /* 0x000fe80000100800 */
[----:B------:R-:W-:Y:S11]  /*3ee60*/  STL [R1+0x1468], R236 ;  /* 0x001468ec01007387 */ /* 0x000ff60000100800 */
[----:B------:R-:W-:Y:S02]  /*3ee70*/  @!UPT UIADD3 URZ, URZ, URZ, URZ ;  /* 0x0000003f3f3ff290 */ /* 0x000fe4000fffe03f */
[----:B------:R-:W-:Y:S02]  /*3ee80*/  IMAD.MOV.U32 R2, RZ, RZ, R75 ;  /* 0x000000ffff027224 */ /* 0x000fe400078e004b */
[----:B------:R-:W-:Y:S01]  /*3ee90*/  IMAD.MOV.U32 R235, RZ, RZ, R72 ;  /* 0x000000ffffeb7224 */ /* 0x000fe200078e0048 */
[----:B------:R1:W-:Y:S04]  /*3eea0*/  STL [R1+0x2f4], R73 ;  /* 0x0002f44901007387 */ /* 0x0003e80000100800 */
[----:B------:R5:W-:Y:S04]  /*3eeb0*/  STL [R1+0x2f8], R74 ;  /* 0x0002f84a01007387 */ /* 0x000be80000100800 */
[----:B------:R-:W-:Y:S04]  /*3eec0*/  STL [R1+0x1478], R2 ;  /* 0x0014780201007387 */ /* 0x000fe80000100800 */
[----:B------:R1:W-:Y:S04]  /*3eed0*/  STL [R1+0x1474], R235 ;  /* 0x001474eb01007387 */ /* 0x0003e80000100800 */
[----:B------:R-:W4:Y:S04]  /*3eee0*/  LDL.LU R84, [R1+0x790] ;  /* 0x0007900001547983 */ /* 0x000f280000300800 */
[----:B------:R-:W4:Y:S04]  /*3eef0*/  LDL.LU R85, [R1+0x794] ;  /* 0x0007940001557983 */ /* 0x000f280000300800 */
[----:B------:R-:W4:Y:S04]  /*3ef00*/  LDL.LU R86, [R1+0x798] ;  /* 0x0007980001567983 */ /* 0x000f280000300800 */
[----:B------:R-:W4:Y:S01]  /*3ef10*/  LDL.LU R87, [R1+0x79c] ;  /* 0x00079c0001577983 */ /* 0x000f220000300800 */
[C---:B--2---:R-:W-:Y:S11]  /*3ef20*/  HMMA.1688.F32.TF32 R68, R244.reuse, R56, R68 ;  /* 0x00000038f444723c */ /* 0x044ff60000081044 */
[----:B------:R-:W-:Y:S11]  /*3ef30*/  @!UPT UIADD3 URZ, URZ, URZ, URZ ;  /* 0x0000003f3f3ff290 */ /* 0x000ff6000fffe03f */
[----:B------:R-:W-:Y:S02]  /*3ef40*/  @!UPT UIADD3 URZ, URZ, URZ, URZ ;  /* 0x0000003f3f3ff290 */ /* 0x000fe4000fffe03f */
[----:B------:R-:W-:Y:S02]  /*3ef50*/  IMAD.MOV.U32 R232, RZ, RZ, R71 ;  /* 0x000000ffffe87224 */ /* 0x000fe400078e0047 */
[----:B------:R-:W-:Y:S02]  /*3ef60*/  IMAD.MOV.U32 R233, RZ, RZ, R70 ;  /* 0x000000ffffe97224 */ /* 0x000fe400078e0046 */
[----:B------:R-:W-:Y:S02]  /*3ef70*/  IMAD.MOV.U32 R239, RZ, RZ, R69 ;  /* 0x000000ffffef7224 */ /* 0x000fe400078e0045 */
[----:B------:R-:W-:Y:S01]  /*3ef80*/  IMAD.MOV.U32 R238, RZ, RZ, R68 ;  /* 0x000000ffffee7224 */ /* 0x000fe200078e0044 */
[----:B------:R-:W-:Y:S04]  /*3ef90*/  STL [R1+0x1488], R232 ;  /* 0x001488e801007387 */ /* 0x000fe80000100800 */
[----:B------:R2:W-:Y:S04]  /*3efa0*/  STL [R1+0x1484], R233 ;  /* 0x001484e901007387 */ /* 0x0005e80000100800 */
[----:B------:R1:W-:Y:S04]  /*3efb0*/  STL [R1+0x1480], R239 ;  /* 0x001480ef01007387 */ /* 0x0003e80000100800 */
[----:B------:R1:W-:Y:S04]  /*3efc0*/  STL [R1+0x147c], R238 ;  /* 0x00147cee01007387 */ /* 0x0003e80000100800 */
        /* <DEDUP_REMOVED lines=8> */
[----:B---3--:R-:W-:Y:S03]  /*3f050*/  HMMA.1688.F32.TF32 R68, R244, R52, R248 ;  /* 0x00000034f444723c */ /* 0x008fe600000810f8 */
[----:B------:R-:W3:Y:S04]  /*3f060*/  LDL.LU R248, [R1+0x6e0] ;  /* 0x0006e00001f87983 */ /* 0x000ee80000300800 */
[----:B------:R-:W3:Y:S04]  /*3f070*/  LDL.LU R249, [R1+0x6e4] ;  /* 0x0006e40001f97983 */ /* 0x000ee80000300800 */
[----:B------:R-:W3:Y:S04]  /*3f080*/  LDL.LU R250, [R1+0x6e8] ;  /* 0x0006e80001fa7983 */ /* 0x000ee80000300800 */
[----:B------:R-:W3:Y:S04]  /*3f090*/  LDL.LU R251, [R1+0x6ec] ;  /* 0x0006ec0001fb7983 */ /* 0x000ee80000300800 */
[----:B------:R-:W3:Y:S04]  /*3f0a0*/  LDL.LU R72, [R1+0x740] ;  /* 0x0007400001487983 */ /* 0x000ee80000300800 */
[----:B-1----:R-:W3:Y:S04]  /*3f0b0*/  LDL.LU R73, [R1+0x744] ;  /* 0x0007440001497983 */ /* 0x002ee80000300800 */
[----:B-----5:R-:W3:Y:S04]  /*3f0c0*/  LDL.LU R74, [R1+0x748] ;  /* 0x00074800014a7983 */ /* 0x020ee80000300800 */
[----:B------:R-:W3:Y:S04]  /*3f0d0*/  LDL.LU R75, [R1+0x74c] ;  /* 0x00074c00014b7983 */ /* 0x000ee80000300800 */
        /* <DEDUP_REMOVED lines=12> */
[----:B------:R-:W-:Y:S04]  /*3f1a0*/  STL [R1+0x1494], R237 ;  /* 0x001494ed01007387 */ /* 0x000fe80000100800 */
[----:B------:R-:W-:Y:S04]  /*3f1b0*/  STL [R1+0x1490], R234 ;  /* 0x001490ea01007387 */ /* 0x000fe80000100800 */
[----:B------:R-:W-:Y:S01]  /*3f1c0*/  STL [R1+0x148c], R235 ;  /* 0x00148ceb01007387 */ /* 0x000fe20000100800 */
[C---:B----4-:R-:W-:Y:S11]  /*3f1d0*/  HMMA.1688.F32.TF32 R84, R244.reuse, R48, R84 ;  /* 0x00000030f454723c */ /* 0x050ff60000081054 */
[----:B------:R-:W-:Y:S11]  /*3f1e0*/  @!UPT UIADD3 URZ, URZ, URZ, URZ ;  /* 0x0000003f3f3ff290 */ /* 0x000ff6000fffe03f */
[----:B------:R-:W-:Y:S02]  /*3f1f0*/  @!UPT UIADD3 URZ, URZ, URZ, URZ ;  /* 0x0000003f3f3ff290 */ /* 0x000fe4000fffe03f */
[----:B--2---:R-:W-:Y:S02]  /*3f200*/  IMAD.MOV.U32 R233, RZ, RZ, R84 ;  /* 0x000000ffffe97224 */ /* 0x004fe400078e0054 */
[----:B------:R-:W-:Y:S02]  /*3f210*/  IMAD.MOV.U32 R239, RZ, RZ, R85 ;  /* 0x000000ffffef7224 */ /* 0x000fe400078e0055 */
[----:B------:R-:W-:Y:S02]  /*3f220*/  IMAD.MOV.U32 R238, RZ, RZ, R86 ;  /* 0x000000ffffee7224 */ /* 0x000fe400078e0056 */
[----:B------:R-:W-:Y:S01]  /*3f230*/  IMAD.MOV.U32 R2, RZ, RZ, R87 ;  /* 0x000000ffff027224 */ /* 0x000fe200078e0057 */
[C---:B------:R-:W-:Y:S08]  /*3f240*/  HMMA.1688.F32.TF32 R80, R244.reuse, R44, R80 ;  /* 0x0000002cf450723c */ /* 0x040ff00000081050 */
[C---:B------:R-:W-:Y:S08]  /*3f250*/  HMMA.1688.F32.TF32 R76, R244.reuse, R40, R76 ;  /* 0x00000028f44c723c */ /* 0x040ff0000008104c */
[C---:B---3--:R-:W-:Y:S11]  /*3f260*/  HMMA.1688.F32.TF32 R72, R244.reuse, R36, R72 ;  /* 0x00000024f448723c */ /* 0x048ff60000081048 */
        /* <DEDUP_REMOVED lines=13> */
[C---:B------:R-:W-:Y:S08]  /*3f340*/  HMMA.1688.F32.TF32 R72, R244.reuse, R28, R68 ;  /* 0x0000001cf448723c */ /* 0x040ff00000081044 */
[----:B------:R-:W-:Y:S01]  /*3f350*/  HMMA.1688.F32.TF32 R68, R244, R24, R248 ;  /* 0x00000018f444723c */ /* 0x000fe200000810f8 */
[----:B------:R-:W-:Y:S11]  /*3f360*/  IMAD.MOV.U32 R65, RZ, RZ, R80 ;  /* 0x000000ffff417224 */ /* 0x000ff600078e0050 */
[----:B------:R-:W-:Y:S03]  /*3f370*/  @!UPT UIADD3 URZ, URZ, URZ, URZ ;  /* 0x0000003f3f3ff290 */ /* 0x000fe6000fffe03f */
[----:B------:R-:W-:Y:S04]  /*3f380*/  STL.64 [R1+0x3e0], R72 ;  /* 0x0003e04801007387 */ /* 0x000fe80000100a00 */
[----:B------:R-:W-:Y:S04]  /*3f390*/  STL.64 [R1+0x3e8], R74 ;  /* 0x0003e84a01007387 */ /* 0x000fe80000100a00 */
[----:B------:R1:W-:Y:S04]  /*3f3a0*/  STL.64 [R1+0x3f0], R68 ;  /* 0x0003f04401007387 */ /* 0x0003e80000100a00 */
        /* <DEDUP_REMOVED lines=8> */
[----:B------:R-:W4:Y:S01]  /*3f430*/  LDL.LU R84, [R1+0x5b0] ;  /* 0x0005b00001547983 */ /* 0x000f220000300800 */
[----:B------:R-:W-:-:S03]  /*3f440*/  IMAD.MOV.U32 R64, RZ, RZ, R81 ;  /* 0x000000ffff407224 */ /* 0x000fc600078e0051 */
[----:B------:R-:W4:Y:S01]  /*3f450*/  LDL.LU R85, [R1+0x5b4] ;  /* 0x0005b40001557983 */ /* 0x000f220000300800 */
[----:B------:R-:W-:-:S03]  /*3f460*/  IMAD.MOV.U32 R61, RZ, RZ, R82 ;  /* 0x000000ffff3d7224 */ /* 0x000fc600078e0052 */
[----:B------:R-:W4:Y:S01]  /*3f470*/  LDL.LU R86, [R1+0x5b8] ;  /* 0x0005b80001567983 */ /* 0x000f220000300800 */
[----:B------:R-:W-:-:S03]  /*3f480*/  IMAD.MOV.U32 R60, RZ, RZ, R83 ;  /* 0x000000ffff3c7224 */ /* 0x000fc600078e0053 */
[----:B------:R-:W4:Y:S04]  /*3f490*/  LDL.LU R87, [R1+0x5bc] ;  /* 0x0005bc0001577983 */ /* 0x000f280000300800 */
[----:B------:R-:W5:Y:S04]  /*3f4a0*/  LDL.LU R80, [R1+0x570] ;  /* 0x0005700001507983 */ /* 0x000f680000300800 */
[----:B------:R-:W5:Y:S01]  /*3f4b0*/  LDL.LU R81, [R1+0x574] ;  /* 0x0005740001517983 */ /* 0x000f620000300800 */
[----:B------:R-:W-:-:S03]  /*3f4c0*/  IMAD.MOV.U32 R25, RZ, RZ, R70 ;  /* 0x000000ffff197224 */ /* 0x000fc600078e0046 */
[----:B------:R-:W5:Y:S01]  /*3f4d0*/  LDL.LU R82, [R1+0x578] ;  /* 0x0005780001527983 */ /* 0x000f620000300800 */
[----:B------:R-:W-:-:S03]  /*3f4e0*/  IMAD.MOV.U32 R24, RZ, RZ, R71 ;  /* 0x000000ffff187224 */ /* 0x000fc600078e0047 */
[----:B------:R-:W5:Y:S01]  /*3f4f0*/  LDL.LU R83, [R1+0x57c] ;  /* 0x00057c0001537983 */ /* 0x000f620000300800 */
[----:B------:R-:W-:-:S03]  /*3f500*/  IMAD.MOV.U32 R71, RZ, RZ, R54 ;  /* 0x000000ffff477224 */ /* 0x000fc600078e0036 */
[----:B-1----:R-:W4:Y:S01]  /*3f510*/  LDL.LU R68, [R1+0x500] ;  /* 0x0005000001447983 */ /* 0x002f220000300800 */
        /* <DEDUP_REMOVED lines=28> */
[----:B------:R-:W4:Y:S01]  /*3f6e0*/  LDL.LU R67, [R1+0x1840] ;  /* 0x0018400001437983 */ /* 0x000f220000300800 */
[----:B------:R-:W-:Y:S01]  /*3f6f0*/  IMAD.MOV.U32 R251, RZ, RZ, R0 ;  /* 0x000000fffffb7224 */ /* 0x000fe200078e0000 */
[C---:B--2---:R-:W-:Y:S11]  /*3f700*/  HMMA.1688.F32.TF32 R88, R244.reuse, R20, R124 ;  /* 0x00000014f458723c */ /* 0x044ff6000008107c */
[----:B------:R-:W-:Y:S11]  /*3f710*/  @!UPT UIADD3 URZ, URZ, URZ, URZ ;  /* 0x0000003f3f3ff290 */ /* 0x000ff6000fffe03f */
[----:B------:R-:W-:Y:S01]  /*3f720*/  @!UPT UIADD3 URZ, URZ, URZ, URZ ;  /* 0x0000003f3f3ff290 */ /* 0x000fe2000fffe03f */
[----:B------:R3:W-:Y:S01]  /*3f730*/  STL.64 [R1+0x420], R88 ;  /* 0x0004205801007387 */ /* 0x0007e20000100a00 */
[----:B------:R-:W-:Y:S02]  /*3f740*/  IMAD.MOV.U32 R21, RZ, RZ, R90 ;  /* 0x000000ffff157224 */ /* 0x000fe400078e005a */
[----:B------:R-:W-:Y:S02]  /*3f750*/  IMAD.MOV.U32 R20, RZ, RZ, R91 ;  /* 0x000000ffff147224 */ /* 0x000fe400078e005b */
[C---:B---3--:R-:W-:Y:S08]  /*3f760*/  HMMA.1688.F32.TF32 R88, R244.reuse, R16, R120 ;  /* 0x00000010f458723c */ /* 0x048ff00000081078 */
[C---:B-----5:R-:W-:Y:S08]  /*3f770*/  HMMA.1688.F32.TF32 R80, R244.reuse, R8, R80 ;  /* 0x00000008f450723c */ /* 0x060ff00000081050 */
[C---:B----4-:R-:W-:Y:S08]  /*3f780*/  HMMA.1688.F32.TF32 R84, R244.reuse, R12, R84 ;  /* 0x0000000cf454723c */ /* 0x050ff00000081054 */
[----:B------:R-:W-:Y:S08]  /*3f790*/  HMMA.1688.F32.TF32 R76, R244, R4, R76 ;  /* 0x00000004f44c723c */ /* 0x000ff0000008104c */
[----:B------:R-:W-:Y:S01]  /*3f7a0*/  IMAD.MOV.U32 R40, RZ, RZ, R80 ;  /* 0x000000ffff287224 */ /* 0x000fe200078e0050 */
[----:B------:R-:W-:Y:S01]  /*3f7b0*/  STL.64 [R1+0x550], R88 ;  /* 0x0005505801007387 */ /* 0x000fe20000100a00 */
[----:B------:R-:W-:-:S02]  /*3f7c0*/  IMAD.MOV.U32 R36, RZ, RZ, R81 ;  /* 0x000000ffff247224 */ /* 0x000fc400078e0051 */
[----:B------:R-:W-:Y:S01]  /*3f7d0*/  IMAD.MOV.U32 R13, RZ, RZ, R82 ;  /* 0x000000ffff0d7224 */ /* 0x000fe200078e0052 */
[----:B------:R-:W2:Y:S01]  /*3f7e0*/  LDL.LU R8, [R1+0x990] ;  /* 0x0009900001087983 */ /* 0x000ea20000300800 */
[----:B------:R-:W-:-:S03]  /*3f7f0*/  IMAD.MOV.U32 R12, RZ, RZ, R83 ;  /* 0x000000ffff0c7224 */ /* 0x000fc600078e0053 */
[----:B------:R-:W3:Y:S01]  /*3f800*/  LDL.LU R9, [R1+0x994] ;  /* 0x0009940001097983 */ /* 0x000ee20000300800 */
[----:B------:R-:W-:Y:S06]  /*3f810*/  HMMA.1688.F32.TF32 R72, R240, R66, R72 ;  /* 0x00000042f048723c */ /* 0x000fec0000081048 */
[----:B------:R-:W-:Y:S02]  /*3f820*/  IMAD.MOV.U32 R0, RZ, RZ, R76 ;  /* 0x000000ffff007224 */ /* 0x000fe400078e004c */
[----:B------:R-:W-:Y:S02]  /*3f830*/  IMAD.MOV.U32 R48, RZ, RZ, R77 ;  /* 0x000000ffff307224 */ /* 0x000fe400078e004d */
[----:B------:R-:W-:-:S02]  /*3f840*/  IMAD.MOV.U32 R44, RZ, RZ, R78 ;  /* 0x000000ffff2c7224 */ /* 0x000fc400078e004e */
[----:B------:R-:W-:Y:S01]  /*3f850*/  IMAD.MOV.U32 R41, RZ, RZ, R79 ;  /* 0x000000ffff297224 */ /* 0x000fe200078e004f */
[C---:B------:R-:W-:Y:S08]  /*3f860*/  HMMA.1688.F32.TF32 R80, R240.reuse, R62, R180 ;  /* 0x0000003ef050723c */ /* 0x040ff000000810b4 */
[C---:B------:R-:W-:Y:S02]  /*3f870*/  HMMA.1688.F32.TF32 R76, R240.reuse, R58, R68 ;  /* 0x0000003af04c723c */ /* 0x040fe40000081044 */
[----:B------:R-:W-:Y:S04]  /*3f880*/  STL.64 [R1+0x400], R72 ;  /* 0x0004004801007387 */ /* 0x000fe80000100a00 */
[----:B------:R1:W-:Y:S02]  /*3f890*/  STL.64 [R1+0x408], R74 ;  /* 0x0004084a01007387 */ /* 0x0003e40000100a00 */
[----:B-1----:R-:W-:Y:S07]  /*3f8a0*/  HMMA.1688.F32.TF32 R72, R240, R54, R248 ;  /* 0x00000036f048723c */ /* 0x002fee00000810f8 */
[----:B------:R-:W-:Y:S01]  /*3f8b0*/  STL.64 [R1+0x440], R80 ;  /* 0x0004405001007387 */ /* 0x000fe20000100a00 */
[----:B------:R-:W-:-:S03]  /*3f8c0*/  IMAD.MOV.U32 R68, RZ, RZ, R6 ;  /* 0x000000ffff447224 */ /* 0x000fc600078e0006 */
[----:B------:R-:W-:Y:S04]  /*3f8d0*/  STL.64 [R1+0x448], R82 ;  /* 0x0004485201007387 */ /* 0x000fe80000100a00 */
[----:B------:R-:W-:Y:S01]  /*3f8e0*/  STL.64 [R1+0x490], R76 ;  /* 0x0004904c01007387 */ /* 0x000fe20000100a00 */
[----:B------:R-:W-:-:S03]  /*3f8f0*/  IMAD.MOV.U32 R69, RZ, RZ, R7 ;  /* 0x000000ffff457224 */ /* 0x000fc600078e0007 */
[----:B------:R-:W-:Y:S01]  /*3f900*/  STL.64 [R1+0x498], R78 ;  /* 0x0004984e01007387 */ /* 0x000fe20000100a00 */
[----:B------:R-:W-:-:S03]  /*3f910*/  IMAD.MOV.U32 R70, RZ, RZ, R11 ;  /* 0x000000ffff467224 */ /* 0x000fc600078e000b */
[----:B------:R-:W4:Y:S01]  /*3f920*/  LDL.LU R6, [R1+0x183c] ;  /* 0x00183c0001067983 */ /* 0x000f220000300800 */
[----:B------:R-:W-:-:S03]  /*3f930*/  IMAD.MOV.U32 R71, RZ, RZ, R10 ;  /* 0x000000ffff477224 */ /* 0x000fc600078e000a */
[----:B------:R1:W-:Y:S04]  /*3f940*/  STL.64 [R1+0x5c0], R72 ;  /* 0x0005c04801007387 */ /* 0x0003e80000100a00 */
[----:B------:R5:W-:Y:S04]  /*3f950*/  STL.64 [R1+0x5c8], R74 ;  /* 0x0005c84a01007387 */ /* 0x000be80000100a00 */
        /* <DEDUP_REMOVED lines=9> */
[----:B-1----:R-:W-:-:S03]  /*3f9f0*/  IMAD.MOV.U32 R72, RZ, RZ, R35 ;  /* 0x000000ffff487224 */ /* 0x002fc600078e0023 */
[----:B------:R-:W4:Y:S01]  /*3fa00*/  LDL.LU R15, [R1+0x1824] ;  /* 0x00182400010f7983 */ /* 0x000f220000300800 */
[----:B------:R-:W-:-:S03]  /*3fa10*/  IMAD.MOV.U32 R73, RZ, RZ, R34 ;  /* 0x000000ffff497224 */ /* 0x000fc600078e0022 */
[----:B------:R-:W4:Y:S01]  /*3fa20*/  LDL.LU R14, [R1+0x1820] ;  /* 0x00182000010e7983 */ /* 0x000f220000300800 */
[----:B-----5:R-:W-:-:S03]  /*3fa30*/  IMAD.MOV.U32 R74, RZ, RZ, R31 ;  /* 0x000000ffff4a7224 */ /* 0x020fc600078e001f */
        /* <DEDUP_REMOVED lines=16> */
[----:B------:R-:W-:Y:S02]  /*3fb40*/  IMAD.MOV.U32 R16, RZ, RZ, R87 ;  /* 0x000000ffff107224 */ /* 0x000fe400078e0057 */
[----:B------:R-:W-:Y:S02]  /*3fb50*/  IMAD.MOV.U32 R49, RZ, RZ, R90 ;  /* 0x000000ffff317224 */ /* 0x000fe400078e005a */
[----:B------:R-:W-:Y:S01]  /*3fb60*/  IMAD.MOV.U32 R37, RZ, RZ, R91 ;  /* 0x000000ffff257224 */ /* 0x000fe200078e005b */
[----:B--2---:R-:W-:Y:S04]  /*3fb70*/  LDS R244, [R8+0x67000] ;  /* 0x0670000008f47984 */ /* 0x004fe80000000800 */
[----:B------:R-:W-:Y:S04]  /*3fb80*/  LDS R246, [R8+0x67800] ;  /* 0x0678000008f67984 */ /* 0x000fe80000000800 */
[----:B---3--:R-:W-:Y:S04]  /*3fb90*/  LDS R245, [R9+0x67000] ;  /* 0x0670000009f57984 */ /* 0x008fe80000000800 */
[----:B------:R-:W1:Y:S01]  /*3fba0*/  LDS R247, [R9+0x67800] ;  /* 0x0678000009f77984 */ /* 0x000e620000000800 */
[----:B----4-:R-:W-:-:S02]  /*3fbb0*/  IMAD.MOV.U32 R87, RZ, RZ, R6 ;  /* 0x000000ffff577224 */ /* 0x010fc400078e0006 */
[----:B------:R-:W-:Y:S02]  /*3fbc0*/  IMAD.MOV.U32 R86, RZ, RZ, R7 ;  /* 0x000000ffff567224 */ /* 0x000fe400078e0007 */
[----:B------:R-:W-:Y:S02]  /*3fbd0*/  IMAD.MOV.U32 R85, RZ, RZ, R11 ;  /* 0x000000ffff557224 */ /* 0x000fe400078e000b */
[----:B------:R-:W-:Y:S02]  /*3fbe0*/  IMAD.MOV.U32 R84, RZ, RZ, R10 ;  /* 0x000000ffff547224 */ /* 0x000fe400078e000a */
[----:B------:R-:W2:Y:S04]  /*3fbf0*/  LDL.LU R10, [R1+0x17fc] ;  /* 0x0017fc00010a7983 */ /* 0x000ea80000300800 */
[----:B------:R-:W3:Y:S04]  /*3fc00*/  LDL.LU R11, [R1+0x17f8] ;  /* 0x0017f800010b7983 */ /* 0x000ee80000300800 */
[----:B------:R-:W4:Y:S04]  /*3fc10*/  LDL.LU R7, [R1+0x17f4] ;  /* 0x0017f40001077983 */ /* 0x000f280000300800 */
[----:B------:R-:W4:Y:S01]  /*3fc20*/  LDL.LU R6, [R1+0x17f0] ;  /* 0x0017f00001067983 */ /* 0x000f220000300800 */
[----:B------:R-:W-:-:S02]  /*3fc30*/  IMAD.MOV.U32 R121, RZ, RZ, R15 ;  /* 0x000000ffff797224 */ /* 0x000fc400078e000f */
[----:B------:R-:W-:Y:S02]  /*3fc40*/  IMAD.MOV.U32 R120, RZ, RZ, R14 ;  /* 0x000000ffff787224 */ /* 0x000fe400078e000e */
[----:B------:R-:W4:Y:S01]  /*3fc50*/  LDL.LU R14, [R1+0x17ec] ;  /* 0x0017ec00010e7983 */ /* 0x000f220000300800 */
[----:B------:R-:W-:Y:S02]  /*3fc60*/  IMAD.MOV.U32 R122, RZ, RZ, R18 ;  /* 0x000000ffff7a7224 */ /* 0x000fe400078e0012 */
[----:B------:R-:W-:Y:S01]  /*3fc70*/  IMAD.MOV.U32 R123, RZ, RZ, R19 ;  /* 0x000000ffff7b7224 */ /* 0x000fe200078e0013 */
[----:B------:R-:W4:Y:S04]  /*3fc80*/  LDL.LU R15, [R1+0x17e8] ;  /* 0x0017e800010f7983 */ /* 0x000f280000300800 */
[----:B------:R-:W4:Y:S04]  /*3fc90*/  LDL.LU R18, [R1+0x17e4] ;  /* 0x0017e40001127983 */ /* 0x000f280000300800 */
[----:B------:R-:W4:Y:S01]  /*3fca0*/  LDL.LU R19, [R1+0x17e0] ;  /* 0x0017e00001137983 */ /* 0x000f220000300800 */
[----:B-----5:R-:W-:-:S02]  /*3fcb0*/  IMAD.MOV.U32 R131, RZ, RZ, R22 ;  /* 0x000000ffff837224 */ /* 0x020fc400078e0016 */
[----:B------:R-:W-:Y:S02]  /*3fcc0*/  IMAD.MOV.U32 R130, RZ, RZ, R23 ;  /* 0x000000ffff827224 */ /* 0x000fe400078e0017 */
[----:B------:R-:W-:Y:S02]  /*3fcd0*/  IMAD.MOV.U32 R129, RZ, RZ, R26 ;  /* 0x000000ffff817224 */ /* 0x000fe400078e001a */
[----:B------:R-:W-:Y:S02]  /*3fce0*/  IMAD.MOV.U32 R128, RZ, RZ, R27 ;  /* 0x000000ffff807224 */ /* 0x000fe400078e001b */
[----:B------:R-:W5:Y:S04]  /*3fcf0*/  LDL.LU R27, [R1+0x17dc] ;  /* 0x0017dc00011b7983 */ /* 0x000f680000300800 */
[----:B------:R-:W5:Y:S04]  /*3fd00*/  LDL.LU R26, [R1+0x17d8] ;  /* 0x0017d800011a7983 */ /* 0x000f680000300800 */
[----:B------:R-:W5:Y:S04]  /*3fd10*/  LDL.LU R23, [R1+0x17d4] ;  /* 0x0017d40001177983 */ /* 0x000f680000300800 */
[----:B------:R-:W5:Y:S01]  /*3fd20*/  LDL.LU R22, [R1+0x17d0] ;  /* 0x0017d00001167983 */ /* 0x000f620000300800 */
[----:B--2---:R-:W-:-:S02]  /*3fd30*/  IMAD.MOV.U32 R135, RZ, RZ, R10 ;  /* 0x000000ffff877224 */ /* 0x004fc400078e000a */
[----:B---3--:R-:W-:Y:S02]  /*3fd40*/  IMAD.MOV.U32 R134, RZ, RZ, R11 ;  /* 0x000000ffff867224 */ /* 0x008fe400078e000b */
[----:B----4-:R-:W-:Y:S02]  /*3fd50*/  IMAD.MOV.U32 R133, RZ, RZ, R7 ;  /* 0x000000ffff857224 */ /* 0x010fe400078e0007 */
[----:B------:R-:W-:Y:S02]  /*3fd60*/  IMAD.MOV.U32 R132, RZ, RZ, R6 ;  /* 0x000000ffff847224 */ /* 0x000fe400078e0006 */
[----:B------:R-:W2:Y:S04]  /*3fd70*/  LDL.LU R6, [R1+0x17cc] ;  /* 0x0017cc0001067983 */ /* 0x000ea80000300800 */
[----:B------:R-:W3:Y:S04]  /*3fd80*/  LDL.LU R7, [R1+0x17c8] ;  /* 0x0017c80001077983 */ /* 0x000ee80000300800 */
[----:B------:R-:W4:Y:S04]  /*3fd90*/  LDL.LU R11, [R1+0x17c4] ;  /* 0x0017c400010b7983 */ /* 0x000f280000300800 */
[----:B------:R-:W5:Y:S01]  /*3fda0*/  LDL.LU R10, [R1+0x17c0] ;  /* 0x0017c000010a7983 */ /* 0x000f620000300800 */
[----:B------:R-:W-:-:S02]  /*3fdb0*/  IMAD.MOV.U32 R137, RZ, RZ, R18 ;  /* 0x000000ffff897224 */ /* 0x000fc400078e0012 */
[----:B------:R-:W-:Y:S02]  /*3fdc0*/  IMAD.MOV.U32 R136, RZ, RZ, R19 ;  /* 0x000000ffff887224 */ /* 0x000fe400078e0013 */
[----:B------:R-:W5:Y:S01]  /*3fdd0*/  LDL.LU R19, [R1+0x17bc] ;  /* 0x0017bc0001137983 */ /* 0x000f620000300800 */
[----:B------:R-:W-:Y:S02]  /*3fde0*/  IMAD.MOV.U32 R138, RZ, RZ, R15 ;  /* 0x000000ffff8a7224 */ /* 0x000fe400078e000f */
[----:B------:R-:W-:Y:S01]  /*3fdf0*/  IMAD.MOV.U32 R139, RZ, RZ, R14 ;  /* 0x000000ffff8b7224 */ /* 0x000fe200078e000e */
[----:B------:R-:W5:Y:S04]  /*3fe00*/  LDL.LU R18, [R1+0x17b8] ;  /* 0x0017b80001127983 */ /* 0x000f680000300800 */
[----:B------:R-:W5:Y:S04]  /*3fe10*/  LDL.LU R15, [R1+0x17b4] ;  /* 0x0017b400010f7983 */ /* 0x000f680000300800 */
[----:B------:R-:W5:Y:S01]  /*3fe20*/  LDL.LU R14, [R1+0x17b0] ;  /* 0x0017b000010e7983 */ /* 0x000f620000300800 */
[----:B--2---:R-:W-:-:S02]  /*3fe30*/  IMAD.MOV.U32 R111, RZ, RZ, R6 ;  /* 0x000000ffff6f7224 */ /* 0x004fc400078e0006 */
[----:B---3--:R-:W-:Y:S02]  /*3fe40*/  IMAD.MOV.U32 R110, RZ, RZ, R7 ;  /* 0x000000ffff6e7224 */ /* 0x008fe400078e0007 */
[----:B----4-:R-:W-:Y:S02]  /*3fe50*/  IMAD.MOV.U32 R108, RZ, RZ, R11 ;  /* 0x000000ffff6c7224 */ /* 0x010fe400078e000b */
[----:B------:R-:W2:Y:S01]  /*3fe60*/  LDL.LU R11, [R1+0x17ac] ;  /* 0x0017ac00010b7983 */ /* 0x000ea20000300800 */
[----:B-----5:R-:W-:-:S03]  /*3fe70*/  IMAD.MOV.U32 R109, RZ, RZ, R10 ;  /* 0x000000ffff6d7224 */ /* 0x020fc600078e000a */
[----:B------:R-:W3:Y:S04]  /*3fe80*/  LDL.LU R10, [R1+0x17a8] ;  /* 0x0017a800010a7983 */ /* 0x000ee80000300800 */
        /* <DEDUP_REMOVED lines=66> */
[----:B--2---:R-:W-:Y:S02]  /*402b0*/  IMAD.MOV.U32 R119, RZ, RZ, R11 ;  /* 0x000000ffff777224 */ /* 0x004fe400078e000b */
[----:B---3--:R-:W-:Y:S02]  /*402c0*/  IMAD.MOV.U32 R118, RZ, RZ, R10 ;  /* 0x000000ffff767224 */ /* 0x008fe400078e000a */
[----:B----4-:R-:W-:Y:S02]  /*402d0*/  IMAD.MOV.U32 R117, RZ, RZ, R7 ;  /* 0x000000ffff757224 */ /* 0x010fe400078e0007 */
[----:B-----5:R-:W-:Y:S02]  /*402e0*/  IMAD.MOV.U32 R116, RZ, RZ, R6 ;  /* 0x000000ffff747224 */ /* 0x020fe400078e0006 */
[----:B------:R-:W2:Y:S04]  /*402f0*/  LDL.LU R6, [R1+0x179c] ;  /* 0x00179c0001067983 */ /* 0x000ea80000300800 */
[----:B------:R-:W2:Y:S04]  /*40300*/  LDL.LU R7, [R1+0x1798] ;  /* 0x0017980001077983 */ /* 0x000ea80000300800 */
[----:B------:R-:W3:Y:S04]  /*40310*/  LDL.LU R10, [R1+0x1794] ;  /* 0x00179400010a7983 */ /* 0x000ee80000300800 */
[----:B------:R-:W3:Y:S04]  /*40320*/  LDL.LU R11, [R1+0x1790] ;  /* 0x00179000010b7983 */ /* 0x000ee80000300800 */
[----:B------:R-:W4:Y:S04]  /*40330*/  LDL.LU R14, [R1+0x178c] ;  /* 0x00178c00010e7983 */ /* 0x000f280000300800 */
[----:B------:R-:W4:Y:S04]  /*40340*/  LDL.LU R15, [R1+0x1788] ;  /* 0x00178800010f7983 */ /* 0x000f280000300800 */
        /* <DEDUP_REMOVED lines=18> */
[C---:B-1----:R-:W-:Y:S08]  /*40470*/  HMMA.1688.F32.TF32 R104, R244.reuse, R66, R104 ;  /* 0x00000042f468723c */ /* 0x042ff00000081068 */
[C---:B------:R-:W-:Y:S08]  /*40480*/  HMMA.1688.F32.TF32 R108, R244.reuse, R62, R108 ;  /* 0x0000003ef46c723c */ /* 0x040ff0000008106c */
[C---:B------:R-:W-:Y:S08]  /*40490*/  HMMA.1688.F32.TF32 R140, R244.reuse, R58, R140 ;  /* 0x0000003af48c723c */ /* 0x040ff0000008108c */
[----:B------:R-:W-:Y:S08]  /*404a0*/  HMMA.1688.F32.TF32 R136, R244, R54, R136 ;  /* 0x00000036f488723c */ /* 0x000ff00000081088 */
[C---:B---3--:R-:W-:Y:S08]  /*404b0*/  HMMA.1688.F32.TF32 R116, R240.reuse, R10, R116 ;  /* 0x0000000af074723c */ /* 0x048ff00000081074 */
[C---:B----4-:R-:W-:Y:S08]  /*404c0*/  HMMA.1688.F32.TF32 R88, R240.reuse, R14, R88 ;  /* 0x0000000ef058723c */ /* 0x050ff00000081058 */
[C---:B-----5:R-:W-:Y:S08]  /*404d0*/  HMMA.1688.F32.TF32 R144, R240.reuse, R18, R144 ;  /* 0x00000012f090723c */ /* 0x060ff00000081090 */
[C---:B--2---:R-:W-:Y:S08]  /*404e0*/  HMMA.1688.F32.TF32 R148, R240.reuse, R22, R148 ;  /* 0x00000016f094723c */ /* 0x044ff00000081094 */
        /* <DEDUP_REMOVED lines=8> */
[----:B------:R1:W-:Y:S04]  /*40570*/  STL.64 [R1+0x938], R178 ;  /* 0x000938b201007387 */ /* 0x0003e80000100a00 */
        /* <DEDUP_REMOVED lines=11> */
[----:B------:R1:W-:Y:S01]  /*40630*/  STL.64 [R1+0x908], R166 ;  /* 0x000908a601007387 */ /* 0x0003e20000100a00 */
[----:B------:R-:W-:Y:S03]  /*40640*/  HMMA.1688.F32.TF32 R240, R240, R6, R100 ;  /* 0x00000006f0f0723c */ /* 0x000fe60000081064 */
        /* <DEDUP_REMOVED lines=15> */
[----:B------:R1:W-:Y:S01]  /*40740*/  STL.64 [R1+0x8c8], R150 ;  /* 0x0008c89601007387 */ /* 0x0003e20000100a00 */
[C---:B------:R-:W-:Y:S03]  /*40750*/  HMMA.1688.F32.TF32 R132, R244.reuse, R50, R132 ;  /* 0x00000032f484723c */ /* 0x040fe60000081084 */
        /* <DEDUP_REMOVED lines=17> */
[----:B------:R-:W2:Y:S04]  /*40870*/  LDL.LU.64 R102, [R1+0x1688] ;  /* 0x0016880001667983 */ /* 0x000ea80000300a00 */
[----:B------:R-:W2:Y:S04]  /*40880*/  LDL.LU.64 R100, [R1+0x1680] ;  /* 0x0016800001647983 */ /* 0x000ea80000300a00 */
[----:B------:R-:W-:Y:S04]  /*40890*/  STL.64 [R1+0x880], R240 ;  /* 0x000880f001007387 */ /* 0x000fe80000100a00 */
[----:B------:R-:W-:Y:S04]  /*408a0*/  STL.64 [R1+0x888], R242 ;  /* 0x000888f201007387 */ /* 0x000fe80000100a00 */
[----:B------:R-:W-:Y:S04]  /*408b0*/  STL.64 [R1+0x390], R104 ;  /* 0x0003906801007387 */ /* 0x000fe80000100a00 */
[----:B------:R1:W-:Y:S01]  /*408c0*/  STL.64 [R1+0x398], R106 ;  /* 0x0003986a01007387 */ /* 0x0003e20000100a00 */
[C---:B------:R-:W-:Y:S03]  /*408d0*/  HMMA.1688.F32.TF32 R84, R244.reuse, R34, R84 ;  /* 0x00000022f454723c */ /* 0x040fe60000081054 */
[----:B------:R-:W-:Y:S04]  /*408e0*/  LDS R240, [R199+0x67080] ;  /* 0x06708000c7f07984 */ /* 0x000fe80000000800 */
[----:B------:R-:W-:Y:S04]  /*408f0*/  LDS R242, [R199+0x67880] ;  /* 0x06788000c7f27984 */ /* 0x000fe80000000800 */
[----:B-1----:R-:W2:Y:S04]  /*40900*/  LDL.LU.64 R106, [R1+0x1678] ;  /* 0x00167800016a7983 */ /* 0x002ea80000300a00 */
[----:B------:R-:W2:Y:S04]  /*40910*/  LDL.LU.64 R104, [R1+0x1670] ;  /* 0x0016700001687983 */ /* 0x000ea80000300a00 */
[----:B------:R-:W-:Y:S04]  /*40920*/  STL.64 [R1+0x410], R108 ;  /* 0x0004106c01007387 */ /* 0x000fe80000100a00 */
[----:B------:R1:W-:Y:S01]  /*40930*/  STL.64 [R1+0x418], R110 ;  /* 0x0004186e01007387 */ /* 0x0003e20000100a00 */
[C---:B------:R-:W-:Y:S03]  /*40940*/  HMMA.1688.F32.TF32 R80, R244.reuse, R30, R80 ;  /* 0x0000001ef450723c */ /* 0x040fe60000081050 */
[----:B------:R-:W-:Y:S04]  /*40950*/  LDS R241, [R252+0x67080] ;  /* 0x06708000fcf17984 */ /* 0x000fe80000000800 */
[----:B------:R-:W2:Y:S04]  /*40960*/  LDS R243, [R252+0x67880] ;  /* 0x06788000fcf37984 */ /* 0x000ea80000000800 */
        /* <DEDUP_REMOVED lines=53> */
[----:B-1----:R-:W4:Y:S04]  /*40cc0*/  LDL.LU.64 R70, [R1+0x15a8] ;  /* 0x0015a80001467983 */ /* 0x002f280000300a00 */
[----:B------:R-:W4:Y:S04]  /*40cd0*/  LDL.LU.64 R68, [R1+0x15a0] ;  /* 0x0015a00001447983 */ /* 0x000f280000300a00 */
[----:B------:R-:W-:Y:S04]  /*40ce0*/  STL.64 [R1+0x7d0], R248 ;  /* 0x0007d0f801007387 */ /* 0x000fe80000100a00 */
[----:B------:R1:W-:Y:S04]  /*40cf0*/  STL.64 [R1+0x7d8], R250 ;  /* 0x0007d8fa01007387 */ /* 0x0003e80000100a00 */
[----:B-1----:R-:W4:Y:S04]  /*40d00*/  LDL.LU.64 R250, [R1+0x1598] ;  /* 0x0015980001fa7983 */ /* 0x002f280000300a00 */
[----:B------:R-:W4:Y:S01]  /*40d10*/  LDL.LU.64 R248, [R1+0x1590] ;  /* 0x0015900001f87983 */ /* 0x000f220000300a00 */
[C---:B--2---:R-:W-:Y:S08]  /*40d20*/  HMMA.1688.F32.TF32 R76, R240.reuse, R54, R76 ;  /* 0x00000036f04c723c */ /* 0x044ff0000008104c */
[----:B---3--:R-:W-:Y:S08]  /*40d30*/  HMMA.1688.F32.TF32 R72, R240, R58, R72 ;  /* 0x0000003af048723c */ /* 0x008ff00000081048 */
[----:B----4-:R-:W-:Y:S01]  /*40d40*/  HMMA.1688.F32.TF32 R248, R244, R6, R248 ;  /* 0x00000006f4f8723c */ /* 0x010fe200000810f8 */
[----:B------:R-:W-:Y:S04]  /*40d50*/  LDS R244, [R8+0x67080] ;  /* 0x0670800008f47984 */ /* 0x000fe80000000800 */
[----:B------:R-:W-:Y:S04]  /*40d60*/  LDS R246, [R8+0x67880] ;  /* 0x0678800008f67984 */ /* 0x000fe80000000800 */
[----:B------:R-:W-:Y:S04]  /*40d70*/  LDS R245, [R9+0x67080] ;  /* 0x0670800009f57984 */ /* 0x000fe80000000800 */
[----:B------:R-:W-:Y:S10]  /*40d80*/  LDS R247, [R9+0x67880] ;  /* 0x0678800009f77984 */ /* 0x000ff40000000800 */
[----:B------:R-:W-:Y:S04]  /*40d90*/  STL.64 [R1+0x7c0], R248 ;  /* 0x0007c0f801007387 */ /* 0x000fe80000100a00 */
[----:B------:R-:W-:Y:S04]  /*40da0*/  STL.64 [R1+0x7c8], R250 ;  /* 0x0007c8fa01007387 */ /* 0x000fe80000100a00 */
[----:B------:R-:W-:Y:S04]  /*40db0*/  STL.64 [R1], R72 ;  /* 0x0000004801007387 */ /* 0x000fe80000100a00 */
[----:B------:R1:W-:Y:S02]  /*40dc0*/  STL.64 [R1+0x8], R74 ;  /* 0x0000084a01007387 */ /* 0x0003e40000100a00 */
[----:B-1----:R-:W-:Y:S02]  /*40dd0*/  HMMA.1688.F32.TF32 R72, R240, R50, R80 ;  /* 0x00000032f048723c */ /* 0x002fe40000081050 */
[----:B------:R-:W-:Y:S04]  /*40de0*/  STL.64 [R1+0x10], R76 ;  /* 0x0000104c01007387 */ /* 0x000fe80000100a00 */
[----:B------:R-:W-:Y:S01]  /*40df0*/  STL.64 [R1+0x18], R78 ;  /* 0x0000184e01007387 */ /* 0x000fe20000100a00 */
[----:B------:R-:W-:-:S03]  /*40e00*/  IMAD.MOV.U32 R80, RZ, RZ, R88 ;  /* 0x000000ffff507224 */ /* 0x000fc600078e0058 */
[----:B------:R-:W2:Y:S01]  /*40e10*/  LDL.LU R88, [R1+0x1588] ;  /* 0x0015880001587983 */ /* 0x000ea20000300800 */
[----:B------:R-:W-:Y:S02]  /*40e20*/  IMAD.MOV.U32 R81, RZ, RZ, R89 ;  /* 0x000000ffff517224 */ /* 0x000fe400078e0059 */
[----:B------:R-:W-:Y:S02]  /*40e30*/  IMAD.MOV.U32 R82, RZ, RZ, R90 ;  /* 0x000000ffff527224 */ /* 0x000fe400078e005a */
[----:B------:R-:W-:-:S08]  /*40e40*/  IMAD.MOV.U32 R83, RZ, RZ, R91 ;  /* 0x000000ffff537224 */ /* 0x000fd000078e005b */
[----:B------:R-:W-:Y:S04]  /*40e50*/  STL.64 [R1+0x7b0], R72 ;  /* 0x0007b04801007387 */ /* 0x000fe80000100a00 */
[----:B------:R1:W-:Y:S04]  /*40e60*/  STL.64 [R1+0x7b8], R74 ;  /* 0x0007b84a01007387 */ /* 0x0003e80000100a00 */
[----:B------:R-:W2:Y:S04]  /*40e70*/  LDL.LU R89, [R1+0x1584] ;  /* 0x0015840001597983 */ /* 0x000ea80000300800 */
[----:B------:R-:W2:Y:S04]  /*40e80*/  LDL.LU R90, [R1+0x1580] ;  /* 0x00158000015a7983 */ /* 0x000ea80000300800 */
[----:B------:R-:W2:Y:S01]  /*40e90*/  LDL.LU R91, [R1+0x157c] ;  /* 0x00157c00015b7983 */ /* 0x000ea20000300800 */
[----:B-1----:R-:W-:Y:S07]  /*40ea0*/  HMMA.1688.F32.TF32 R72, R240, R46, R84 ;  /* 0x0000002ef048723c */ /* 0x002fee0000081054 */
[----:B------:R-:W-:-:S02]  /*40eb0*/  IMAD.MOV.U32 R84, RZ, RZ, R116 ;  /* 0x000000ffff547224 */ /* 0x000fc400078e0074 */
[----:B------:R-:W3:Y:S11]  /*40ec0*/  LDL.LU R116, [R1+0x1578] ;  /* 0x0015780001747983 */ /* 0x000ef60000300800 */
[----:B------:R-:W-:Y:S03]  /*40ed0*/  @!UPT UIADD3 URZ, URZ, URZ, URZ ;  /* 0x0000003f3f3ff290 */ /* 0x000fe6000fffe03f */
[----:B------:R-:W-:Y:S04]  /*40ee0*/  STL.64 [R1+0x7a0], R72 ;  /* 0x0007a04801007387 */ /* 0x000fe80000100a00 */
[----:B------:R2:W-:Y:S01]  /*40ef0*/  STL.64 [R1+0x7a8], R74 ;  /* 0x0007a84a01007387 */ /* 0x0005e20000100a00 */
[----:B------:R-:W-:Y:S02]  /*40f00*/  IMAD.MOV.U32 R85, RZ, RZ, R117 ;  /* 0x000000ffff557224 */ /* 0x000fe400078e0075 */
[----:B------:R-:W-:Y:S01]  /*40f10*/  IMAD.MOV.U32 R86, RZ, RZ, R118 ;  /* 0x000000ffff567224 */ /* 0x000fe200078e0076 */
[----:B------:R-:W3:Y:S01]  /*40f20*/  LDL.LU R117, [R1+0x1574] ;  /* 0x0015740001757983 */ /* 0x000ee20000300800 */
[----:B------:R-:W-:-:S03]  /*40f30*/  IMAD.MOV.U32 R87, RZ, RZ, R119 ;  /* 0x000000ffff577224 */ /* 0x000fc600078e0077 */
[----:B------:R-:W3:Y:S04]  /*40f40*/  LDL.LU R118, [R1+0x1570] ;  /* 0x0015700001767983 */ /* 0x000ee80000300800 */
[----:B------:R-:W3:Y:S01]  /*40f50*/  LDL.LU R119, [R1+0x156c] ;  /* 0x00156c0001777983 */ /* 0x000ee20000300800 */
[----:B------:R-:W-:Y:S02]  /*40f60*/  IMAD.MOV.U32 R76, RZ, RZ, R93 ;  /* 0x000000ffff4c7224 */ /* 0x000fe400078e005d */
[----:B------:R-:W-:Y:S02]  /*40f70*/  IMAD.MOV.U32 R77, RZ, RZ, R94 ;  /* 0x000000ffff4d7224 */ /* 0x000fe400078e005e */
[----:B------:R-:W-:Y:S02]  /*40f80*/  IMAD.MOV.U32 R78, RZ, RZ, R95 ;  /* 0x000000ffff4e7224 */ /* 0x000fe400078e005f */
[----:B------:R-:W-:Y:S01]  /*40f90*/  IMAD.MOV.U32 R79, RZ, RZ, R115 ;  /* 0x000000ffff4f7224 */ /* 0x000fe200078e0073 */
[----:B--2---:R-:W-:Y:S07]  /*40fa0*/  HMMA.1688.F32.TF32 R72, R240, R42, R88 ;  /* 0x0000002af048723c */ /* 0x004fee0000081058 */
[----:B------:R-:W-:-:S02]  /*40fb0*/  IMAD.MOV.U32 R88, RZ, RZ, R112 ;  /* 0x000000ffff587224 */ /* 0x000fc400078e0070 */
[----:B------:R-:W2:Y:S01]  /*40fc0*/  LDL.LU R112, [R1+0x1568] ;  /* 0x0015680001707983 */ /* 0x000ea20000300800 */
[----:B------:R-:W-:Y:S02]  /*40fd0*/  IMAD.MOV.U32 R89, RZ, RZ, R113 ;  /* 0x000000ffff597224 */ /* 0x000fe400078e0071 */
[----:B------:R-:W-:Y:S02]  /*40fe0*/  IMAD.MOV.U32 R90, RZ, RZ, R114 ;  /* 0x000000ffff5a7224 */ /* 0x000fe400078e0072 */
[----:B------:R-:W-:-:S09]  /*40ff0*/  IMAD.MOV.U32 R91, RZ, RZ, R92 ;  /* 0x000000ffff5b7224 */ /* 0x000fd200078e005c */
[----:B------:R1:W-:Y:S04]  /*41000*/  STL.64 [R1+0x790], R72 ;  /* 0x0007904801007387 */ /* 0x0003e80000100a00 */
[----:B------:R4:W-:Y:S04]  /*41010*/  STL.64 [R1+0x798], R74 ;  /* 0x0007984a01007387 */ /* 0x0009e80000100a00 */
[----:B------:R-:W2:Y:S04]  /*41020*/  LDL.LU R113, [R1+0x1564] ;  /* 0x0015640001717983 */ /* 0x000ea80000300800 */
[----:B------:R-:W2:Y:S04]  /*41030*/  LDL.LU R114, [R1+0x1560] ;  /* 0x0015600001727983 */ /* 0x000ea80000300800 */
[----:B------:R-:W2:Y:S04]  /*41040*/  LDL.LU R92, [R1+0x155c] ;  /* 0x00155c00015c7983 */ /* 0x000ea80000300800 */
[----:B------:R-:W2:Y:S04]  /*41050*/  LDL.LU R93, [R1+0x1558] ;  /* 0x00155800015d7983 */ /* 0x000ea80000300800 */
[----:B------:R-:W2:Y:S04]  /*41060*/  LDL.LU R94, [R1+0x1554] ;  /* 0x00155400015e7983 */ /* 0x000ea80000300800 */
[----:B------:R-:W2:Y:S01]  /*41070*/  LDL.LU R95, [R1+0x1550] ;  /* 0x00155000015f7983 */ /* 0x000ea20000300800 */
[----:B-1----:R-:W-:-:S02]  /*41080*/  IMAD.MOV.U32 R72, RZ, RZ, R96 ;  /* 0x000000ffff487224 */ /* 0x002fc400078e0060 */
[----:B------:R-:W-:Y:S01]  /*41090*/  IMAD.MOV.U32 R73, RZ, RZ, R97 ;  /* 0x000000ffff497224 */ /* 0x000fe200078e0061 */
[----:B------:R-:W3:Y:S01]  /*410a0*/  LDL.LU R115, [R1+0x154c] ;  /* 0x00154c0001737983 */ /* 0x000ee20000300800 */
[----:B----4-:R-:W-:-:S03]  /*410b0*/  IMAD.MOV.U32 R74, RZ, RZ, R98 ;  /* 0x000000ffff4a7224 */ /* 0x010fc600078e0062 */
[----:B------:R-:W4:Y:S01]  /*410c0*/  LDL.LU R96, [R1+0x1548] ;  /* 0x0015480001607983 */ /* 0x000f220000300800 */
[----:B------:R-:W-:-:S03]  /*410d0*/  IMAD.MOV.U32 R75, RZ, RZ, R99 ;  /* 0x000000ffff4b7224 */ /* 0x000fc600078e0063 */
[----:B------:R-:W4:Y:S04]  /*410e0*/  LDL.LU R97, [R1+0x1544] ;  /* 0x0015440001617983 */ /* 0x000f280000300800 */
[----:B------:R-:W4:Y:S04]  /*410f0*/  LDL.LU R98, [R1+0x1540] ;  /* 0x0015400001627983 */ /* 0x000f280000300800 */
[----:B------:R-:W4:Y:S01]  /*41100*/  LDL.LU R99, [R1+0x153c] ;  /* 0x00153c0001637983 */ /* 0x000f220000300800 */
[----:B--2---:R-:W-:Y:S11]  /*41110*/  HMMA.1688.F32.TF32 R92, R240, R38, R92 ;  /* 0x00000026f05c723c */ /* 0x004ff6000008105c */
[----:B------:R-:W-:Y:S11]  /*41120*/  @!UPT UIADD3 URZ, URZ, URZ, URZ ;  /* 0x0000003f3f3ff290 */ /* 0x000ff6000fffe03f */
[----:B------:R-:W-:Y:S01]  /*41130*/  @!UPT UIADD3 URZ, URZ, URZ, URZ ;  /* 0x0000003f3f3ff290 */ /* 0x000fe2000fffe03f */
[----:B------:R1:W-:Y:S04]  /*41140*/  STL.64 [R1+0x780], R92 ;  /* 0x0007805c01007387 */ /* 0x0003e80000100a00 */
[----:B------:R2:W-:Y:S01]  /*41150*/  STL.64 [R1+0x788], R94 ;  /* 0x0007885e01007387 */ /* 0x0005e20000100a00 */
[----:B-1----:R-:W-:-:S03]  /*41160*/  IMAD.MOV.U32 R92, RZ, RZ, R100 ;  /* 0x000000ffff5c7224 */ /* 0x002fc600078e0064 */
[----:B------:R-:W3:Y:S01]  /*41170*/  LDL.LU R100, [R1+0x1538] ;  /* 0x0015380001647983 */ /* 0x000ee20000300800 */
[----:B------:R-:W-:Y:S02]  /*41180*/  IMAD.MOV.U32 R93, RZ, RZ, R101 ;  /* 0x000000ffff5d7224 */ /* 0x000fe400078e0065 */
[----:B--2---:R-:W-:Y:S01]  /*41190*/  IMAD.MOV.U32 R94, RZ, RZ, R102 ;  /* 0x000000ffff5e7224 */ /* 0x004fe200078e0066 */
[----:B------:R-:W3:Y:S01]  /*411a0*/  LDL.LU R101, [R1+0x1534] ;  /* 0x0015340001657983 */ /* 0x000ee20000300800 */
[----:B------:R-:W-:-:S03]  /*411b0*/  IMAD.MOV.U32 R95, RZ, RZ, R103 ;  /* 0x000000ffff5f7224 */ /* 0x000fc600078e0067 */
[----:B------:R-:W3:Y:S04]  /*411c0*/  LDL.LU R102, [R1+0x1530] ;  /* 0x0015300001667983 */ /* 0x000ee80000300800 */
[----:B------:R-:W3:Y:S01]  /*411d0*/  LDL.LU R103, [R1+0x152c] ;  /* 0x00152c0001677983 */ /* 0x000ee20000300800 */
[----:B----4-:R-:W-:Y:S11]  /*411e0*/  HMMA.1688.F32.TF32 R96, R240, R34, R96 ;  /* 0x00000022f060723c */ /* 0x010ff60000081060 */
[----:B------:R-:W-:Y:S11]  /*411f0*/  @!UPT UIADD3 URZ, URZ, URZ, URZ ;  /* 0x0000003f3f3ff290 */ /* 0x000ff6000fffe03f */
[----:B------:R-:W-:Y:S01]  /*41200*/  @!UPT UIADD3 URZ, URZ, URZ, URZ ;  /* 0x0000003f3f3ff290 */ /* 0x000fe2000fffe03f */
[----:B------:R1:W-:Y:S04]  /*41210*/  STL.64 [R1+0x770], R96 ;  /* 0x0007706001007387 */ /* 0x0003e80000100a00 */
[----:B------:R2:W-:Y:S01]  /*41220*/  STL.64 [R1+0x778], R98 ;  /* 0x0007786201007387 */ /* 0x0005e20000100a00 */
[----:B-1----:R-:W-:-:S03]  /*41230*/  IMAD.MOV.U32 R96, RZ, RZ, R104 ;  /* 0x000000ffff607224 */ /* 0x002fc600078e0068 */
[----:B------:R-:W4:Y:S01]  /*41240*/  LDL.LU R104, [R1+0x1528] ;  /* 0x0015280001687983 */ /* 0x000f220000300800 */
[----:B------:R-:W-:Y:S02]  /*41250*/  IMAD.MOV.U32 R97, RZ, RZ, R105 ;  /* 0x000000ffff617224 */ /* 0x000fe400078e0069 */
[----:B--2---:R-:W-:Y:S01]  /*41260*/  IMAD.MOV.U32 R98, RZ, RZ, R106 ;  /* 0x000000ffff627224 */ /* 0x004fe200078e006a */
[----:B------:R-:W4:Y:S01]  /*41270*/  LDL.LU R105, [R1+0x1524] ;  /* 0x0015240001697983 */ /* 0x000f220000300800 */
[----:B------:R-:W-:-:S03]  /*41280*/  IMAD.MOV.U32 R99, RZ, RZ, R107 ;  /* 0x000000ffff637224 */ /* 0x000fc600078e006b */
[----:B------:R-:W4:Y:S04]  /*41290*/  LDL.LU R106, [R1+0x1520] ;  /* 0x00152000016a7983 */ /* 0x000f280000300800 */
[----:B------:R-:W4:Y:S01]  /*412a0*/  LDL.LU R107, [R1+0x151c] ;  /* 0x00151c00016b7983 */ /* 0x000f220000300800 */
[----:B---3--:R-:W-:Y:S11]  /*412b0*/  HMMA.1688.F32.TF32 R100, R240, R30, R100 ;  /* 0x0000001ef064723c */ /* 0x008ff60000081064 */
        /* <DEDUP_REMOVED lines=12> */
[C---:B----4-:R-:W-:Y:S11]  /*41380*/  HMMA.1688.F32.TF32 R104, R240.reuse, R26, R104 ;  /* 0x0000001af068723c */ /* 0x050ff60000081068 */
[----:B------:R-:W-:Y:S11]  /*41390*/  @!UPT UIADD3 URZ, URZ, URZ, URZ ;  /* 0x0000003f3f3ff290 */ /* 0x000ff6000fffe03f */
[----:B------:R-:W-:Y:S01]  /*413a0*/  @!UPT UIADD3 URZ, URZ, URZ, URZ ;  /* 0x0000003f3f3ff290 */ /* 0x000fe2000fffe03f */
[----:B------:R1:W-:Y:S04]  /*413b0*/  STL.64 [R1+0x750], R104 ;  /* 0x0007506801007387 */ /* 0x0003e80000100a00 */
[----:B------:R2:W-:Y:S04]  /*413c0*/  STL.64 [R1+0x758], R106 ;  /* 0x0007586a01007387 */ /* 0x0005e80000100a00 */
[----:B-1----:R-:W4:Y:S04]  /*413d0*/  LDL.LU R104, [R1+0xe0] ;  /* 0x0000e00001687983 */ /* 0x002f280000300800 */
[----:B------:R-:W4:Y:S04]  /*413e0*/  LDL.LU R105, [R1+0xe4] ;  /* 0x0000e40001697983 */ /* 0x000f280000300800 */
[----:B--2---:R-:W4:Y:S04]  /*413f0*/  LDL.LU R106, [R1+0xe8] ;  /* 0x0000e800016a7983 */ /* 0x004f280000300800 */
[----:B------:R-:W4:Y:S01]  /*41400*/  LDL.LU R107, [R1+0xec] ;  /* 0x0000ec00016b7983 */ /* 0x000f220000300800 */
[C---:B------:R-:W-:Y:S08]  /*41410*/  HMMA.1688.F32.TF32 R116, R240.reuse, R14, R116 ;  /* 0x0000000ef074723c */ /* 0x040ff00000081074 */
[----:B------:R-:W-:Y:S01]  /*41420*/  HMMA.1688.F32.TF32 R248, R240, R66, R68 ;  /* 0x00000042f0f8723c */ /* 0x000fe20000081044 */
[----:B------:R-:W-:Y:S04]  /*41430*/  LDS R68, [R199+0x67100] ;  /* 0x06710000c7447984 */ /* 0x000fe80000000800 */
[----:B------:R-:W-:Y:S04]  /*41440*/  LDS R70, [R199+0x67900] ;  /* 0x06790000c7467984 */ /* 0x000fe80000000800 */
[----:B------:R-:W-:Y:S04]  /*41450*/  LDS R69, [R252+0x67100] ;  /* 0x06710000fc457984 */ /* 0x000fe80000000800 */
[----:B------:R-:W1:Y:S02]  /*41460*/  LDS R71, [R252+0x67900] ;  /* 0x06790000fc477984 */ /* 0x000e640000000800 */
[C---:B-1----:R-:W-:Y:S08]  /*41470*/  HMMA.1688.F32.TF32 R76, R68.reuse, R50, R76 ;  /* 0x00000032444c723c */ /* 0x042ff0000008104c */
[----:B------:R-:W-:Y:S08]  /*41480*/  HMMA.1688.F32.TF32 R72, R68, R46, R72 ;  /* 0x0000002e4448723c */ /* 0x000ff00000081048 */
[C---:B---3--:R-:W-:Y:S11]  /*41490*/  HMMA.1688.F32.TF32 R108, R240.reuse, R22, R108 ;  /* 0x00000016f06c723c */ /* 0x048ff6000008106c */
[----:B------:R-:W-:Y:S11]  /*414a0*/  @!UPT UIADD3 URZ, URZ, URZ, URZ ;  /* 0x0000003f3f3ff290 */ /* 0x000ff6000fffe03f */
[----:B------:R-:W-:Y:S01]  /*414b0*/  @!UPT UIADD3 URZ, URZ, URZ, URZ ;  /* 0x0000003f3f3ff290 */ /* 0x000fe2000fffe03f */
[----:B------:R-:W-:Y:S04]  /*414c0*/  STL.64 [R1+0x740], R108 ;  /* 0x0007406c01007387 */ /* 0x000fe80000100a00 */
[----:B------:R1:W-:Y:S02]  /*414d0*/  STL.64 [R1+0x748], R110 ;  /* 0x0007486e01007387 */ /* 0x0003e40000100a00 */
[C---:B-1----:R-:W-:Y:S08]  /*414e0*/  HMMA.1688.F32.TF32 R108, R240.reuse, R18, R112 ;  /* 0x00000012f06c723c */ /* 0x042ff00000081070 */
[C---:B------:R-:W-:Y:S11]  /*414f0*/  HMMA.1688.F32.TF32 R112, R240.reuse, R10, R120 ;  /* 0x0000000af070723c */ /* 0x040ff60000081078 */
[----:B------:R-:W-:Y:S04]  /*41500*/  @!UPT UIADD3 URZ, URZ, URZ, URZ ;  /* 0x0000003f3f3ff290 */ /* 0x000fe8000fffe03f */
[----:B------:R-:W-:Y:S04]  /*41510*/  STL.64 [R1+0x730], R108 ;  /* 0x0007306c01007387 */ /* 0x000fe80000100a00 */
[----:B------:R1:W-:Y:S02]  /*41520*/  STL.64 [R1+0x738], R110 ;  /* 0x0007386e01007387 */ /* 0x0003e40000100a00 */
[----:B-1----:R-:W-:Y:S02]  /*41530*/  HMMA.1688.F32.TF32 R108, R240, R6, R124 ;  /* 0x00000006f06c723c */ /* 0x002fe4000008107c */
[----:B------:R-:W-:Y:S04]  /*41540*/  STL.64 [R1+0x720], R116 ;  /* 0x0007207401007387 */ /* 0x000fe80000100a00 */
[----:B------:R-:W-:Y:S04]  /*41550*/  STL.64 [R1+0x728], R118 ;  /* 0x0007287601007387 */ /* 0x000fe80000100a00 */
[----:B------:R-:W-:Y:S04]  /*41560*/  STL.64 [R1+0x710], R112 ;  /* 0x0007107001007387 */ /* 0x000fe80000100a00 */
[----:B------:R4:W-:Y:S09]  /*41570*/  STL.64 [R1+0x718], R114 ;  /* 0x0007187201007387 */ /* 0x0009f20000100a00 */
[----:B------:R-:W-:Y:S01]  /*41580*/  STL.64 [R1+0x700], R108 ;  /* 0x0007006c01007387 */ /* 0x000fe20000100a00 */
[C---:B----4-:R-:W-:Y:S03]  /*41590*/  HMMA.1688.F32.TF32 R112, R244.reuse, R50, R104 ;  /* 0x00000032f470723c */ /* 0x050fe60000081068 */
[----:B------:R1:W-:Y:S05]  /*415a0*/  STL.64 [R1+0x708], R110 ;  /* 0x0007086e01007387 */ /* 0x0003ea0000100a00 */
[C---:B------:R-:W-:Y:S08]  /*415b0*/  HMMA.1688.F32.TF32 R104, R244.reuse, R42, R96 ;  /* 0x0000002af468723c */ /* 0x040ff00000081060 */
[C---:B-1----:R-:W-:Y:S08]  /*415c0*/  HMMA.1688.F32.TF32 R108, R244.reuse, R46, R100 ;  /* 0x0000002ef46c723c */ /* 0x042ff00000081064 */
[C---:B------:R-:W-:Y:S08]  /*415d0*/  HMMA.1688.F32.TF32 R100, R244.reuse, R38, R92 ;  /* 0x00000026f464723c */ /* 0x040ff0000008105c */
[C---:B------:R-:W-:Y:S08]  /*415e0*/  HMMA.1688.F32.TF32 R96, R244.reuse, R34, R88 ;  /* 0x00000022f460723c */ /* 0x040ff00000081058 */
[C---:B------:R-:W-:Y:S08]  /*415f0*/  HMMA.1688.F32.TF32 R92, R244.reuse, R30, R84 ;  /* 0x0000001ef45c723c */ /* 0x040ff00000081054 */
[C---:B------:R-:W-:Y:S08]  /*41600*/  HMMA.1688.F32.TF32 R88, R244.reuse, R26, R80 ;  /* 0x0000001af458723c */ /* 0x040ff00000081050 */
[C---:B------:R-:W-:Y:S01]  /*41610*/  HMMA.1688.F32.TF32 R84, R244.reuse, R22, R144 ;  /* 0x00000016f454723c */ /* 0x040fe20000081090 */
[----:B------:R-:W-:Y:S07]  /*41620*/  STL.64 [R1+0x6f0], R112 ;  /* 0x0006f07001007387 */ /* 0x000fee0000100a00 */
        /* <DEDUP_REMOVED lines=19> */
[----:B--2---:R-:W-:Y:S01]  /*41760*/  HMMA.1688.F32.TF32 R84, R244, R10, R156 ;  /* 0x0000000af454723c */ /* 0x004fe2000008109c */
[----:B------:R-:W-:-:S02]  /*41770*/  IMAD.MOV.U32 R96, RZ, RZ, R215 ;  /* 0x000000ffff607224 */ /* 0x000fc400078e00d7 */
[----:B------:R-:W-:Y:S01]  /*41780*/  LDS R156, [R8+0x67180] ;  /* 0x06718000089c7984 */ /* 0x000fe20000000800 */
[----:B------:R-:W-:Y:S02]  /*41790*/  IMAD.MOV.U32 R97, RZ, RZ, R208 ;  /* 0x000000ffff617224 */ /* 0x000fe400078e00d0 */
[----:B------:R-:W-:Y:S01]  /*417a0*/  IMAD.MOV.U32 R98, RZ, RZ, R209 ;  /* 0x000000ffff627224 */ /* 0x000fe200078e00d1 */
[----:B------:R-:W-:Y:S01]  /*417b0*/  LDS R158, [R8+0x67980] ;  /* 0x06798000089e7984 */ /* 0x000fe20000000800 */
[----:B-1----:R-:W-:Y:S01]  /*417c0*/  HMMA.1688.F32.TF32 R80, R244, R6, R160 ;  /* 0x00000006f450723c */ /* 0x002fe200000810a0 */
[----:B------:R-:W-:Y:S02]  /*417d0*/  IMAD.MOV.U32 R99, RZ, RZ, R210 ;  /* 0x000000ffff637224 */ /* 0x000fe400078e00d2 */
[----:B------:R-:W-:Y:S04]  /*417e0*/  LDS R157, [R9+0x67180] ;  /* 0x06718000099d7984 */ /* 0x000fe80000000800 */
[----:B------:R-:W-:Y:S04]  /*417f0*/  STL.64 [R1+0x640], R88 ;  /* 0x0006405801007387 */ /* 0x000fe80000100a00 */
[----:B------:R-:W-:Y:S04]  /*41800*/  STL.64 [R1+0x648], R90 ;  /* 0x0006485a01007387 */ /* 0x000fe80000100a00 */
[----:B------:R-:W-:Y:S04]  /*41810*/  STL.64 [R1+0x460], R84 ;  /* 0x0004605401007387 */ /* 0x000fe80000100a00 */
[----:B------:R-:W-:Y:S01]  /*41820*/  STL.64 [R1+0x468], R86 ;  /* 0x0004685601007387 */ /* 0x000fe20000100a00 */
[----:B------:R-:W-:-:S02]  /*41830*/  IMAD.MOV.U32 R100, RZ, RZ, R211 ;  /* 0x000000ffff647224 */ /* 0x000fc400078e00d3 */
[----:B------:R-:W-:Y:S02]  /*41840*/  IMAD.MOV.U32 R101, RZ, RZ, R204 ;  /* 0x000000ffff657224 */ /* 0x000fe400078e00cc */
[----:B------:R-:W-:Y:S01]  /*41850*/  IMAD.MOV.U32 R102, RZ, RZ, R205 ;  /* 0x000000ffff667224 */ /* 0x000fe200078e00cd */
[----:B------:R-:W-:Y:S04]  /*41860*/  STL.64 [R1+0x630], R80 ;  /* 0x0006305001007387 */ /* 0x000fe80000100a00 */
[----:B------:R-:W-:Y:S04]  /*41870*/  STL.64 [R1+0x638], R82 ;  /* 0x0006385201007387 */ /* 0x000fe80000100a00 */
[----:B------:R1:W-:Y:S04]  /*41880*/  STL.64 [R1+0x620], R76 ;  /* 0x0006204c01007387 */ /* 0x0003e80000100a00 */
[----:B------:R2:W-:Y:S04]  /*41890*/  STL.64 [R1+0x628], R78 ;  /* 0x0006284e01007387 */ /* 0x0005e80000100a00 */
[----:B------:R-:W3:Y:S04]  /*418a0*/  LDL.LU R215, [R1+0x1508] ;  /* 0x0015080001d77983 */ /* 0x000ee80000300800 */
[----:B------:R-:W-:Y:S04]  /*418b0*/  STL.64 [R1+0x610], R72 ;  /* 0x0006104801007387 */ /* 0x000fe80000100a00 */
[----:B------:R-:W-:Y:S04]  /*418c0*/  STL.64 [R1+0x618], R74 ;  /* 0x0006184a01007387 */ /* 0x000fe80000100a00 */
[----:B------:R-:W4:Y:S04]  /*418d0*/  LDL.LU R208, [R1+0x1504] ;  /* 0x0015040001d07983 */ /* 0x000f280000300800 */
[----:B------:R-:W4:Y:S01]  /*418e0*/  LDL.LU R209, [R1+0x1500] ;  /* 0x0015000001d17983 */ /* 0x000f220000300800 */
[----:B------:R-:W-:-:S03]  /*418f0*/  IMAD.MOV.U32 R103, RZ, RZ, R206 ;  /* 0x000000ffff677224 */ /* 0x000fc600078e00ce */
[----:B------:R-:W4:Y:S01]  /*41900*/  LDL.LU R210, [R1+0x14fc] ;  /* 0x0014fc0001d27983 */ /* 0x000f220000300800 */
[----:B------:R-:W-:-:S03]  /*41910*/  IMAD.MOV.U32 R104, RZ, RZ, R207 ;  /* 0x000000ffff687224 */ /* 0x000fc600078e00cf */
[----:B------:R-:W4:Y:S01]  /*41920*/  LDL.LU R211, [R1+0x14f8] ;  /* 0x0014f80001d37983 */ /* 0x000f220000300800 */
[----:B------:R-:W-:-:S03]  /*41930*/  IMAD.MOV.U32 R105, RZ, RZ, R200 ;  /* 0x000000ffff697224 */ /* 0x000fc600078e00c8 */
[----:B------:R-:W3:Y:S01]  /*41940*/  LDL.LU R204, [R1+0x14f4] ;  /* 0x0014f40001cc7983 */ /* 0x000ee20000300800 */
[----:B------:R-:W-:-:S03]  /*41950*/  IMAD.MOV.U32 R106, RZ, RZ, R201 ;  /* 0x000000ffff6a7224 */ /* 0x000fc600078e00c9 */
[----:B------:R-:W3:Y:S01]  /*41960*/  LDL.LU R205, [R1+0x14f0] ;  /* 0x0014f00001cd7983 */ /* 0x000ee20000300800 */
[----:B------:R-:W-:-:S03]  /*41970*/  IMAD.MOV.U32 R107, RZ, RZ, R202 ;  /* 0x000000ffff6b7224 */ /* 0x000fc600078e00ca */
[----:B------:R-:W3:Y:S04]  /*41980*/  LDL.LU R206, [R1+0x14ec] ;  /* 0x0014ec0001ce7983 */ /* 0x000ee80000300800 */
[----:B------:R-:W3:Y:S04]  /*41990*/  LDL.LU R207, [R1+0x14e8] ;  /* 0x0014e80001cf7983 */ /* 0x000ee80000300800 */
[----:B------:R-:W3:Y:S04]  /*419a0*/  LDL.LU R200, [R1+0x14e4] ;  /* 0x0014e40001c87983 */ /* 0x000ee80000300800 */
[----:B------:R-:W3:Y:S04]  /*419b0*/  LDL.LU R201, [R1+0x14e0] ;  /* 0x0014e00001c97983 */ /* 0x000ee80000300800 */
[----:B------:R-:W3:Y:S04]  /*419c0*/  LDL.LU R202, [R1+0x14dc] ;  /* 0x0014dc0001ca7983 */ /* 0x000ee80000300800 */
[----:B-1----:R-:W3:Y:S04]  /*419d0*/  LDL.LU R76, [R1+0xf0] ;  /* 0x0000f000014c7983 */ /* 0x002ee80000300800 */
[----:B------:R-:W3:Y:S04]  /*419e0*/  LDL.LU R77, [R1+0xf4] ;  /* 0x0000f400014d7983 */ /* 0x000ee80000300800 */
[----:B--2---:R-:W3:Y:S04]  /*419f0*/  LDL.LU R78, [R1+0xf8] ;  /* 0x0000f800014e7983 */ /* 0x004ee80000300800 */
        /* <DEDUP_REMOVED lines=44> */
[----:B------:R-:W-:Y:S03]  /*41cc0*/  HMMA.1688.F32.TF32 R180, R240, R62, R180 ;  /* 0x0000003ef0b4723c */ /* 0x000fe600000810b4 */
        /* <DEDUP_REMOVED lines=13> */
[----:B------:R-:W-:Y:S04]  /*41da0*/  LDS R72, [R8+0x67100] ;  /* 0x0671000008487984 */ /* 0x000fe80000000800 */
[----:B------:R-:W-:Y:S04]  /*41db0*/  LDS R74, [R8+0x67900] ;  /* 0x06790000084a7984 */ /* 0x000fe80000000800 */
[----:B------:R-:W-:Y:S04]  /*41dc0*/  LDS R73, [R9+0x67100] ;  /* 0x0671000009497984 */ /* 0x000fe80000000800 */
[----:B------:R-:W1:Y:S01]  /*41dd0*/  LDS R75, [R9+0x67900] ;  /* 0x06790000094b7984 */ /* 0x000e620000000800 */
[C---:B-----5:R-:W-:Y:S03]  /*41de0*/  HMMA.1688.F32.TF32 R164, R68.reuse, R66, R164 ;  /* 0x0000004244a4723c */ /* 0x060fe600000810a4 */
[----:B------:R-:W-:Y:S05]  /*41df0*/  LDS R159, [R9+0x67980] ;  /* 0x06798000099f7984 */ /* 0x000fea0000000800 */
[C---:B--2---:R-:W-:Y:S08]  /*41e00*/  HMMA.1688.F32.TF32 R116, R68.reuse, R42, R112 ;  /* 0x0000002a4474723c */ /* 0x044ff00000081070 */
[C---:B---3--:R-:W-:Y:S01]  /*41e10*/  HMMA.1688.F32.TF32 R112, R68.reuse, R34, R88 ;  /* 0x000000224470723c */ /* 0x048fe20000081058 */
[----:B------:R-:W-:Y:S04]  /*41e20*/  LDS R88, [R199+0x67180] ;  /* 0x06718000c7587984 */ /* 0x000fe80000000800 */
[----:B------:R2:W-:Y:S10]  /*41e30*/  LDS R90, [R199+0x67980] ;  /* 0x06798000c75a7984 */ /* 0x0005f40000000800 */
[----:B------:R-:W-:Y:S04]  /*41e40*/  STL.64 [R1+0x600], R116 ;  /* 0x0006007401007387 */ /* 0x000fe80000100a00 */
[----:B------:R3:W-:Y:S04]  /*41e50*/  STL.64 [R1+0x608], R118 ;  /* 0x0006087601007387 */ /* 0x0007e80000100a00 */
[----:B--2---:R-:W2:Y:S01]  /*41e60*/  LDL.LU R199, [R1+0x1498] ;  /* 0x0014980001c77983 */ /* 0x004ea20000300800 */
[C---:B----4-:R-:W-:Y:S03]  /*41e70*/  HMMA.1688.F32.TF32 R120, R68.reuse, R26, R80 ;  /* 0x0000001a4478723c */ /* 0x050fe60000081050 */
[----:B------:R-:W-:Y:S04]  /*41e80*/  LDS R89, [R252+0x67180] ;  /* 0x06718000fc597984 */ /* 0x000fe80000000800 */
[----:B------:R-:W4:Y:S01]  /*41e90*/  LDS R91, [R252+0x67980] ;  /* 0x06798000fc5b7984 */ /* 0x000f220000000800 */
        /* <DEDUP_REMOVED lines=8> */
[----:B------:R-:W-:Y:S08]  /*41f20*/  HMMA.1688.F32.TF32 R84, R68, R18, R184 ;  /* 0x000000124454723c */ /* 0x000ff000000810b8 */
[C---:B-1----:R-:W-:Y:S08]  /*41f30*/  HMMA.1688.F32.TF32 R160, R72.reuse, R50, R160 ;  /* 0x0000003248a0723c */ /* 0x042ff000000810a0 */
[C---:B------:R-:W-:Y:S07]  /*41f40*/  HMMA.1688.F32.TF32 R152, R72.reuse, R46, R152 ;  /* 0x0000002e4898723c */ /* 0x040fee0000081098 */
[----:B------:R-:W-:Y:S04]  /*41f50*/  STL.64 [R1+0x5f0], R84 ;  /* 0x0005f05401007387 */ /* 0x000fe80000100a00 */
[----:B------:R-:W-:Y:S04]  /*41f60*/  STL.64 [R1+0x5f8], R86 ;  /* 0x0005f85601007387 */ /* 0x000fe80000100a00 */
[----:B------:R-:W-:Y:S04]  /*41f70*/  STL.64 [R1+0x5a0], R80 ;  /* 0x0005a05001007387 */ /* 0x000fe80000100a00 */
[----:B------:R-:W-:Y:S04]  /*41f80*/  STL.64 [R1+0x5a8], R82 ;  /* 0x0005a85201007387 */ /* 0x000fe80000100a00 */
[----:B------:R-:W-:Y:S04]  /*41f90*/  STL.64 [R1+0x570], R76 ;  /* 0x0005704c01007387 */ /* 0x000fe80000100a00 */
[----:B------:R-:W-:Y:S01]  /*41fa0*/  STL.64 [R1+0x578], R78 ;  /* 0x0005784e01007387 */ /* 0x000fe20000100a00 */
[C---:B------:R-:W-:Y:S08]  /*41fb0*/  HMMA.1688.F32.TF32 R100, R72.reuse, R26, R100 ;  /* 0x0000001a4864723c */ /* 0x040ff00000081064 */
[----:B------:R-:W-:Y:S08]  /*41fc0*/  HMMA.1688.F32.TF32 R96, R72, R22, R96 ;  /* 0x000000164860723c */ /* 0x000ff00000081060 */
[----:B--2---:R-:W-:Y:S11]  /*41fd0*/  HMMA.1688.F32.TF32 R68, R68, R6, R196 ;  /* 0x000000064444723c */ /* 0x004ff600000810c4 */
[----:B------:R-:W-:Y:S11]  /*41fe0*/  @!UPT UIADD3 URZ, URZ, URZ, URZ ;  /* 0x0000003f3f3ff290 */ /* 0x000ff6000fffe03f */
[----:B------:R-:W-:Y:S01]  /*41ff0*/  @!UPT UIADD3 URZ, URZ, URZ, URZ ;  /* 0x0000003f3f3ff290 */ /* 0x000fe2000fffe03f */
        /* <DEDUP_REMOVED lines=20> */
[----:B------:R1:W-:Y:S04]  /*42140*/  STL.64 [R1+0x4e8], R102 ;  /* 0x0004e86601007387 */ /* 0x0003e80000100a00 */
[----:B------:R-:W-:Y:S04]  /*42150*/  STL.64 [R1+0x380], R96 ;  /* 0x0003806001007387 */ /* 0x000fe80000100a00 */
[----:B------:R2:W-:Y:S01]  /*42160*/  STL.64 [R1+0x388], R98 ;  /* 0x0003886201007387 */ /* 0x0005e20000100a00 */
[C---:B-1----:R-:W-:Y:S08]  /*42170*/  HMMA.1688.F32.TF32 R100, R72.reuse, R14, R220 ;  /* 0x0000000e4864723c */ /* 0x042ff000000810dc */
[----:B------:R-:W-:Y:S01]  /*42180*/  STL.64 [R1+0x370], R68 ;  /* 0x0003704401007387 */ /* 0x000fe20000100a00 */
[C---:B--2---:R-:W-:Y:S03]  /*42190*/  HMMA.1688.F32.TF32 R96, R72.reuse, R10, R224 ;  /* 0x0000000a4860723c */ /* 0x044fe600000810e0 */
[----:B------:R1:W-:Y:S05]  /*421a0*/  STL.64 [R1+0x378], R70 ;  /* 0x0003784601007387 */ /* 0x0003ea0000100a00 */
[----:B-1----:R-:W-:Y:S06]  /*421b0*/  HMMA.1688.F32.TF32 R68, R72, R6, R228 ;  /* 0x000000064844723c */ /* 0x002fec00000810e4 */
[----:B------:R-:W-:Y:S01]  /*421c0*/  STL.64 [R1+0x350], R100 ;  /* 0x0003506401007387 */ /* 0x000fe20000100a00 */
[----:B------:R-:W-:-:S03]  /*421d0*/  IMAD.MOV.U32 R148, RZ, RZ, R237 ;  /* 0x000000ffff947224 */ /* 0x000fc600078e00ed */
[----:B------:R-:W-:Y:S05]  /*421e0*/  STL.64 [R1+0x358], R102 ;  /* 0x0003586601007387 */ /* 0x000fea0000100a00 */
[----:B------:R1:W-:Y:S01]  /*421f0*/  STL.64 [R1+0x330], R96 ;  /* 0x0003306001007387 */ /* 0x0003e20000100a00 */
[----:B------:R-:W-:-:S03]  /*42200*/  IMAD.MOV.U32 R149, RZ, RZ, R234 ;  /* 0x000000ffff957224 */ /* 0x000fc600078e00ea */
[----:B------:R2:W-:Y:S01]  /*42210*/  STL.64 [R1+0x338], R98 ;  /* 0x0003386201007387 */ /* 0x0005e20000100a00 */
[----:B------:R-:W-:-:S03]  /*42220*/  IMAD.MOV.U32 R150, RZ, RZ, R235 ;  /* 0x000000ffff967224 */ /* 0x000fc600078e00eb */
[----:B------:R-:W3:Y:S04]  /*42230*/  LDL.LU R237, [R1+0x1494] ;  /* 0x0014940001ed7983 */ /* 0x000ee80000300800 */
[----:B------:R-:W-:Y:S04]  /*42240*/  STL.64 [R1+0x320], R68 ;  /* 0x0003204401007387 */ /* 0x000fe80000100a00 */
[----:B------:R5:W-:Y:S04]  /*42250*/  STL.64 [R1+0x328], R70 ;  /* 0x0003284601007387 */ /* 0x000be80000100a00 */
[----:B------:R-:W2:Y:S04]  /*42260*/  LDL.LU R234, [R1+0x1490] ;  /* 0x0014900001ea7983 */ /* 0x000ea80000300800 */
[----:B------:R-:W4:Y:S01]  /*42270*/  LDL.LU R235, [R1+0x148c] ;  /* 0x00148c0001eb7983 */ /* 0x000f220000300800 */
[----:B------:R-:W-:-:S02]  /*42280*/  IMAD.MOV.U32 R151, RZ, RZ, R232 ;  /* 0x000000ffff977224 */ /* 0x000fc400078e00e8 */
[----:B------:R-:W-:Y:S01]  /*42290*/  IMAD.MOV.U32 R160, RZ, RZ, R233 ;  /* 0x000000ffffa07224 */ /* 0x000fe200078e00e9 */
[----:B------:R-:W5:Y:S01]  /*422a0*/  LDL.LU R232, [R1+0x1488] ;  /* 0x0014880001e87983 */ /* 0x000f620000300800 */
[----:B------:R-:W-:Y:S01]  /*422b0*/  IMAD.MOV.U32 R161, RZ, RZ, R239 ;  /* 0x000000ffffa17224 */ /* 0x000fe200078e00ef */
[----:B------:R-:W-:Y:S01]  /*422c0*/  HMMA.1688.F32.TF32 R128, R244, R66, R128 ;  /* 0x00000042f480723c */ /* 0x000fe20000081080 */
[----:B------:R-:W-:Y:S01]  /*422d0*/  IMAD.MOV.U32 R162, RZ, RZ, R238 ;  /* 0x000000ffffa27224 */ /* 0x000fe200078e00ee */
[----:B------:R-:W5:Y:S01]  /*422e0*/  LDL.LU R233, [R1+0x1484] ;  /* 0x0014840001e97983 */ /* 0x000f620000300800 */
[----:B------:R-:W-:-:S03]  /*422f0*/  IMAD.MOV.U32 R163, RZ, RZ, R2 ;  /* 0x000000ffffa37224 */ /* 0x000fc600078e0002 */
[----:B------:R-:W5:Y:S02]  /*42300*/  LDL.LU R239, [R1+0x1480] ;  /* 0x0014800001ef7983 */ /* 0x000f640000300800 */
[C---:B------:R-:W-:Y:S02]  /*42310*/  HMMA.1688.F32.TF32 R132, R244.reuse, R62, R132 ;  /* 0x0000003ef484723c */ /* 0x040fe40000081084 */
[----:B------:R-:W5:Y:S04]  /*42320*/  LDL.LU R238, [R1+0x147c] ;  /* 0x00147c0001ee7983 */ /* 0x000f680000300800 */
[----:B------:R-:W5:Y:S02]  /*42330*/  LDL.LU R2, [R1+0x1478] ;  /* 0x0014780001027983 */ /* 0x000f640000300800 */
[C---:B------:R-:W-:Y:S08]  /*42340*/  HMMA.1688.F32.TF32 R136, R244.reuse, R58, R136 ;  /* 0x0000003af488723c */ /* 0x040ff00000081088 */
[----:B------:R-:W-:Y:S07]  /*42350*/  HMMA.1688.F32.TF32 R140, R244, R54, R140 ;  /* 0x00000036f48c723c */ /* 0x000fee000008108c */
[----:B------:R-:W-:Y:S01]  /*42360*/  IMAD.MOV.U32 R247, RZ, RZ, R236 ;  /* 0x000000fffff77224 */ /* 0x000fe200078e00ec */
[----:B------:R-:W-:Y:S01]  /*42370*/  HMMA.1688.F32.TF32 R200, R72, R66, R200 ;  /* 0x0000004248c8723c */ /* 0x000fe200000810c8 */
[----:B------:R-:W-:Y:S01]  /*42380*/  BAR.SYNC.DEFER_BLOCKING 0x0 ;  /* 0x0000000000007b1d */ /* 0x000fe20000010000 */
[----:B---3--:R-:W-:-:S02]  /*42390*/  IMAD.MOV.U32 R246, RZ, RZ, R237 ;  /* 0x000000fffff67224 */ /* 0x008fc400078e00ed */
[----:B--2---:R-:W-:Y:S02]  /*423a0*/  IMAD.MOV.U32 R245, RZ, RZ, R234 ;  /* 0x000000fffff57224 */ /* 0x004fe400078e00ea */
[----:B----4-:R-:W-:Y:S02]  /*423b0*/  IMAD.MOV.U32 R244, RZ, RZ, R235 ;  /* 0x000000fffff47224 */ /* 0x010fe400078e00eb */
[----:B------:R-:W2:Y:S04]  /*423c0*/  LDL.LU R235, [R1+0x1474] ;  /* 0x0014740001eb7983 */ /* 0x000ea80000300800 */
[----:B------:R-:W3:Y:S04]  /*423d0*/  LDL.LU R234, [R1+0x1470] ;  /* 0x0014700001ea7983 */ /* 0x000ee80000300800 */
[----:B------:R-:W4:Y:S04]  /*423e0*/  LDL.LU R237, [R1+0x146c] ;  /* 0x00146c0001ed7983 */ /* 0x000f280000300800 */
[----:B------:R-:W2:Y:S01]  /*423f0*/  LDL.LU R236, [R1+0x1468] ;  /* 0x0014680001ec7983 */ /* 0x000ea20000300800 */
[----:B-----5:R-:W-:-:S02]  /*42400*/  IMAD.MOV.U32 R177, RZ, RZ, R239 ;  /* 0x000000ffffb17224 */ /* 0x020fc400078e00ef */
[----:B------:R-:W-:Y:S02]  /*42410*/  IMAD.MOV.U32 R176, RZ, RZ, R238 ;  /* 0x000000ffffb07224 */ /* 0x000fe400078e00ee */
[----:B------:R-:W5:Y:S01]  /*42420*/  LDL.LU R238, [R1+0x1464] ;  /* 0x0014640001ee7983 */ /* 0x000f620000300800 */
[----:B------:R-:W-:Y:S02]  /*42430*/  IMAD.MOV.U32 R178, RZ, RZ, R233 ;  /* 0x000000ffffb27224 */ /* 0x000fe400078e00e9 */
[----:B------:R-:W-:Y:S01]  /*42440*/  IMAD.MOV.U32 R179, RZ, RZ, R232 ;  /* 0x000000ffffb37224 */ /* 0x000fe200078e00e8 */
[----:B------:R-:W5:Y:S04]  /*42450*/  LDL.LU R239, [R1+0x1460] ;  /* 0x0014600001ef7983 */ /* 0x000f680000300800 */
[----:B------:R-:W5:Y:S04]  /*42460*/  LDL.LU R233, [R1+0x145c] ;  /* 0x00145c0001e97983 */ /* 0x000f680000300800 */
[----:B------:R-:W5:Y:S04]  /*42470*/  LDL.LU R232, [R1+0x1458] ;  /* 0x0014580001e87983 */ /* 0x000f680000300800 */
[----:B------:R-:W5:Y:S01]  /*42480*/  LDL.LU R188, [R1+0x2e0] ;  /* 0x0002e00001bc7983 */ /* 0x000f620000300800 */
[----:B----4-:R-:W-:-:S02]  /*42490*/  IMAD.MOV.U32 R190, RZ, RZ, R237 ;  /* 0x000000ffffbe7224 */ /* 0x010fc400078e00ed */
[----:B--2---:R-:W-:Y:S02]  /*424a0*/  IMAD.MOV.U32 R189, RZ, RZ, R236 ;  /* 0x000000ffffbd7224 */ /* 0x004fe400078e00ec */
[----:B------:R-:W2:Y:S04]  /*424b0*/  LDL.LU R236, [R1+0x1454] ;  /* 0x0014540001ec7983 */ /* 0x000ea80000300800 */
[----:B------:R-:W4:Y:S01]  /*424c0*/  LDL.LU R237, [R1+0x1450] ;  /* 0x0014500001ed7983 */ /* 0x000f220000300800 */
[----:B---3--:R-:W-:-:S03]  /*424d0*/  IMAD.MOV.U32 R191, RZ, RZ, R234 ;  /* 0x000000ffffbf7224 */ /* 0x008fc600078e00ea */
[----:B------:R-:W3:Y:S01]  /*424e0*/  LDL.LU R234, [R1+0x144c] ;  /* 0x00144c0001ea7983 */ /* 0x000ee20000300800 */
[----:B-----5:R-:W-:Y:S02]  /*424f0*/  IMAD.MOV.U32 R194, RZ, RZ, R239 ;  /* 0x000000ffffc27224 */ /* 0x020fe400078e00ef */
[----:B------:R-:W-:Y:S02]  /*42500*/  IMAD.MOV.U32 R192, RZ, RZ, R233 ;  /* 0x000000ffffc07224 */ /* 0x000fe400078e00e9 */
[----:B------:R-:W5:Y:S01]  /*42510*/  LDL.LU R233, [R1+0x1448] ;  /* 0x0014480001e97983 */ /* 0x000f620000300800 */
[----:B------:R-:W-:-:S03]  /*42520*/  IMAD.MOV.U32 R193, RZ, RZ, R232 ;  /* 0x000000ffffc17224 */ /* 0x000fc600078e00e8 */
[----:B------:R-:W3:Y:S01]  /*42530*/  LDL.LU R232, [R1+0x1444] ;  /* 0x0014440001e87983 */ /* 0x000ee20000300800 */
[----:B------:R-:W-:-:S03]  /*42540*/  IMAD.MOV.U32 R195, RZ, RZ, R238 ;  /* 0x000000ffffc37224 */ /* 0x000fc600078e00ee */
[----:B------:R-:W3:Y:S04]  /*42550*/  LDL.LU R239, [R1+0x1440] ;  /* 0x0014400001ef7983 */ /* 0x000ee80000300800 */
[----:B------:R-:W3:Y:S01]  /*42560*/  LDL.LU R238, [R1+0x143c] ;  /* 0x00143c0001ee7983 */ /* 0x000ee20000300800 */
[----:B--2---:R-:W-:Y:S02]  /*42570*/  IMAD.MOV.U32 R197, RZ, RZ, R236 ;  /* 0x000000ffffc57224 */ /* 0x004fe400078e00ec */
[----:B----4-:R-:W-:Y:S02]  /*42580*/  IMAD.MOV.U32 R196, RZ, RZ, R237 ;  /* 0x000000ffffc47224 */ /* 0x010fe400078e00ed */
[----:B------:R-:W2:Y:S04]  /*42590*/  LDL.LU R237, [R1+0x1438] ;  /* 0x0014380001ed7983 */ /* 0x000ea80000300800 */
[----:B------:R-:W4:Y:S01]  /*425a0*/  LDL.LU R236, [R1+0x1434] ;  /* 0x0014340001ec7983 */ /* 0x000f220000300800 */
[----:B------:R-:W-:Y:S03]  /*425b0*/  HMMA.1688.F32.TF32 R80, R72, R58, R208 ;  /* 0x0000003a4850723c */ /* 0x000fe600000810d0 */
[----:B------:R-:W5:Y:S04]  /*425c0*/  LDL.LU R198, [R1+0x2d8] ;  /* 0x0002d80001c67983 */ /* 0x000f680000300800 */
[----:B------:R-:W5:Y:S04]  /*425d0*/  LDL.LU R199, [R1+0x2dc] ;  /* 0x0002dc0001c77983 */ /* 0x000f680000300800 */
[----:B------:R-:W5:Y:S01]  /*425e0*/  LDL.LU R208, [R1+0x2a0] ;  /* 0x0002a00001d07983 */ /* 0x000f620000300800 */
[----:B---3--:R-:W-:-:S03]  /*425f0*/  IMAD.MOV.U32 R209, RZ, RZ, R238 ;  /* 0x000000ffffd17224 */ /* 0x008fc600078e00ee */
[----:B------:R-:W3:Y:S01]  /*42600*/  LDL.LU R238, [R1+0x1430] ;  /* 0x0014300001ee7983 */ /* 0x000ee20000300800 */
[----:B--2---:R-:W-:-:S03]  /*42610*/  IMAD.MOV.U32 R210, RZ, RZ, R237 ;  /* 0x000000ffffd27224 */ /* 0x004fc600078e00ed */
[----:B------:R-:W2:Y:S01]  /*42620*/  LDL.LU R237, [R1+0x142c] ;  /* 0x00142c0001ed7983 */ /* 0x000ea20000300800 */
[----:B----4-:R-:W-:-:S03]  /*42630*/  IMAD.MOV.U32 R211, RZ, RZ, R236 ;  /* 0x000000ffffd37224 */ /* 0x010fc600078e00ec */
        /* <DEDUP_REMOVED lines=13> */
[----:B-1----:R-:W4:Y:S04]  /*42710*/  LDL.LU R96, [R1+0x220] ;  /* 0x0002200001607983 */ /* 0x002f280000300800 */
        /* <DEDUP_REMOVED lines=24> */
[----:B---3--:R-:W-:-:S03]  /*428a0*/  IMAD.MOV.U32 R231, RZ, RZ, R238 ;  /* 0x000000ffffe77224 */ /* 0x008fc600078e00ee */
[----:B------:R-:W3:Y:S01]  /*428b0*/  LDL.LU R215, [R1+0x24c] ;  /* 0x00024c0001d77983 */ /* 0x000ee20000300800 */
[----:B------:R-:W-:-:S03]  /*428c0*/  IMAD.MOV.U32 R204, RZ, RZ, R239 ;  /* 0x000000ffffcc7224 */ /* 0x000fc600078e00ef */
[----:B------:R-:W3:Y:S01]  /*428d0*/  LDL.LU R228, [R1+0x280] ;  /* 0x0002800001e47983 */ /* 0x000ee20000300800 */
[----:B------:R-:W-:Y:S02]  /*428e0*/  IMAD.MOV.U32 R205, RZ, RZ, R232 ;  /* 0x000000ffffcd7224 */ /* 0x000fe400078e00e8 */
[----:B-----5:R-:W-:Y:S02]  /*428f0*/  IMAD.MOV.U32 R206, RZ, RZ, R233 ;  /* 0x000000ffffce7224 */ /* 0x020fe400078e00e9 */
[----:B------:R-:W-:Y:S02]  /*42900*/  IMAD.MOV.U32 R207, RZ, RZ, R234 ;  /* 0x000000ffffcf7224 */ /* 0x000fe400078e00ea */
[----:B------:R-:W-:Y:S02]  /*42910*/  IMAD.MOV.U32 R184, RZ, RZ, R235 ;  /* 0x000000ffffb87224 */ /* 0x000fe400078e00eb */
[----:B--2---:R-:W-:Y:S02]  /*42920*/  IMAD.MOV.U32 R230, RZ, RZ, R237 ;  /* 0x000000ffffe67224 */ /* 0x004fe400078e00ed */
[----:B----4-:R-:W-:-:S02]  /*42930*/  IMAD.MOV.U32 R229, RZ, RZ, R236 ;  /* 0x000000ffffe57224 */ /* 0x010fc400078e00ec */
[----:B------:R-:W2:Y:S04]  /*42940*/  LDL.LU R236, [R1+0x1424] ;  /* 0x0014240001ec7983 */ /* 0x000ea80000300800 */
[----:B------:R-:W2:Y:S04]  /*42950*/  LDL.LU R237, [R1+0x1420] ;  /* 0x0014200001ed7983 */ /* 0x000ea80000300800 */
[----:B------:R-:W2:Y:S04]  /*42960*/  LDL.LU R238, [R1+0x141c] ;  /* 0x00141c0001ee7983 */ /* 0x000ea80000300800 */
[----:B------:R-:W2:Y:S04]  /*42970*/  LDL.LU R239, [R1+0x1418] ;  /* 0x0014180001ef7983 */ /* 0x000ea80000300800 */
[----:B------:R-:W4:Y:S04]  /*42980*/  LDL.LU R232, [R1+0x1414] ;  /* 0x0014140001e87983 */ /* 0x000f280000300800 */
[----:B------:R-:W4:Y:S04]  /*42990*/  LDL.LU R233, [R1+0x1410] ;  /* 0x0014100001e97983 */ /* 0x000f280000300800 */
[----:B------:R-:W4:Y:S04]  /*429a0*/  LDL.LU R234, [R1+0x140c] ;  /* 0x00140c0001ea7983 */ /* 0x000f280000300800 */
[----:B------:R-:W4:Y:S01]  /*429b0*/  LDL.LU R235, [R1+0x1408] ;  /* 0x0014080001eb7983 */ /* 0x000f220000300800 */
[----:B------:R-:W-:Y:S01]  /*429c0*/  HMMA.1688.F32.TF32 R208, R88, R18, R208 ;  /* 0x0000001258d0723c */ /* 0x000fe200000810d0 */
[----:B------:R-:W-:-:S02]  /*429d0*/  IMAD.MOV.U32 R187, RZ, RZ, R2 ;  /* 0x000000ffffbb7224 */ /* 0x000fc400078e0002 */
[----:B------:R-:W5:Y:S04]  /*429e0*/  LDL.LU R185, [R1+0x2f4] ;  /* 0x0002f40001b97983 */ /* 0x000f680000300800 */
[----:B------:R-:W5:Y:S01]  /*429f0*/  LDL.LU R186, [R1+0x2f8] ;  /* 0x0002f80001ba7983 */ /* 0x000f620000300800 */
[C---:B------:R-:W-:Y:S03]  /*42a00*/  HMMA.1688.F32.TF32 R204, R88.reuse, R14, R204 ;  /* 0x0000000e58cc723c */ /* 0x040fe600000810cc */
[----:B------:R-:W5:Y:S05]  /*42a10*/  LDL.LU R2, [R1+0x1404] ;  /* 0x0014040001027983 */ /* 0x000f6a0000300800 */
        /* <DEDUP_REMOVED lines=10> */
[----:B------:R-:W-:Y:S01]  /*42ac0*/  HMMA.1688.F32.TF32 R228, R88, R26, R228 ;  /* 0x0000001a58e4723c */ /* 0x000fe200000810e4 */
[----:B------:R-:W-:-:S02]  /*42ad0*/  IMAD.MOV.U32 R98, RZ, RZ, R32 ;  /* 0x000000ffff627224 */ /* 0x000fc400078e0020 */
[----:B------:R-:W3:Y:S04]  /*42ae0*/  LDL.LU R32, [R1+0x9b8] ;  /* 0x0009b80001207983 */ /* 0x000ee80000300800 */
[----:B------:R-:W-:Y:S04]  /*42af0*/  STL.64 [R1+0x1b0], R208 ;  /* 0x0001b0d001007387 */ /* 0x000fe80000100a00 */
[----:B------:R-:W-:Y:S04]  /*42b00*/  STL.64 [R1+0x1b8], R210 ;  /* 0x0001b8d201007387 */ /* 0x000fe80000100a00 */
[----:B------:R-:W-:Y:S04]  /*42b10*/  STL.64 [R1+0x1c0], R204 ;  /* 0x0001c0cc01007387 */ /* 0x000fe80000100a00 */
[----:B------:R-:W-:Y:S04]  /*42b20*/  STL.64 [R1+0x1c8], R206 ;  /* 0x0001c8ce01007387 */ /* 0x000fe80000100a00 */
[----:B------:R-:W-:Y:S04]  /*42b30*/  STL.64 [R1+0x210], R196 ;  /* 0x000210c401007387 */ /* 0x000fe80000100a00 */
[----:B------:R-:W-:Y:S01]  /*42b40*/  STL.64 [R1+0x218], R198 ;  /* 0x000218c601007387 */ /* 0x000fe20000100a00 */
[----:B------:R-:W-:-:S02]  /*42b50*/  IMAD.MOV.U32 R152, RZ, RZ, R65 ;  /* 0x000000ffff987224 */ /* 0x000fc400078e0041 */
[----:B------:R-:W-:Y:S02]  /*42b60*/  IMAD.MOV.U32 R153, RZ, RZ, R64 ;  /* 0x000000ffff997224 */ /* 0x000fe400078e0040 */
[----:B------:R-:W-:Y:S02]  /*42b70*/  IMAD.MOV.U32 R154, RZ, RZ, R61 ;  /* 0x000000ffff9a7224 */ /* 0x000fe400078e003d */
[----:B------:R-:W-:Y:S02]  /*42b80*/  IMAD.MOV.U32 R155, RZ, RZ, R60 ;  /* 0x000000ffff9b7224 */ /* 0x000fe400078e003c */
[----:B------:R-:W-:Y:S02]  /*42b90*/  IMAD.MOV.U32 R146, RZ, RZ, R53 ;  /* 0x000000ffff927224 */ /* 0x000fe400078e0035 */
[----:B------:R-:W-:Y:S02]  /*42ba0*/  IMAD.MOV.U32 R147, RZ, RZ, R52 ;  /* 0x000000ffff937224 */ /* 0x000fe400078e0034 */
[----:B------:R-:W-:Y:S01]  /*42bb0*/  HMMA.1688.F32.TF32 R52, R156, R54, R244 ;  /* 0x000000369c34723c */ /* 0x000fe200000810f4 */
[----:B------:R-:W-:-:S07]  /*42bc0*/  IMAD.MOV.U32 R97, RZ, RZ, R33 ;  /* 0x000000ffff617224 */ /* 0x000fce00078e0021 */
[----:B------:R-:W-:Y:S08]  /*42bd0*/  HMMA.1688.F32.TF32 R244, R156, R46, R152 ;  /* 0x0000002e9cf4723c */ /* 0x000ff00000081098 */
[C---:B--2---:R-:W-:Y:S08]  /*42be0*/  HMMA.1688.F32.TF32 R236, R88.reuse, R62, R236 ;  /* 0x0000003e58ec723c */ /* 0x044ff000000810ec */
[C---:B----4-:R-:W-:Y:S08]  /*42bf0*/  HMMA.1688.F32.TF32 R232, R88.reuse, R66, R232 ;  /* 0x0000004258e8723c */ /* 0x050ff000000810e8 */
[----:B------:R-:W-:Y:S11]  /*42c00*/  HMMA.1688.F32.TF32 R88, R88, R6, R192 ;  /* 0x000000065858723c */ /* 0x000ff600000810c0 */
[----:B------:R-:W-:Y:S11]  /*42c10*/  @!UPT UIADD3 URZ, URZ, URZ, URZ ;  /* 0x0000003f3f3ff290 */ /* 0x000ff6000fffe03f */
[----:B------:R-:W-:Y:S01]  /*42c20*/  @!UPT UIADD3 URZ, URZ, URZ, URZ ;  /* 0x0000003f3f3ff290 */ /* 0x000fe2000fffe03f */
[----:B------:R-:W-:Y:S04]  /*42c30*/  STL.64 [R1+0x1f0], R88 ;  /* 0x0001f05801007387 */ /* 0x000fe80000100a00 */
[----:B------:R1:W-:Y:S04]  /*42c40*/  STL.64 [R1+0x1f8], R90 ;  /* 0x0001f85a01007387 */ /* 0x0003e80000100a00 */
[----:B------:R-:W2:Y:S01]  /*42c50*/  LDL.LU R8, [R1+0x9a8] ;  /* 0x0009a80001087983 */ /* 0x000ea20000300800 */
[C---:B-1----:R-:W-:Y:S11]  /*42c60*/  HMMA.1688.F32.TF32 R88, R156.reuse, R50, R160 ;  /* 0x000000329c58723c */ /* 0x042ff600000810a0 */
[----:B------:R-:W-:Y:S11]  /*42c70*/  @!UPT UIADD3 URZ, URZ, URZ, URZ ;  /* 0x0000003f3f3ff290 */ /* 0x000ff6000fffe03f */
[----:B------:R-:W-:Y:S01]  /*42c80*/  @!UPT UIADD3 URZ, URZ, URZ, URZ ;  /* 0x0000003f3f3ff290 */ /* 0x000fe2000fffe03f */
[----:B------:R-:W-:Y:S04]  /*42c90*/  STL.64 [R1+0x190], R88 ;  /* 0x0001905801007387 */ /* 0x000fe80000100a00 */
[----:B------:R1:W-:Y:S04]  /*42ca0*/  STL.64 [R1+0x198], R90 ;  /* 0x0001985a01007387 */ /* 0x0003e80000100a00 */
[----:B------:R-:W5:Y:S04]  /*42cb0*/  LDL.LU R50, [R1+0x9bc] ;  /* 0x0009bc0001327983 */ /* 0x000f680000300800 */
[----:B------:R-:W4:Y:S01]  /*42cc0*/  LDL.LU R47, [R1+0x9c0] ;  /* 0x0009c000012f7983 */ /* 0x000f220000300800 */
[----:B-1----:R-:W-:Y:S11]  /*42cd0*/  HMMA.1688.F32.TF32 R88, R156, R42, R148 ;  /* 0x0000002a9c58723c */ /* 0x002ff60000081094 */
[----:B------:R-:W-:Y:S11]  /*42ce0*/  @!UPT UIADD3 URZ, URZ, URZ, URZ ;  /* 0x0000003f3f3ff290 */ /* 0x000ff6000fffe03f */
[----:B------:R-:W-:Y:S01]  /*42cf0*/  @!UPT UIADD3 URZ, URZ, URZ, URZ ;  /* 0x0000003f3f3ff290 */ /* 0x000fe2000fffe03f */
[----:B------:R-:W-:Y:S04]  /*42d00*/  STL.64 [R1+0x170], R88 ;  /* 0x0001705801007387 */ /* 0x000fe80000100a00 */
[----:B------:R1:W-:Y:S04]  /*42d10*/  STL.64 [R1+0x178], R90 ;  /* 0x0001785a01007387 */ /* 0x0003e80000100a00 */
[----:B------:R-:W5:Y:S04]  /*42d20*/  LDL.LU R33, [R1+0x9dc] ;  /* 0x0009dc0001217983 */ /* 0x000f680000300800 */
[----:B------:R-:W5:Y:S01]  /*42d30*/  LDL.LU R9, [R1+0x9e0] ;  /* 0x0009e00001097983 */ /* 0x000f620000300800 */
[----:B------:R-:W-:-:S02]  /*42d40*/  IMAD.MOV.U32 R144, RZ, RZ, R57 ;  /* 0x000000ffff907224 */ /* 0x000fc400078e0039 */
[----:B------:R-:W-:-:S07]  /*42d50*/  IMAD.MOV.U32 R145, RZ, RZ, R56 ;  /* 0x000000ffff917224 */ /* 0x000fce00078e0038 */
[C---:B-1----:R-:W-:Y:S01]  /*42d60*/  HMMA.1688.F32.TF32 R88, R156.reuse, R38, R144 ;  /* 0x000000269c58723c */ /* 0x042fe20000081090 */
[----:B------:R-:W-:Y:S02]  /*42d70*/  IMAD.MOV.U32 R96, RZ, RZ, R45 ;  /* 0x000000ffff607224 */ /* 0x000fe400078e002d */
[----:B------:R-:W-:Y:S02]  /*42d80*/  IMAD.MOV.U32 R99, RZ, RZ, R3 ;  /* 0x000000ffff637224 */ /* 0x000fe400078e0003 */
[----:B------:R-:W-:Y:S11]  /*42d90*/  IMAD.MOV.U32 R45, RZ, RZ, 0x3f ;  /* 0x0000003fff2d7424 */ /* 0x000ff600078e00ff */
[----:B------:R-:W-:Y:S07]  /*42da0*/  @!UPT UIADD3 URZ, URZ, URZ, URZ ;  /* 0x0000003f3f3ff290 */ /* 0x000fee000fffe03f */
[----:B------:R-:W-:Y:S04]  /*42db0*/  STL.64 [R1+0x140], R88 ;  /* 0x0001405801007387 */ /* 0x000fe80000100a00 */
[----:B------:R1:W-:Y:S02]  /*42dc0*/  STL.64 [R1+0x148], R90 ;  /* 0x0001485a01007387 */ /* 0x0003e40000100a00 */
[----:B-1----:R-:W-:Y:S01]  /*42dd0*/  HMMA.1688.F32.TF32 R88, R156, R34, R96 ;  /* 0x000000229c58723c */ /* 0x002fe20000081060 */
[----:B------:R-:W-:Y:S01]  /*42de0*/  IADD3 R45, R45, c[0x0][0x180], RZ ;  /* 0x000060002d2d7a10 */ /* 0x000fe20007ffe0ff */
[----:B------:R-:W-:-:S03]  /*42df0*/  IMAD.MOV.U32 R3, RZ, RZ, c[0x0][0x180] ;  /* 0x00006000ff037624 */ /* 0x000fc600078e00ff */
[----:B------:R-:W-:Y:S02]  /*42e00*/  SHF.R.S32.HI R4, RZ, 0x1f, R45 ;  /* 0x0000001fff047819 */ /* 0x000fe4000001142d */
[----:B------:R-:W-:Y:S02]  /*42e10*/  IADD3 R3, R3, -0xc0, RZ ;  /* 0xffffff4003037810 */ /* 0x000fe40007ffe0ff */
[----:B------:R-:W-:Y:S01]  /*42e20*/  LEA.HI R4, R4, R45, RZ, 0x6 ;  /* 0x0000002d04047211 */ /* 0x000fe200078f30ff */
[----:B------:R-:W1:Y:S02]  /*42e30*/  S2R R98, SR_TID.X ;  /* 0x0000000000627919 */ /* 0x000e640000002100 */
[----:B---3--:R-:W-:Y:S01]  /*42e40*/  IMAD R3, R32, -0x40, R3 ;  /* 0xffffffc020037824 */ /* 0x008fe200078e0203 */
[----:B------:R-:W-:-:S10]  /*42e50*/  SHF.R.S32.HI R4, RZ, 0x6, R4 ;  /* 0x00000006ff047819 */ /* 0x000fd40000011404 */
[----:B------:R-:W-:Y:S04]  /*42e60*/  STL.64 [R1+0x100], R88 ;  /* 0x0001005801007387 */ /* 0x000fe80000100a00 */
[----:B------:R-:W-:Y:S04]  /*42e70*/  STL.64 [R1+0x108], R90 ;  /* 0x0001085a01007387 */ /* 0x000fe80000100a00 */
[----:B------:R-:W3:Y:S04]  /*42e80*/  LDL.LU R43, [R1+0x9fc] ;  /* 0x0009fc00012b7983 */ /* 0x000ee80000300800 */
[----:B------:R-:W3:Y:S04]  /*42e90*/  LDL.LU R42, [R1+0xa00] ;  /* 0x000a0000012a7983 */ /* 0x000ee80000300800 */
[----:B------:R-:W3:Y:S04]  /*42ea0*/  LDL.LU R38, [R1+0xa1c] ;  /* 0x000a1c0001267983 */ /* 0x000ee80000300800 */
[----:B------:R-:W3:Y:S01]  /*42eb0*/  LDL.LU R35, [R1+0xa20] ;  /* 0x000a200001237983 */ /* 0x000ee20000300800 */
[----:B------:R-:W-:-:S02]  /*42ec0*/  IADD3 R4, R4, -0x3, RZ ;  /* 0xfffffffd04047810 */ /* 0x000fc40007ffe0ff */
[----:B------:R-:W-:Y:S01]  /*42ed0*/  ISETP.GT.AND P0, PT, R3, RZ, PT ;  /* 0x000000ff0300720c */ /* 0x000fe20003f04270 */
[----:B------:R-:W-:Y:S01]  /*42ee0*/  IMAD.MOV.U32 R45, RZ, RZ, c[0x0][0x188] ;  /* 0x00006200ff2d7624 */ /* 0x000fe200078e00ff */
[----:B------:R-:W-:Y:S02]  /*42ef0*/  ISETP.GE.AND P1, PT, R32, R4, PT ;  /* 0x000000042000720c */ /* 0x000fe40003f26270 */
[----:B------:R-:W-:Y:S01]  /*42f00*/  SEL R4, RZ, 0x4, !P0 ;  /* 0x00000004ff047807 */ /* 0x000fe20004000000 */
[----:B------:R-:W-:-:S03]  /*42f10*/  IMAD.SHL.U32 R45, R45, 0x40, RZ ;  /* 0x000000402d2d7824 */ /* 0x000fc600078e00ff */
[----:B------:R-:W-:Y:S01]  /*42f20*/  SEL R4, R4, RZ, !P1 ;  /* 0x000000ff04047207 */ /* 0x000fe20004800000 */
[----:B------:R-:W-:Y:S01]  /*42f30*/  IMAD.SHL.U32 R45, R45, 0x4, RZ ;  /* 0x000000042d2d7824 */ /* 0x000fe200078e00ff */
[----:B------:R-:W-:Y:S02]  /*42f40*/  ISETP.GT.AND P0, PT, R3, 0x4, PT ;  /* 0x000000040300780c */ /* 0x000fe40003f04270 */
[----:B------:R-:W-:Y:S02]  /*42f50*/  ISETP.NE.U32.AND P2, PT, R4, RZ, PT ;  /* 0x000000ff0400720c */ /* 0x000fe40003f45070 */
[----:B------:R-:W-:Y:S02]  /*42f60*/  SEL R5, RZ, 0x4, !P0 ;  /* 0x00000004ff057807 */ /* 0x000fe40004000000 */
[----:B-1----:R-:W-:Y:S02]  /*42f70*/  LOP3.LUT R99, R98, 0x7f, RZ, 0xc0, !PT ;  /* 0x0000007f62637812 */ /* 0x002fe400078ec0ff */
[----:B------:R-:W-:-:S03]  /*42f80*/  SEL R5, R5, RZ, !P1 ;  /* 0x000000ff05057207 */ /* 0x000fc60004800000 */
[----:B------:R-:W-:Y:S01]  /*42f90*/  IMAD.SHL.U32 R46, R99, 0x4, RZ ;  /* 0x00000004632e7824 */ /* 0x000fe200078e00ff */
[----:B------:R-:W-:Y:S02]  /*42fa0*/  ISETP.NE.U32.AND P3, PT, R5, RZ, PT ;  /* 0x000000ff0500720c */ /* 0x000fe40003f65070 */
[----:B--2---:R-:W-:-:S04]  /*42fb0*/  IADD3 R4, R8, 0x1, RZ ;  /* 0x0000000108047810 */ /* 0x004fc80007ffe0ff */
[----:B------:R-:W-:-:S04]  /*42fc0*/  ISETP.GT.AND P0, PT, R4, 0x2, PT ;  /* 0x000000020400780c */ /* 0x000fc80003f04270 */
[----:B------:R-:W-:-:S05]  /*42fd0*/  SEL R39, R4, RZ, !P0 ;  /* 0x000000ff04277207 */ /* 0x000fca0004000000 */
[----:B------:R-:W-:Y:S01]  /*42fe0*/  IMAD R8, R39, 0x8000, R46 ;  /* 0x0000800027087824 */ /* 0x000fe200078e022e */
[----:B----4-:R-:W-:-:S05]  /*42ff0*/  IADD3 R47, P4, R47, R45, RZ ;  /* 0x0000002d2f2f7210 */ /* 0x010fca0007f9e0ff */
[----:B-----5:R-:W-:Y:S01]  /*43000*/  IMAD.X R50, R50, 0x1, R2, P4 ;  /* 0x0000000132327824 */ /* 0x020fe200020e0602 */
[----:B------:R1:W-:Y:S01]  /*43010*/  STL [R1+0x9c0], R47 ;  /* 0x0009c02f01007387 */ /* 0x0003e20000100800 */
[----:B------:R-:W-:Y:S02]  /*43020*/  IMAD.MOV.U32 R4, RZ, RZ, R47 ;  /* 0x000000ffff047224 */ /* 0x000fe400078e002f */
[----:B------:R-:W-:-:S05]  /*43030*/  IMAD.MOV.U32 R5, RZ, RZ, R50 ;  /* 0x000000ffff057224 */ /* 0x000fca00078e0032 */
[----:B------:R-:W-:Y:S01]  /*43040*/  @!PT LDS RZ, [RZ] ;  /* 0x00000000fffff984 */ /* 0x000fe20000000800 */
[----:B------:R-:W-:Y:S01]  /*43050*/  @!PT LDS RZ, [RZ] ;  /* 0x00000000fffff984 */ /* 0x000fe20000000800 */
[----:B------:R-:W-:Y:S01]  /*43060*/  @!PT LDS RZ, [RZ] ;  /* 0x00000000fffff984 */ /* 0x000fe20000000800 */
[----:B------:R2:W-:Y:S01]  /*43070*/  LDGSTS.E [R8+0x60000], [R4.64], P2 ;  /* 0x6000000004087fae */ /* 0x0005e20009121844 */
[----:B------:R-:W-:-:S05]  /*43080*/  IADD3 R9, P5, R9, R45, RZ ;  /* 0x0000002d09097210 */ /* 0x000fca0007fbe0ff */
[----:B------:R-:W-:Y:S01]  /*43090*/  IMAD.X R33, R33, 0x1, R2, P5 ;  /* 0x0000000121217824 */ /* 0x000fe200028e0602 */
[----:B------:R-:W-:Y:S04]  /*430a0*/  STL [R1+0x9e0], R9 ;  /* 0x0009e00901007387 */ /* 0x000fe80000100800 */
[----:B------:R-:W-:Y:S04]  /*430b0*/  STL [R1+0x9a8], R39 ;  /* 0x0009a82701007387 */ /* 0x000fe80000100800 */
[----:B------:R-:W-:Y:S01]  /*430c0*/  STL [R1+0x9bc], R50 ;  /* 0x0009bc3201007387 */ /* 0x000fe20000100800 */
[----:B--2---:R-:W-:-:S03]  /*430d0*/  IMAD.MOV.U32 R5, RZ, RZ, R33 ;  /* 0x000000ffff057224 */ /* 0x004fc600078e0021 */
[----:B------:R2:W-:Y:S01]  /*430e0*/  STL [R1+0x9dc], R33 ;  /* 0x0009dc2101007387 */ /* 0x0005e20000100800 */
[----:B------:R-:W-:-:S03]  /*430f0*/  IMAD.MOV.U32 R4, RZ, RZ, R9 ;  /* 0x000000ffff047224 */ /* 0x000fc600078e0009 */
[----:B-1----:R-:W4:Y:S04]  /*43100*/  LDL.LU R47, [R1+0xa3c] ;  /* 0x000a3c00012f7983 */ /* 0x002f280000300800 */
[----:B------:R-:W5:Y:S04]  /*43110*/  LDL.LU R34, [R1+0xa40] ;  /* 0x000a400001227983 */ /* 0x000f680000300800 */
[----:B--2---:R-:W2:Y:S04]  /*43120*/  LDL.LU R33, [R1+0xa5c] ;  /* 0x000a5c0001217983 */ /* 0x004ea80000300800 */
[----:B------:R-:W2:Y:S01]  /*43130*/  LDL.LU R9, [R1+0xa60] ;  /* 0x000a600001097983 */ /* 0x000ea20000300800 */
[----:B------:R-:W-:-:S03]  /*43140*/  ISETP.GT.AND P0, PT, R3, 0x8, PT ;  /* 0x000000080300780c */ /* 0x000fc60003f04270 */
[----:B------:R1:W-:Y:S02]  /*43150*/  LDGSTS.E [R8+0x60800], [R4.64], P3 ;  /* 0x6080000004087fae */ /* 0x0003e40009921844 */
[----:B-1----:R-:W-:Y:S02]  /*43160*/  SEL R4, RZ, 0x4, !P0 ;  /* 0x00000004ff047807 */ /* 0x002fe40004000000 */
[----:B------:R-:W-:Y:S02]  /*43170*/  ISETP.GT.AND P0, PT, R3, 0xc, PT ;  /* 0x0000000c0300780c */ /* 0x000fe40003f04270 */
[----:B------:R-:W-:-:S04]  /*43180*/  SEL R4, R4, RZ, !P1 ;  /* 0x000000ff04047207 */ /* 0x000fc80004800000 */
[----:B------:R-:W-:Y:S02]  /*43190*/  ISETP.NE.U32.AND P2, PT, R4, RZ, PT ;  /* 0x000000ff0400720c */ /* 0x000fe40003f45070 */
[----:B------:R-:W-:-:S04]  /*431a0*/  SEL R4, RZ, 0x4, !P0 ;  /* 0x00000004ff047807 */ /* 0x000fc80004000000 */
[----:B------:R-:W-:-:S04]  /*431b0*/  SEL R4, R4, RZ, !P1 ;  /* 0x000000ff04047207 */ /* 0x000fc80004800000 */
[----:B------:R-:W-:Y:S02]  /*431c0*/  ISETP.NE.U32.AND P0, PT, R4, RZ, PT ;  /* 0x000000ff0400720c */ /* 0x000fe40003f05070 */
[----:B---3--:R-:W-:-:S05]  /*431d0*/  IADD3 R42, P3, R42, R45, RZ ;  /* 0x0000002d2a2a7210 */ /* 0x008fca0007f7e0ff */
[----:B------:R-:W-:Y:S01]  /*431e0*/  IMAD.X R43, R43, 0x1, R2, P3 ;  /* 0x000000012b2b7824 */ /* 0x000fe200018e0602 */
[----:B------:R-:W-:Y:S01]  /*431f0*/  IADD3 R35, P4, R35, R45, RZ ;  /* 0x0000002d23237210 */ /* 0x000fe20007f9e0ff */
[----:B------:R-:W-:Y:S01]  /*43200*/  STL [R1+0xa00], R42 ;  /* 0x000a002a01007387 */ /* 0x000fe20000100800 */
[----:B------:R-:W-:-:S03]  /*43210*/  IMAD.MOV.U32 R4, RZ, RZ, R42 ;  /* 0x000000ffff047224 */ /* 0x000fc600078e002a */
[----:B------:R-:W-:Y:S01]  /*43220*/  IMAD.X R38, R38, 0x1, R2, P4 ;  /* 0x0000000126267824 */ /* 0x000fe200020e0602 */
[----:B------:R1:W-:Y:S01]  /*43230*/  STL [R1+0x9fc], R43 ;  /* 0x0009fc2b01007387 */ /* 0x0003e20000100800 */
[----:B------:R-:W-:-:S03]  /*43240*/  IMAD.MOV.U32 R5, RZ, RZ, R43 ;  /* 0x000000ffff057224 */ /* 0x000fc600078e002b */
[----:B------:R-:W-:Y:S04]  /*43250*/  STL [R1+0xa20], R35 ;  /* 0x000a202301007387 */ /* 0x000fe80000100800 */
[----:B------:R3:W-:Y:S04]  /*43260*/  STL [R1+0xa1c], R38 ;  /* 0x000a1c2601007387 */ /* 0x0007e80000100800 */
[----:B-1----:R-:W2:Y:S04]  /*43270*/  LDL.LU R43, [R1+0xa7c] ;  /* 0x000a7c00012b7983 */ /* 0x002ea80000300800 */
[----:B------:R1:W-:Y:S04]  /*43280*/  LDGSTS.E [R8+0x61000], [R4.64], P2 ;  /* 0x6100000004087fae */ /* 0x0003e80009121844 */
[----:B------:R-:W2:Y:S01]  /*43290*/  LDL.LU R42, [R1+0xa80] ;  /* 0x000a8000012a7983 */ /* 0x000ea20000300800 */
[----:B-1----:R-:W-:-:S02]  /*432a0*/  IMAD.MOV.U32 R5, RZ, RZ, R38 ;  /* 0x000000ffff057224 */ /* 0x002fc400078e0026 */
[----:B------:R-:W-:Y:S01]  /*432b0*/  IMAD.MOV.U32 R4, RZ, RZ, R35 ;  /* 0x000000ffff047224 */ /* 0x000fe200078e0023 */
[----:B---3--:R-:W3:Y:S04]  /*432c0*/  LDL.LU R38, [R1+0xa9c] ;  /* 0x000a9c0001267983 */ /* 0x008ee80000300800 */
[----:B------:R-:W3:Y:S04]  /*432d0*/  LDL.LU R35, [R1+0xaa0] ;  /* 0x000aa00001237983 */ /* 0x000ee80000300800 */
[----:B------:R1:W-:Y:S01]  /*432e0*/  LDGSTS.E [R8+0x61800], [R4.64], P0 ;  /* 0x6180000004087fae */ /* 0x0003e20008121844 */
[----:B------:R-:W-:-:S04]  /*432f0*/  ISETP.GT.AND P0, PT, R3, 0x10, PT ;  /* 0x000000100300780c */ /* 0x000fc80003f04270 */
[----:B-1----:R-:W-:Y:S02]  /*43300*/  SEL R4, RZ, 0x4, !P0 ;  /* 0x00000004ff047807 */ /* 0x002fe40004000000 */
[----:B------:R-:W-:Y:S02]  /*43310*/  ISETP.GT.AND P0, PT, R3, 0x14, PT ;  /* 0x000000140300780c */ /* 0x000fe40003f04270 */
[----:B------:R-:W-:-:S04]  /*43320*/  SEL R4, R4, RZ, !P1 ;  /* 0x000000ff04047207 */ /* 0x000fc80004800000 */
[----:B------:R-:W-:Y:S02]  /*43330*/  ISETP.NE.U32.AND P2, PT, R4, RZ, PT ;  /* 0x000000ff0400720c */ /* 0x000fe40003f45070 */
[----:B------:R-:W-:-:S04]  /*43340*/  SEL R4, RZ, 0x4, !P0 ;  /* 0x00000004ff047807 */ /* 0x000fc80004000000 */
[----:B------:R-:W-:-:S04]  /*43350*/  SEL R4, R4, RZ, !P1 ;  /* 0x000000ff04047207 */ /* 0x000fc80004800000 */
[----:B------:R-:W-:Y:S02]  /*43360*/  ISETP.NE.U32.AND P0, PT, R4, RZ, PT ;  /* 0x000000ff0400720c */ /* 0x000fe40003f05070 */
[----:B-----5:R-:W-:-:S05]  /*43370*/  IADD3 R34, P3, R34, R45, RZ ;  /* 0x0000002d22227210 */ /* 0x020fca0007f7e0ff */
[----:B----4-:R-:W-:Y:S01]  /*43380*/  IMAD.X R47, R47, 0x1, R2, P3 ;  /* 0x000000012f2f7824 */ /* 0x010fe200018e0602 */
[----:B--2---:R-:W-:Y:S01]  /*43390*/  IADD3 R9, P4, R9, R45, RZ ;  /* 0x0000002d09097210 */ /* 0x004fe20007f9e0ff */
[----:B------:R-:W-:Y:S01]  /*433a0*/  IMAD.MOV.U32 R4, RZ, RZ, R34 ;  /* 0x000000ffff047224 */ /* 0x000fe200078e0022 */
[----:B------:R-:W-:Y:S01]  /*433b0*/  STL [R1+0xa40], R34 ;  /* 0x000a402201007387 */ /* 0x000fe20000100800 */
[----:B------:R-:W-:Y:S02]  /*433c0*/  IMAD.MOV.U32 R5, RZ, RZ, R47 ;  /* 0x000000ffff057224 */ /* 0x000fe400078e002f */
[----:B------:R-:W-:Y:S01]  /*433d0*/  IMAD.X R33, R33, 0x1, R2, P4 ;  /* 0x0000000121217824 */ /* 0x000fe200020e0602 */
[----:B------:R1:W-:Y:S04]  /*433e0*/  STL [R1+0xa3c], R47 ;  /* 0x000a3c2f01007387 */ /* 0x0003e80000100800 */
[----:B------:R-:W-:Y:S04]  /*433f0*/  STL [R1+0xa60], R9 ;  /* 0x000a600901007387 */ /* 0x000fe80000100800 */
[----:B------:R2:W-:Y:S04]  /*43400*/  STL [R1+0xa5c], R33 ;  /* 0x000a5c2101007387 */ /* 0x0005e80000100800 */
[----:B------:R4:W-:Y:S04]  /*43410*/  LDGSTS.E [R8+0x62000], [R4.64], P2 ;  /* 0x6200000004087fae */ /* 0x0009e80009121844 */
[----:B-1----:R-:W5:Y:S04]  /*43420*/  LDL.LU R47, [R1+0xabc] ;  /* 0x000abc00012f7983 */ /* 0x002f680000300800 */
[----:B------:R-:W5:Y:S01]  /*43430*/  LDL.LU R34, [R1+0xac0] ;  /* 0x000ac00001227983 */ /* 0x000f620000300800 */
[----:B----4-:R-:W-:-:S02]  /*43440*/  IMAD.MOV.U32 R5, RZ, RZ, R33 ;  /* 0x000000ffff057224 */ /* 0x010fc400078e0021 */
[----:B------:R-:W-:Y:S01]  /*43450*/  IMAD.MOV.U32 R4, RZ, RZ, R9 ;  /* 0x000000ffff047224 */ /* 0x000fe200078e0009 */
[----:B--2---:R-:W2:Y:S04]  /*43460*/  LDL.LU R33, [R1+0xadc] ;  /* 0x000adc0001217983 */ /* 0x004ea80000300800 */
[----:B------:R-:W4:Y:S04]  /*43470*/  LDL.LU R9, [R1+0xae0] ;  /* 0x000ae00001097983 */ /* 0x000f280000300800 */
        /* <DEDUP_REMOVED lines=9> */
[----:B------:R-:W-:-:S05]  /*43510*/  IADD3 R42, P3, R42, R45, RZ ;  /* 0x0000002d2a2a7210 */ /* 0x000fca0007f7e0ff */
[----:B------:R-:W-:Y:S01]  /*43520*/  IMAD.X R43, R43, 0x1, R2, P3 ;  /* 0x000000012b2b7824 */ /* 0x000fe200018e0602 */
[----:B------:R-:W-:Y:S01]  /*43530*/  STL [R1+0xa80], R42 ;  /* 0x000a802a01007387 */ /* 0x000fe20000100800 */
[----:B------:R-:W-:Y:S02]  /*43540*/  IMAD.MOV.U32 R4, RZ, RZ, R42 ;  /* 0x000000ffff047224 */ /* 0x000fe400078e002a */
[----:B------:R-:W-:Y:S01]  /*43550*/  IMAD.MOV.U32 R5, RZ, RZ, R43 ;  /* 0x000000ffff057224 */ /* 0x000fe200078e002b */
[----:B---3--:R-:W-:Y:S01]  /*43560*/  IADD3 R35, P4, R35, R45, RZ ;  /* 0x0000002d23237210 */ /* 0x008fe20007f9e0ff */
[----:B------:R1:W-:Y:S04]  /*43570*/  STL [R1+0xa7c], R43 ;  /* 0x000a7c2b01007387 */ /* 0x0003e80000100800 */
[----:B------:R-:W-:Y:S01]  /*43580*/  IMAD.X R38, R38, 0x1, R2, P4 ;  /* 0x0000000126267824 */ /* 0x000fe200020e0602 */
[----:B------:R-:W-:Y:S04]  /*43590*/  STL [R1+0xaa0], R35 ;  /* 0x000aa02301007387 */ /* 0x000fe80000100800 */
[----:B------:R3:W-:Y:S04]  /*435a0*/  STL [R1+0xa9c], R38 ;  /* 0x000a9c2601007387 */ /* 0x0007e80000100800 */
[----:B------:R3:W-:Y:S04]  /*435b0*/  LDGSTS.E [R8+0x63000], [R4.64], P2 ;  /* 0x6300000004087fae */ /* 0x0007e80009121844 */
[----:B-1----:R-:W2:Y:S04]  /*435c0*/  LDL.LU R43, [R1+0xafc] ;  /* 0x000afc00012b7983 */ /* 0x002ea80000300800 */
[----:B------:R-:W2:Y:S01]  /*435d0*/  LDL.LU R42, [R1+0xb00] ;  /* 0x000b0000012a7983 */ /* 0x000ea20000300800 */
[----:B---3--:R-:W-:-:S02]  /*435e0*/  IMAD.MOV.U32 R5, RZ, RZ, R38 ;  /* 0x000000ffff057224 */ /* 0x008fc400078e0026 */
[----:B------:R-:W-:Y:S01]  /*435f0*/  IMAD.MOV.U32 R4, RZ, RZ, R35 ;  /* 0x000000ffff047224 */ /* 0x000fe200078e0023 */
[----:B------:R-:W3:Y:S04]  /*43600*/  LDL.LU R38, [R1+0xb1c] ;  /* 0x000b1c0001267983 */ /* 0x000ee80000300800 */
        /* <DEDUP_REMOVED lines=11> */
[----:B------:R-:W-:Y:S01]  /*436c0*/  IMAD.X R47, R47, 0x1, R2, P3 ;  /* 0x000000012f2f7824 */ /* 0x000fe200018e0602 */
[----:B----4-:R-:W-:Y:S01]  /*436d0*/  IADD3 R9, P4, R9, R45, RZ ;  /* 0x0000002d09097210 */ /* 0x010fe20007f9e0ff */
[----:B------:R-:W-:Y:S01]  /*436e0*/  STL [R1+0xac0], R34 ;  /* 0x000ac02201007387 */ /* 0x000fe20000100800 */
[----:B------:R-:W-:-:S03]  /*436f0*/  IMAD.MOV.U32 R4, RZ, RZ, R34 ;  /* 0x000000ffff047224 */ /* 0x000fc600078e0022 */
[----:B--2---:R-:W-:Y:S01]  /*43700*/  IMAD.X R33, R33, 0x1, R2, P4 ;  /* 0x0000000121217824 */ /* 0x004fe200020e0602 */
[----:B------:R1:W-:Y:S01]  /*43710*/  STL [R1+0xabc], R47 ;  /* 0x000abc2f01007387 */ /* 0x0003e20000100800 */
[----:B------:R-:W-:-:S03]  /*43720*/  IMAD.MOV.U32 R5, RZ, RZ, R47 ;  /* 0x000000ffff057224 */ /* 0x000fc600078e002f */
[----:B------:R-:W-:Y:S04]  /*43730*/  STL [R1+0xae0], R9 ;  /* 0x000ae00901007387 */ /* 0x000fe80000100800 */
[----:B------:R2:W-:Y:S04]  /*43740*/  STL [R1+0xadc], R33 ;  /* 0x000adc2101007387 */ /* 0x0005e80000100800 */
[----:B-1----:R-:W4:Y:S04]  /*43750*/  LDL.LU R47, [R1+0xb3c] ;  /* 0x000b3c00012f7983 */ /* 0x002f280000300800 */
[----:B------:R-:W5:Y:S04]  /*43760*/  LDL.LU R34, [R1+0xb40] ;  /* 0x000b400001227983 */ /* 0x000f680000300800 */
[----:B------:R1:W-:Y:S02]  /*43770*/  LDGSTS.E [R8+0x64000], [R4.64], P2 ;  /* 0x6400000004087fae */ /* 0x0003e40009121844 */
[----:B-1----:R-:W-:-:S02]  /*43780*/  IMAD.MOV.U32 R5, RZ, RZ, R33 ;  /* 0x000000ffff057224 */ /* 0x002fc400078e0021 */
[----:B------:R-:W-:Y:S01]  /*43790*/  IMAD.MOV.U32 R4, RZ, RZ, R9 ;  /* 0x000000ffff047224 */ /* 0x000fe200078e0009 */
[----:B--2---:R-:W2:Y:S04]  /*437a0*/  LDL.LU R33, [R1+0xb5c] ;  /* 0x000b5c0001217983 */ /* 0x004ea80000300800 */
[----:B------:R-:W2:Y:S04]  /*437b0*/  LDL.LU R9, [R1+0xb60] ;  /* 0x000b600001097983 */ /* 0x000ea80000300800 */
[----:B------:R1:W-:Y:S01]  /*437c0*/  LDGSTS.E [R8+0x64800], [R4.64], P0 ;  /* 0x6480000004087fae */ /* 0x0003e20008121844 */
[----:B------:R-:W-:-:S04]  /*437d0*/  ISETP.GT.AND P0, PT, R3, 0x28, PT ;  /* 0x000000280300780c */ /* 0x000fc80003f04270 */
[----:B-1----:R-:W-:Y:S02]  /*437e0*/  SEL R4, RZ, 0x4, !P0 ;  /* 0x00000004ff047807 */ /* 0x002fe40004000000 */
[----:B------:R-:W-:Y:S02]  /*437f0*/  ISETP.GT.AND P0, PT, R3, 0x2c, PT ;  /* 0x0000002c0300780c */ /* 0x000fe40003f04270 */
[----:B------:R-:W-:-:S04]  /*43800*/  SEL R4, R4, RZ, !P1 ;  /* 0x000000ff04047207 */ /* 0x000fc80004800000 */
[----:B------:R-:W-:Y:S02]  /*43810*/  ISETP.NE.U32.AND P2, PT, R4, RZ, PT ;  /* 0x000000ff0400720c */ /* 0x000fe40003f45070 */
[----:B------:R-:W-:Y:S02]  /*43820*/  SEL R4, RZ, 0x4, !P0 ;  /* 0x00000004ff047807 */ /* 0x000fe40004000000 */
[----:B------:R-:W-:-:S05]  /*43830*/  IADD3 R42, P3, R42, R45, RZ ;  /* 0x0000002d2a2a7210 */ /* 0x000fca0007f7e0ff */
[----:B------:R-:W-:Y:S01]  /*43840*/  IMAD.X R43, R43, 0x1, R2, P3 ;  /* 0x000000012b2b7824 */ /* 0x000fe200018e0602 */
[----:B---3--:R-:W-:Y:S01]  /*43850*/  IADD3 R35, P4, R35, R45, RZ ;  /* 0x0000002d23237210 */ /* 0x008fe20007f9e0ff */
[----:B------:R-:W-:Y:S01]  /*43860*/  STL [R1+0xb00], R42 ;  /* 0x000b002a01007387 */ /* 0x000fe20000100800 */
[----:B------:R-:W-:-:S03]  /*43870*/  SEL R4, R4, RZ, !P1 ;  /* 0x000000ff04047207 */ /* 0x000fc60004800000 */
[----:B------:R-:W-:Y:S01]  /*43880*/  IMAD.X R38, R38, 0x1, R2, P4 ;  /* 0x0000000126267824 */ /* 0x000fe200020e0602 */
[----:B------:R1:W-:Y:S01]  /*43890*/  STL [R1+0xafc], R43 ;  /* 0x000afc2b01007387 */ /* 0x0003e20000100800 */
[----:B------:R-:W-:-:S03]  /*438a0*/  ISETP.NE.U32.AND P0, PT, R4, RZ, PT ;  /* 0x000000ff0400720c */ /* 0x000fc60003f05070 */
[----:B------:R-:W-:Y:S04]  /*438b0*/  STL [R1+0xb20], R35 ;  /* 0x000b202301007387 */ /* 0x000fe80000100800 */
[----:B------:R3:W-:Y:S01]  /*438c0*/  STL [R1+0xb1c], R38 ;  /* 0x000b1c2601007387 */ /* 0x0007e20000100800 */
[----:B------:R-:W-:-:S03]  /*438d0*/  IMAD.MOV.U32 R4, RZ, RZ, R42 ;  /* 0x000000ffff047224 */ /* 0x000fc600078e002a */
[----:B------:R-:W2:Y:S01]  /*438e0*/  LDL.LU R144, [R1+0x3e0] ;  /* 0x0003e00001907983 */ /* 0x000ea20000300800 */
[----:B------:R-:W-:-:S03]  /*438f0*/  IMAD.MOV.U32 R5, RZ, RZ, R43 ;  /* 0x000000ffff057224 */ /* 0x000fc600078e002b */
[----:B------:R-:W2:Y:S04]  /*43900*/  LDL.LU R145, [R1+0x3e4] ;  /* 0x0003e40001917983 */ /* 0x000ea80000300800 */
[----:B------:R-:W2:Y:S04]  /*43910*/  LDL.LU R146, [R1+0x3e8] ;  /* 0x0003e80001927983 */ /* 0x000ea80000300800 */
[----:B------:R-:W2:Y:S04]  /*43920*/  LDL.LU R147, [R1+0x3ec] ;  /* 0x0003ec0001937983 */ /* 0x000ea80000300800 */
[----:B------:R3:W-:Y:S04]  /*43930*/  LDGSTS.E [R8+0x65000], [R4.64], P2 ;  /* 0x6500000004087fae */ /* 0x0007e80009121844 */
[----:B-1----:R-:W2:Y:S04]  /*43940*/  LDL.LU R43, [R1+0xb7c] ;  /* 0x000b7c00012b7983 */ /* 0x002ea80000300800 */
[----:B------:R-:W2:Y:S01]  /*43950*/  LDL.LU R42, [R1+0xb80] ;  /* 0x000b8000012a7983 */ /* 0x000ea20000300800 */
[----:B---3--:R-:W-:-:S02]  /*43960*/  IMAD.MOV.U32 R4, RZ, RZ, R35 ;  /* 0x000000ffff047224 */ /* 0x008fc400078e0023 */
[----:B------:R-:W-:Y:S02]  /*43970*/  IMAD.MOV.U32 R5, RZ, RZ, R38 ;  /* 0x000000ffff057224 */ /* 0x000fe400078e0026 */
        /* <DEDUP_REMOVED lines=12> */
[----:B----4-:R-:W-:Y:S02]  /*43a40*/  IMAD.X R47, R47, 0x1, R2, P3 ;  /* 0x000000012f2f7824 */ /* 0x010fe400018e0602 */
[----:B------:R-:W-:Y:S02]  /*43a50*/  IMAD.MOV.U32 R4, RZ, RZ, R34 ;  /* 0x000000ffff047224 */ /* 0x000fe400078e0022 */
[----:B------:R-:W-:Y:S01]  /*43a60*/  IMAD.MOV.U32 R5, RZ, RZ, R47 ;  /* 0x000000ffff057224 */ /* 0x000fe200078e002f */
[----:B------:R-:W-:Y:S04]  /*43a70*/  STL [R1+0xb40], R34 ;  /* 0x000b402201007387 */ /* 0x000fe80000100800 */
[----:B------:R1:W-:Y:S04]  /*43a80*/  STL [R1+0xb3c], R47 ;  /* 0x000b3c2f01007387 */ /* 0x0003e80000100800 */
[----:B------:R4:W-:Y:S01]  /*43a90*/  LDGSTS.E [R8+0x66000], [R4.64], P2 ;  /* 0x6600000004087fae */ /* 0x0009e20009121844 */
[----:B--2---:R-:W-:-:S05]  /*43aa0*/  IADD3 R9, P4, R9, R45, RZ ;  /* 0x0000002d09097210 */ /* 0x004fca0007f9e0ff */
[----:B------:R-:W-:Y:S01]  /*43ab0*/  IMAD.X R33, R33, 0x1, R2, P4 ;  /* 0x0000000121217824 */ /* 0x000fe200020e0602 */
[----:B------:R2:W-:Y:S01]  /*43ac0*/  STL [R1+0xb60], R9 ;  /* 0x000b600901007387 */ /* 0x0005e20000100800 */
[----:B----4-:R-:W-:-:S03]  /*43ad0*/  IMAD.MOV.U32 R4, RZ, RZ, R9 ;  /* 0x000000ffff047224 */ /* 0x010fc600078e0009 */
[----:B------:R4:W-:Y:S04]  /*43ae0*/  STL [R1+0xb5c], R33 ;  /* 0x000b5c2101007387 */ /* 0x0009e80000100800 */
[----:B-1----:R-:W5:Y:S04]  /*43af0*/  LDL.LU R47, [R1+0x9c4] ;  /* 0x0009c400012f7983 */ /* 0x002f680000300800 */
[----:B--2---:R-:W2:Y:S01]  /*43b00*/  LDL.LU R9, [R1+0x9c8] ;  /* 0x0009c80001097983 */ /* 0x004ea20000300800 */
[----:B------:R-:W-:-:S03]  /*43b10*/  IMAD.MOV.U32 R5, RZ, RZ, R33 ;  /* 0x000000ffff057224 */ /* 0x000fc600078e0021 */
[----:B------:R-:W5:Y:S04]  /*43b20*/  LDL.LU R34, [R1+0x9e4] ;  /* 0x0009e40001227983 */ /* 0x000f680000300800 */
[----:B----4-:R-:W4:Y:S04]  /*43b30*/  LDL.LU R33, [R1+0x9e8] ;  /* 0x0009e80001217983 */ /* 0x010f280000300800 */
        /* <DEDUP_REMOVED lines=8> */
[----:B------:R-:W-:Y:S01]  /*43bc0*/  ISETP.NE.U32.AND P0, PT, R4, RZ, PT ;  /* 0x000000ff0400720c */ /* 0x000fe20003f05070 */
[----:B------:R-:W-:Y:S01]  /*43bd0*/  HMMA.1688.F32.TF32 R88, R156, R30, R144 ;  /* 0x0000001e9c58723c */ /* 0x000fe20000081090 */
[----:B------:R-:W-:-:S05]  /*43be0*/  IADD3 R42, P3, R42, R45, RZ ;  /* 0x0000002d2a2a7210 */ /* 0x000fca0007f7e0ff */
[----:B------:R-:W-:Y:S01]  /*43bf0*/  IMAD.X R43, R43, 0x1, R2, P3 ;  /* 0x000000012b2b7824 */ /* 0x000fe200018e0602 */
[----:B---3--:R-:W-:Y:S01]  /*43c00*/  IADD3 R35, P4, R35, R45, RZ ;  /* 0x0000002d23237210 */ /* 0x008fe20007f9e0ff */
[----:B------:R-:W-:Y:S01]  /*43c10*/  STL [R1+0xb80], R42 ;  /* 0x000b802a01007387 */ /* 0x000fe20000100800 */
[----:B------:R-:W-:-:S03]  /*43c20*/  IMAD.MOV.U32 R4, RZ, RZ, R42 ;  /* 0x000000ffff047224 */ /* 0x000fc600078e002a */
[----:B------:R-:W-:Y:S01]  /*43c30*/  IMAD.X R38, R38, 0x1, R2, P4 ;  /* 0x0000000126267824 */ /* 0x000fe200020e0602 */
[----:B------:R1:W-:Y:S01]  /*43c40*/  STL [R1+0xb7c], R43 ;  /* 0x000b7c2b01007387 */ /* 0x0003e20000100800 */
[----:B------:R-:W-:-:S03]  /*43c50*/  IMAD.MOV.U32 R5, RZ, RZ, R43 ;  /* 0x000000ffff057224 */ /* 0x000fc600078e002b */
[----:B------:R-:W-:Y:S04]  /*43c60*/  STL [R1+0xba0], R35 ;  /* 0x000ba02301007387 */ /* 0x000fe80000100800 */
[----:B------:R3:W-:Y:S04]  /*43c70*/  STL [R1+0xb9c], R38 ;  /* 0x000b9c2601007387 */ /* 0x0007e80000100800 */
[----:B-1----:R-:W4:Y:S04]  /*43c80*/  LDL.LU R43, [R1+0xa04] ;  /* 0x000a0400012b7983 */ /* 0x002f280000300800 */
[----:B------:R-:W4:Y:S04]  /*43c90*/  LDL.LU R42, [R1+0xa08] ;  /* 0x000a0800012a7983 */ /* 0x000f280000300800 */
[----:B------:R1:W-:Y:S04]  /*43ca0*/  LDGSTS.E [R8+0x67000], [R4.64], P2 ;  /* 0x6700000004087fae */ /* 0x0003e80009121844 */
[----:B------:R-:W-:Y:S04]  /*43cb0*/  STL.64 [R1+0xc0], R88 ;  /* 0x0000c05801007387 */ /* 0x000fe80000100a00 */
[----:B------:R-:W-:Y:S01]  /*43cc0*/  STL.64 [R1+0xc8], R90 ;  /* 0x0000c85a01007387 */ /* 0x000fe20000100a00 */
[----:B-1----:R-:W-:-:S02]  /*43cd0*/  IMAD.MOV.U32 R4, RZ, RZ, R35 ;  /* 0x000000ffff047224 */ /* 0x002fc400078e0023 */
[----:B------:R-:W-:Y:S02]  /*43ce0*/  IMAD.MOV.U32 R5, RZ, RZ, R38 ;  /* 0x000000ffff057224 */ /* 0x000fe400078e0026 */
[----:B---3--:R-:W3:Y:S04]  /*43cf0*/  LDL.LU R38, [R1+0xa24] ;  /* 0x000a240001267983 */ /* 0x008ee80000300800 */
[----:B------:R-:W3:Y:S04]  /*43d00*/  LDL.LU R35, [R1+0xa28] ;  /* 0x000a280001237983 */ /* 0x000ee80000300800 */
[----:B------:R1:W-:Y:S01]  /*43d10*/  LDGSTS.E [R8+0x67800], [R4.64], P0 ;  /* 0x6780000004087fae */ /* 0x0003e20008121844 */
[----:B------:R-:W-:-:S02]  /*43d20*/  ISETP.GT.AND P0, PT, R3, 0x1, PT ;  /* 0x000000010300780c */ /* 0x000fc40003f04270 */
[----:B------:R-:W-:Y:S02]  /*43d30*/  LOP3.LUT R98, R98, 0x7f, RZ, 0xc0, !PT ;  /* 0x0000007f62627812 */ /* 0x000fe400078ec0ff */
[----:B------:R-:W-:Y:S02]  /*43d40*/  ISETP.GT.AND P2, PT, R3, 0x5, PT ;  /* 0x000000050300780c */ /* 0x000fe40003f44270 */
[----:B-1----:R-:W-:Y:S01]  /*43d50*/  SEL R5, RZ, 0x4, !P0 ;  /* 0x00000004ff057807 */ /* 0x002fe20004000000 */
[----:B------:R-:W-:-:S03]  /*43d60*/  IMAD.SHL.U32 R98, R98, 0x4, RZ ;  /* 0x0000000462627824 */ /* 0x000fc600078e00ff */
[----:B------:R-:W-:Y:S02]  /*43d70*/  SEL R5, R5, RZ, !P1 ;  /* 0x000000ff05057207 */ /* 0x000fe40004800000 */
[----:B------:R-:W-:Y:S02]  /*43d80*/  SEL R4, RZ, 0x4, !P2 ;  /* 0x00000004ff047807 */ /* 0x000fe40005000000 */
[----:B------:R-:W-:Y:S02]  /*43d90*/  ISETP.NE.U32.AND P0, PT, R5, RZ, PT ;  /* 0x000000ff0500720c */ /* 0x000fe40003f05070 */
[----:B------:R-:W-:Y:S02]  /*43da0*/  SEL R4, R4, RZ, !P1 ;  /* 0x000000ff04047207 */ /* 0x000fe40004800000 */
[----:B------:R-:W-:Y:S02]  /*43db0*/  LOP3.LUT R50, R98, 0x20, RZ, 0x3c, !PT ;  /* 0x0000002062327812 */ /* 0x000fe400078e3cff */
[----:B------:R-:W-:-:S03]  /*43dc0*/  ISETP.NE.U32.AND P2, PT, R4, RZ, PT ;  /* 0x000000ff0400720c */ /* 0x000fc60003f45070 */
[----:B------:R-:W-:Y:S01]  /*43dd0*/  IMAD R4, R39, 0x8000, R50 ;  /* 0x0000800027047824 */ /* 0x000fe200078e0232 */
[----:B--2---:R-:W-:-:S05]  /*43de0*/  IADD3 R9, P3, R9, R45, RZ ;  /* 0x0000002d09097210 */ /* 0x004fca0007f7e0ff */
[----:B-----5:R-:W-:Y:S01]  /*43df0*/  IMAD.X R47, R47, 0x1, R2, P3 ;  /* 0x000000012f2f7824 */ /* 0x020fe200018e0602 */
[----:B----4-:R-:W-:Y:S01]  /*43e00*/  IADD3 R33, P4, R33, R45, RZ ;  /* 0x0000002d21217210 */ /* 0x010fe20007f9e0ff */
[----:B------:R1:W-:Y:S01]  /*43e10*/  STL [R1+0x9c8], R9 ;  /* 0x0009c80901007387 */ /* 0x0003e20000100800 */
[----:B------:R-:W-:-:S03]  /*43e20*/  IMAD.MOV.U32 R8, RZ, RZ, R9 ;  /* 0x000000ffff087224 */ /* 0x000fc600078e0009 */
[----:B------:R-:W-:Y:S01]  /*43e30*/  IMAD.X R34, R34, 0x1, R2, P4 ;  /* 0x0000000122227824 */ /* 0x000fe200020e0602 */
[----:B------:R-:W-:Y:S01]  /*43e40*/  STL [R1+0x9c4], R47 ;  /* 0x0009c42f01007387 */ /* 0x000fe20000100800 */
[----:B-1----:R-:W-:-:S03]  /*43e50*/  IMAD.MOV.U32 R9, RZ, RZ, R47 ;  /* 0x000000ffff097224 */ /* 0x002fc600078e002f */
[----:B------:R-:W-:Y:S04]  /*43e60*/  STL [R1+0x9e8], R33 ;  /* 0x0009e82101007387 */ /* 0x000fe80000100800 */
[----:B------:R1:W-:Y:S04]  /*43e70*/  LDGSTS.E [R4+0x60200], [R8.64], P0 ;  /* 0x6020000008047fae */ /* 0x0003e80008121844 */
[----:B------:R2:W-:Y:S01]  /*43e80*/  STL [R1+0x9e4], R34 ;  /* 0x0009e42201007387 */ /* 0x0005e20000100800 */
[----:B-1----:R-:W-:Y:S02]  /*43e90*/  IMAD.MOV.U32 R9, RZ, RZ, R34 ;  /* 0x000000ffff097224 */ /* 0x002fe400078e0022 */
[----:B------:R-:W-:Y:S01]  /*43ea0*/  IMAD.MOV.U32 R8, RZ, RZ, R33 ;  /* 0x000000ffff087224 */ /* 0x000fe200078e0021 */
[----:B--2---:R-:W2:Y:S04]  /*43eb0*/  LDL.LU R34, [R1+0xa44] ;  /* 0x000a440001227983 */ /* 0x004ea80000300800 */
[----:B------:R-:W4:Y:S04]  /*43ec0*/  LDL.LU R33, [R1+0xa48] ;  /* 0x000a480001217983 */ /* 0x000f280000300800 */
[----:B------:R-:W5:Y:S04]  /*43ed0*/  LDL.LU R31, [R1+0xa64] ;  /* 0x000a6400011f7983 */ /* 0x000f680000300800 */
[----:B------:R-:W5:Y:S01]  /*43ee0*/  LDL.LU R30, [R1+0xa68] ;  /* 0x000a6800011e7983 */ /* 0x000f620000300800 */
[----:B------:R-:W-:-:S03]  /*43ef0*/  ISETP.GT.AND P0, PT, R3, 0x9, PT ;  /* 0x000000090300780c */ /* 0x000fc60003f04270 */
[----:B------:R1:W-:Y:S01]  /*43f00*/  LDGSTS.E [R4+0x60a00], [R8.64], P2 ;  /* 0x60a0000008047fae */ /* 0x0003e20009121844 */
[----:B------:R-:W-:Y:S02]  /*43f10*/  SEL R5, RZ, 0x4, !P0 ;  /* 0x00000004ff057807 */ /* 0x000fe40004000000 */
        /* <DEDUP_REMOVED lines=9> */
[----:B-1----:R-:W-:Y:S02]  /*43fb0*/  IMAD.MOV.U32 R8, RZ, RZ, R42 ;  /* 0x000000ffff087224 */ /* 0x002fe400078e002a */
[----:B------:R-:W-:Y:S01]  /*43fc0*/  IMAD.MOV.U32 R9, RZ, RZ, R43 ;  /* 0x000000ffff097224 */ /* 0x000fe200078e002b */
[----:B------:R1:W-:Y:S04]  /*43fd0*/  STL [R1+0xa04], R43 ;  /* 0x000a042b01007387 */ /* 0x0003e80000100800 */
[----:B------:R1:W-:Y:S01]  /*43fe0*/  LDGSTS.E [R4+0x61200], [R8.64], P2 ;  /* 0x6120000008047fae */ /* 0x0003e20009121844 */
[----:B---3--:R-:W-:-:S05]  /*43ff0*/  IADD3 R35, P4, R35, R45, RZ ;  /* 0x0000002d23237210 */ /* 0x008fca0007f9e0ff */
[----:B------:R-:W-:Y:S01]  /*44000*/  IMAD.X R38, R38, 0x1, R2, P4 ;  /* 0x0000000126267824 */ /* 0x000fe200020e0602 */
[----:B------:R-:W-:Y:S01]  /*44010*/  STL [R1+0xa28], R35 ;  /* 0x000a282301007387 */ /* 0x000fe20000100800 */
[----:B-1----:R-:W-:-:S03]  /*44020*/  IMAD.MOV.U32 R8, RZ, RZ, R35 ;  /* 0x000000ffff087224 */ /* 0x002fc600078e0023 */
[----:B------:R1:W-:Y:S01]  /*44030*/  STL [R1+0xa24], R38 ;  /* 0x000a242601007387 */ /* 0x0003e20000100800 */
[----:B------:R-:W-:-:S03]  /*44040*/  IMAD.MOV.U32 R9, RZ, RZ, R38 ;  /* 0x000000ffff097224 */ /* 0x000fc600078e0026 */
[----:B------:R-:W3:Y:S04]  /*44050*/  LDL.LU R43, [R1+0xa84] ;  /* 0x000a8400012b7983 */ /* 0x000ee80000300800 */
[----:B------:R-:W3:Y:S04]  /*44060*/  LDL.LU R42, [R1+0xa88] ;  /* 0x000a8800012a7983 */ /* 0x000ee80000300800 */
[----:B-1----:R-:W3:Y:S04]  /*44070*/  LDL.LU R38, [R1+0xaa4] ;  /* 0x000aa40001267983 */ /* 0x002ee80000300800 */
[----:B------:R-:W3:Y:S04]  /*44080*/  LDL.LU R35, [R1+0xaa8] ;  /* 0x000aa80001237983 */ /* 0x000ee80000300800 */
[----:B------:R1:W-:Y:S01]  /*44090*/  LDGSTS.E [R4+0x61a00], [R8.64], P0 ;  /* 0x61a0000008047fae */ /* 0x0003e20008121844 */
[----:B------:R-:W-:-:S04]  /*440a0*/  ISETP.GT.AND P0, PT, R3, 0x11, PT ;  /* 0x000000110300780c */ /* 0x000fc80003f04270 */
[----:B------:R-:W-:-:S04]  /*440b0*/  SEL R5, RZ, 0x4, !P0 ;  /* 0x00000004ff057807 */ /* 0x000fc80004000000 */
[----:B------:R-:W-:-:S04]  /*440c0*/  SEL R5, R5, RZ, !P1 ;  /* 0x000000ff05057207 */ /* 0x000fc80004800000 */
[----:B------:R-:W-:Y:S02]  /*440d0*/  ISETP.NE.U32.AND P2, PT, R5, RZ, PT ;  /* 0x000000ff0500720c */ /* 0x000fe40003f45070 */
[----:B----4-:R-:W-:-:S05]  /*440e0*/  IADD3 R33, P3, R33, R45, RZ ;  /* 0x0000002d21217210 */ /* 0x010fca0007f7e0ff */
[----:B--2---:R-:W-:Y:S01]  /*440f0*/  IMAD.X R34, R34, 0x1, R2, P3 ;  /* 0x0000000122227824 */ /* 0x004fe200018e0602 */
[----:B-----5:R-:W-:Y:S01]  /*44100*/  IADD3 R30, P4, R30, R45, RZ ;  /* 0x0000002d1e1e7210 */ /* 0x020fe20007f9e0ff */
[----:B------:R-:W-:Y:S01]  /*44110*/  STL [R1+0xa48], R33 ;  /* 0x000a482101007387 */ /* 0x000fe20000100800 */
[----:B-1----:R-:W-:-:S03]  /*44120*/  IMAD.MOV.U32 R8, RZ, RZ, R33 ;  /* 0x000000ffff087224 */ /* 0x002fc600078e0021 */
[----:B------:R-:W-:Y:S01]  /*44130*/  IMAD.X R31, R31, 0x1, R2, P4 ;  /* 0x000000011f1f7824 */ /* 0x000fe200020e0602 */
[----:B------:R1:W-:Y:S01]  /*44140*/  STL [R1+0xa44], R34 ;  /* 0x000a442201007387 */ /* 0x0003e20000100800 */
[----:B------:R-:W-:-:S03]  /*44150*/  IMAD.MOV.U32 R9, RZ, RZ, R34 ;  /* 0x000000ffff097224 */ /* 0x000fc600078e0022 */
[----:B------:R-:W-:Y:S04]  /*44160*/  STL [R1+0xa68], R30 ;  /* 0x000a681e01007387 */ /* 0x000fe80000100800 */
[----:B------:R2:W-:Y:S04]  /*44170*/  STL [R1+0xa64], R31 ;  /* 0x000a641f01007387 */ /* 0x0005e80000100800 */
[----:B-1----:R-:W4:Y:S04]  /*44180*/  LDL.LU R34, [R1+0xac4] ;  /* 0x000ac40001227983 */ /* 0x002f280000300800 */
[----:B------:R1:W-:Y:S04]  /*44190*/  LDGSTS.E [R4+0x62200], [R8.64], P2 ;  /* 0x6220000008047fae */ /* 0x0003e80009121844 */
[----:B------:R-:W5:Y:S01]  /*441a0*/  LDL.LU R33, [R1+0xac8] ;  /* 0x000ac80001217983 */ /* 0x000f620000300800 */
[----:B-1----:R-:W-:-:S02]  /*441b0*/  IMAD.MOV.U32 R9, RZ, RZ, R31 ;  /* 0x000000ffff097224 */ /* 0x002fc400078e001f */
[----:B------:R-:W-:Y:S01]  /*441c0*/  IMAD.MOV.U32 R8, RZ, RZ, R30 ;  /* 0x000000ffff087224 */ /* 0x000fe200078e001e */
[----:B--2---:R-:W2:Y:S04]  /*441d0*/  LDL.LU R31, [R1+0xae4] ;  /* 0x000ae400011f7983 */ /* 0x004ea80000300800 */
[----:B------:R-:W2:Y:S01]  /*441e0*/  LDL.LU R30, [R1+0xae8] ;  /* 0x000ae800011e7983 */ /* 0x000ea20000300800 */
[----:B------:R-:W-:-:S04]  /*441f0*/  ISETP.GT.AND P0, PT, R3, 0x15, PT ;  /* 0x000000150300780c */ /* 0x000fc80003f04270 */
[----:B------:R-:W-:-:S04]  /*44200*/  SEL R5, RZ, 0x4, !P0 ;  /* 0x00000004ff057807 */ /* 0x000fc80004000000 */
[----:B------:R-:W-:-:S04]  /*44210*/  SEL R5, R5, RZ, !P1 ;  /* 0x000000ff05057207 */ /* 0x000fc80004800000 */
[----:B------:R-:W-:Y:S11]  /*44220*/  ISETP.NE.U32.AND P0, PT, R5, RZ, PT ;  /* 0x000000ff0500720c */ /* 0x000ff60003f05070 */
[----:B------:R-:W-:Y:S02]  /*44230*/  @!UPT UIADD3 URZ, URZ, URZ, URZ ;  /* 0x0000003f3f3ff290 */ /* 0x000fe4000fffe03f */
[----:B------:R1:W-:Y:S01]  /*44240*/  LDGSTS.E [R4+0x62a00], [R8.64], P0 ;  /* 0x62a0000008047fae */ /* 0x0003e20008121844 */
[----:B------:R-:W-:-:S04]  /*44250*/  ISETP.GT.AND P0, PT, R3, 0x19, PT ;  /* 0x000000190300780c */ /* 0x000fc80003f04270 */
[----:B------:R-:W-:Y:S02]  /*44260*/  SEL R5, RZ, 0x4, !P0 ;  /* 0x00000004ff057807 */ /* 0x000fe40004000000 */
        /* <DEDUP_REMOVED lines=10> */
[----:B-1----:R-:W-:-:S03]  /*44310*/  IMAD.MOV.U32 R8, RZ, RZ, R42 ;  /* 0x000000ffff087224 */ /* 0x002fc600078e002a */
        /* <DEDUP_REMOVED lines=14> */
[----:B------:R-:W-:-:S04]  /*44400*/  SEL R5, RZ, 0x4, !P0 ;  /* 0x00000004ff057807 */ /* 0x000fc80004000000 */
[----:B------:R-:W-:-:S04]  /*44410*/  SEL R5, R5, RZ, !P1 ;  /* 0x000000ff05057207 */ /* 0x000fc80004800000 */
[----:B------:R-:W-:Y:S02]  /*44420*/  ISETP.NE.U32.AND P2, PT, R5, RZ, PT ;  /* 0x000000ff0500720c */ /* 0x000fe40003f45070 */
[----:B-----5:R-:W-:-:S05]  /*44430*/  IADD3 R33, P3, R33, R45, RZ ;  /* 0x0000002d21217210 */ /* 0x020fca0007f7e0ff */
[----:B----4-:R-:W-:Y:S01]  /*44440*/  IMAD.X R34, R34, 0x1, R2, P3 ;  /* 0x0000000122227824 */ /* 0x010fe200018e0602 */
[----:B------:R-:W-:Y:S01]  /*44450*/  STL [R1+0xac8], R33 ;  /* 0x000ac82101007387 */ /* 0x000fe20000100800 */
[----:B-1----:R-:W-:Y:S02]  /*44460*/  IMAD.MOV.U32 R8, RZ, RZ, R33 ;  /* 0x000000ffff087224 */ /* 0x002fe400078e0021 */
[----:B------:R-:W-:Y:S01]  /*44470*/  IMAD.MOV.U32 R9, RZ, RZ, R34 ;  /* 0x000000ffff097224 */ /* 0x000fe200078e0022 */
[----:B--2---:R-:W-:Y:S01]  /*44480*/  IADD3 R30, P4, R30, R45, RZ ;  /* 0x0000002d1e1e7210 */ /* 0x004fe20007f9e0ff */
[----:B------:R1:W-:Y:S04]  /*44490*/  STL [R1+0xac4], R34 ;  /* 0x000ac42201007387 */ /* 0x0003e80000100800 */
[----:B------:R-:W-:Y:S01]  /*444a0*/  IMAD.X R31, R31, 0x1, R2, P4 ;  /* 0x000000011f1f7824 */ /* 0x000fe200020e0602 */
        /* <DEDUP_REMOVED lines=8> */
[----:B------:R-:W4:Y:S01]  /*44530*/  LDL.LU R30, [R1+0xb68] ;  /* 0x000b6800011e7983 */ /* 0x000f220000300800 */
        /* <DEDUP_REMOVED lines=19> */
[----:B---3--:R-:W-:Y:S01]  /*44670*/  IADD3 R35, P4, R35, R45, RZ ;  /* 0x0000002d23237210 */ /* 0x008fe20007f9e0ff */
[----:B------:R-:W-:Y:S04]  /*44680*/  STL [R1+0xb04], R43 ;  /* 0x000b042b01007387 */ /* 0x000fe80000100800 */
[----:B------:R-:W-:Y:S01]  /*44690*/  IMAD.X R38, R38, 0x1, R2, P4 ;  /* 0x0000000126267824 */ /* 0x000fe200020e0602 */
[----:B------:R-:W-:Y:S04]  /*446a0*/  STL [R1+0xb28], R35 ;  /* 0x000b282301007387 */ /* 0x000fe80000100800 */
[----:B------:R1:W-:Y:S04]  /*446b0*/  STL [R1+0xb24], R38 ;  /* 0x000b242601007387 */ /* 0x0003e80000100800 */
[----:B------:R3:W-:Y:S04]  /*446c0*/  LDGSTS.E [R4+0x65200], [R8.64], P2 ;  /* 0x6520000008047fae */ /* 0x0007e80009121844 */
[----:B------:R-:W2:Y:S01]  /*446d0*/  LDL.LU R144, [R1+0x3f0] ;  /* 0x0003f00001907983 */ /* 0x000ea20000300800 */
[----:B------:R-:W-:-:S03]  /*446e0*/  IMAD.MOV.U32 R146, RZ, RZ, R25 ;  /* 0x000000ffff927224 */ /* 0x000fc600078e0019 */
[----:B------:R-:W2:Y:S01]  /*446f0*/  LDL.LU R145, [R1+0x3f4] ;  /* 0x0003f40001917983 */ /* 0x000ea20000300800 */
[----:B---3--:R-:W-:Y:S02]  /*44700*/  IMAD.MOV.U32 R9, RZ, RZ, R38 ;  /* 0x000000ffff097224 */ /* 0x008fe400078e0026 */
[----:B------:R-:W-:Y:S01]  /*44710*/  IMAD.MOV.U32 R8, RZ, RZ, R35 ;  /* 0x000000ffff087224 */ /* 0x000fe200078e0023 */
[----:B-1----:R-:W3:Y:S01]  /*44720*/  LDL.LU R38, [R1+0xb84] ;  /* 0x000b840001267983 */ /* 0x002ee20000300800 */
[----:B------:R-:W-:-:S03]  /*44730*/  IMAD.MOV.U32 R147, RZ, RZ, R24 ;  /* 0x000000ffff937224 */ /* 0x000fc600078e0018 */
[----:B------:R-:W3:Y:S04]  /*44740*/  LDL.LU R35, [R1+0xb88] ;  /* 0x000b880001237983 */ /* 0x000ee80000300800 */
[----:B------:R-:W3:Y:S04]  /*44750*/  LDL.LU R25, [R1+0xba4] ;  /* 0x000ba40001197983 */ /* 0x000ee80000300800 */
[----:B------:R-:W3:Y:S04]  /*44760*/  LDL.LU R24, [R1+0xba8] ;  /* 0x000ba80001187983 */ /* 0x000ee80000300800 */
[----:B------:R1:W-:Y:S01]  /*44770*/  LDGSTS.E [R4+0x65a00], [R8.64], P0 ;  /* 0x65a0000008047fae */ /* 0x0003e20008121844 */
[----:B------:R-:W-:-:S04]  /*44780*/  ISETP.GT.AND P0, PT, R3, 0x31, PT ;  /* 0x000000310300780c */ /* 0x000fc80003f04270 */
[----:B------:R-:W-:-:S04]  /*44790*/  SEL R5, RZ, 0x4, !P0 ;  /* 0x00000004ff057807 */ /* 0x000fc80004000000 */
[----:B------:R-:W-:-:S04]  /*447a0*/  SEL R5, R5, RZ, !P1 ;  /* 0x000000ff05057207 */ /* 0x000fc80004800000 */
[----:B------:R-:W-:Y:S02]  /*447b0*/  ISETP.NE.U32.AND P2, PT, R5, RZ, PT ;  /* 0x000000ff0500720c */ /* 0x000fe40003f45070 */
[----:B-----5:R-:W-:-:S05]  /*447c0*/  IADD3 R33, P3, R33, R45, RZ ;  /* 0x0000002d21217210 */ /* 0x020fca0007f7e0ff */
[----:B------:R-:W-:Y:S01]  /*447d0*/  IMAD.X R34, R34, 0x1, R2, P3 ;  /* 0x0000000122227824 */ /* 0x000fe200018e0602 */
[----:B----4-:R-:W-:Y:S01]  /*447e0*/  IADD3 R30, P4, R30, R45, RZ ;  /* 0x0000002d1e1e7210 */ /* 0x010fe20007f9e0ff */
[----:B------:R-:W-:Y:S01]  /*447f0*/  STL [R1+0xb48], R33 ;  /* 0x000b482101007387 */ /* 0x000fe20000100800 */
[----:B-1----:R-:W-:-:S03]  /*44800*/  IMAD.MOV.U32 R8, RZ, RZ, R33 ;  /* 0x000000ffff087224 */ /* 0x002fc600078e0021 */
[----:B--2---:R-:W-:Y:S01]  /*44810*/  IMAD.X R31, R31, 0x1, R2, P4 ;  /* 0x000000011f1f7824 */ /* 0x004fe200020e0602 */
        /* <DEDUP_REMOVED lines=28> */
[----:B-1----:R-:W-:Y:S01]  /*449e0*/  IMAD.MOV.U32 R8, RZ, RZ, R35 ;  /* 0x000000ffff087224 */ /* 0x002fe200078e0023 */
[----:B------:R-:W-:Y:S01]  /*449f0*/  STL [R1+0xb88], R35 ;  /* 0x000b882301007387 */ /* 0x000fe20000100800 */
[----:B------:R-:W-:Y:S02]  /*44a00*/  IMAD.MOV.U32 R9, RZ, RZ, R38 ;  /* 0x000000ffff097224 */ /* 0x000fe400078e0026 */
[----:B------:R-:W-:Y:S01]  /*44a10*/  IMAD.X R25, R25, 0x1, R2, P4 ;  /* 0x0000000119197824 */ /* 0x000fe200020e0602 */
[----:B------:R1:W-:Y:S04]  /*44a20*/  STL [R1+0xb84], R38 ;  /* 0x000b842601007387 */ /* 0x0003e80000100800 */
[----:B------:R-:W-:Y:S04]  /*44a30*/  STL [R1+0xba8], R24 ;  /* 0x000ba81801007387 */ /* 0x000fe80000100800 */
[----:B------:R-:W-:Y:S04]  /*44a40*/  STL [R1+0xba4], R25 ;  /* 0x000ba41901007387 */ /* 0x000fe80000100800 */
[----:B------:R3:W-:Y:S04]  /*44a50*/  LDGSTS.E [R4+0x67200], [R8.64], P2 ;  /* 0x6720000008047fae */ /* 0x0007e80009121844 */
[----:B------:R-:W2:Y:S04]  /*44a60*/  LDL.LU R43, [R1+0xa0c] ;  /* 0x000a0c00012b7983 */ /* 0x000ea80000300800 */
[----:B------:R-:W2:Y:S01]  /*44a70*/  LDL.LU R42, [R1+0xa10] ;  /* 0x000a1000012a7983 */ /* 0x000ea20000300800 */
[----:B---3--:R-:W-:-:S03]  /*44a80*/  IMAD.MOV.U32 R8, RZ, RZ, R24 ;  /* 0x000000ffff087224 */ /* 0x008fc600078e0018 */
[----:B-1----:R-:W3:Y:S01]  /*44a90*/  LDL.LU R38, [R1+0xa2c] ;  /* 0x000a2c0001267983 */ /* 0x002ee20000300800 */
[----:B------:R-:W-:-:S03]  /*44aa0*/  IMAD.MOV.U32 R9, RZ, RZ, R25 ;  /* 0x000000ffff097224 */ /* 0x000fc600078e0019 */
[----:B------:R-:W3:Y:S04]  /*44ab0*/  LDL.LU R35, [R1+0xa30] ;  /* 0x000a300001237983 */ /* 0x000ee80000300800 */
[----:B------:R1:W-:Y:S01]  /*44ac0*/  LDGSTS.E [R4+0x67a00], [R8.64], P0 ;  /* 0x67a0000008047fae */ /* 0x0003e20008121844 */
[----:B------:R-:W-:-:S04]  /*44ad0*/  ISETP.GT.AND P0, PT, R3, 0x2, PT ;  /* 0x000000020300780c */ /* 0x000fc80003f04270 */
[----:B------:R-:W-:Y:S02]  /*44ae0*/  SEL R5, RZ, 0x4, !P0 ;  /* 0x00000004ff057807 */ /* 0x000fe40004000000 */
[----:B------:R-:W-:Y:S02]  /*44af0*/  ISETP.GT.AND P2, PT, R3, 0x6, PT ;  /* 0x000000060300780c */ /* 0x000fe40003f44270 */
[----:B------:R-:W-:Y:S01]  /*44b00*/  SEL R5, R5, RZ, !P1 ;  /* 0x000000ff05057207 */ /* 0x000fe20004800000 */
[----:B------:R-:W-:Y:S01]  /*44b10*/  IMAD.SHL.U32 R99, R99, 0x4, RZ ;  /* 0x0000000463637824 */ /* 0x000fe200078e00ff */
[----:B-1----:R-:W-:Y:S02]  /*44b20*/  SEL R4, RZ, 0x4, !P2 ;  /* 0x00000004ff047807 */ /* 0x002fe40005000000 */
[----:B------:R-:W-:Y:S02]  /*44b30*/  ISETP.NE.U32.AND P0, PT, R5, RZ, PT ;  /* 0x000000ff0500720c */ /* 0x000fe40003f05070 */
[----:B------:R-:W-:-:S02]  /*44b40*/  SEL R4, R4, RZ, !P1 ;  /* 0x000000ff04047207 */ /* 0x000fc40004800000 */
[----:B------:R-:W-:Y:S02]  /*44b50*/  LOP3.LUT R47, R99, 0x40, RZ, 0x3c, !PT ;  /* 0x00000040632f7812 */ /* 0x000fe400078e3cff */
[----:B------:R-:W-:-:S03]  /*44b60*/  ISETP.NE.U32.AND P2, PT, R4, RZ, PT ;  /* 0x000000ff0400720c */ /* 0x000fc60003f45070 */
[----:B------:R-:W-:Y:S01]  /*44b70*/  IMAD R4, R39, 0x8000, R47 ;  /* 0x0000800027047824 */ /* 0x000fe200078e022f */
[----:B-----5:R-:W-:-:S05]  /*44b80*/  IADD3 R33, P3, R33, R45, RZ ;  /* 0x0000002d21217210 */ /* 0x020fca0007f7e0ff */
[----:B----4-:R-:W-:Y:S01]  /*44b90*/  IMAD.X R34, R34, 0x1, R2, P3 ;  /* 0x0000000122227824 */ /* 0x010fe200018e0602 */
[----:B------:R-:W-:Y:S01]  /*44ba0*/  STL [R1+0x9d0], R33 ;  /* 0x0009d02101007387 */ /* 0x000fe20000100800 */
[----:B------:R-:W-:Y:S02]  /*44bb0*/  IMAD.MOV.U32 R8, RZ, RZ, R33 ;  /* 0x000000ffff087224 */ /* 0x000fe400078e0021 */
        /* <DEDUP_REMOVED lines=24> */
[----:B---3--:R-:W-:Y:S01]  /*44d40*/  IADD3 R35, P4, R35, R45, RZ ;  /* 0x0000002d23237210 */ /* 0x008fe20007f9e0ff */
        /* <DEDUP_REMOVED lines=11> */
[----:B------:R-:W-:Y:S02]  /*44e00*/  IMAD.MOV.U32 R9, RZ, RZ, R38 ;  /* 0x000000ffff097224 */ /* 0x000fe400078e0026 */
        /* <DEDUP_REMOVED lines=39> */
[----:B------:R-:W-:Y:S02]  /*45080*/  IMAD.X R43, R43, 0x1, R2, P3 ;  /* 0x000000012b2b7824 */ /* 0x000fe400018e0602 */
[----:B-1----:R-:W-:Y:S02]  /*45090*/  IMAD.MOV.U32 R8, RZ, RZ, R42 ;  /* 0x000000ffff087224 */ /* 0x002fe400078e002a */
[----:B------:R-:W-:Y:S01]  /*450a0*/  IMAD.MOV.U32 R9, RZ, RZ, R43 ;  /* 0x000000ffff097224 */ /* 0x000fe200078e002b */
[----:B---3--:R-:W-:Y:S01]  /*450b0*/  IADD3 R35, P4, R35, R45, RZ ;  /* 0x0000002d23237210 */ /* 0x008fe20007f9e0ff */
[----:B------:R-:W-:Y:S04]  /*450c0*/  STL [R1+0xa90], R42 ;  /* 0x000a902a01007387 */ /* 0x000fe80000100800 */
[----:B------:R-:W-:Y:S01]  /*450d0*/  IMAD.X R38, R38, 0x1, R2, P4 ;  /* 0x0000000126267824 */ /* 0x000fe200020e0602 */
[----:B------:R1:W-:Y:S04]  /*450e0*/  STL [R1+0xa8c], R43 ;  /* 0x000a8c2b01007387 */ /* 0x0003e80000100800 */
[----:B------:R3:W-:Y:S04]  /*450f0*/  LDGSTS.E [R4+0x63400], [R8.64], P2 ;  /* 0x6340000008047fae */ /* 0x0007e80009121844 */
[----:B------:R-:W-:Y:S04]  /*45100*/  STL [R1+0xab0], R35 ;  /* 0x000ab02301007387 */ /* 0x000fe80000100800 */
[----:B------:R1:W-:Y:S01]  /*45110*/  STL [R1+0xaac], R38 ;  /* 0x000aac2601007387 */ /* 0x0003e20000100800 */
[----:B---3--:R-:W-:-:S03]  /*45120*/  IMAD.MOV.U32 R8, RZ, RZ, R35 ;  /* 0x000000ffff087224 */ /* 0x008fc600078e0023 */
[----:B-1----:R-:W3:Y:S01]  /*45130*/  LDL.LU R43, [R1+0xb0c] ;  /* 0x000b0c00012b7983 */ /* 0x002ee20000300800 */
[----:B------:R-:W-:-:S03]  /*45140*/  IMAD.MOV.U32 R9, RZ, RZ, R38 ;  /* 0x000000ffff097224 */ /* 0x000fc600078e0026 */
[----:B------:R-:W3:Y:S04]  /*45150*/  LDL.LU R42, [R1+0xb10] ;  /* 0x000b1000012a7983 */ /* 0x000ee80000300800 */
[----:B------:R1:W-:Y:S01]  /*45160*/  LDGSTS.E [R4+0x63c00], [R8.64], P0 ;  /* 0x63c0000008047fae */ /* 0x0003e20008121844 */
[----:B------:R-:W-:-:S03]  /*45170*/  ISETP.GT.AND P0, PT, R3, 0x22, PT ;  /* 0x000000220300780c */ /* 0x000fc60003f04270 */
[----:B------:R-:W3:Y:S01]  /*45180*/  LDL.LU R38, [R1+0xb2c] ;  /* 0x000b2c0001267983 */ /* 0x000ee20000300800 */
[----:B------:R-:W-:-:S03]  /*45190*/  SEL R5, RZ, 0x4, !P0 ;  /* 0x00000004ff057807 */ /* 0x000fc60004000000 */
[----:B------:R-:W3:Y:S01]  /*451a0*/  LDL.LU R35, [R1+0xb30] ;  /* 0x000b300001237983 */ /* 0x000ee20000300800 */
        /* <DEDUP_REMOVED lines=32> */
[----:B------:R-:W-:Y:S01]  /*453b0*/  ISETP.NE.U32.AND P0, PT, R5, RZ, PT ;  /* 0x000000ff0500720c */ /* 0x000fe20003f05070 */
[----:B------:R-:W-:Y:S01]  /*453c0*/  IMAD.MOV.U32 R98, RZ, RZ, R21 ;  /* 0x000000ffff627224 */ /* 0x000fe200078e0015 */
[----:B---3--:R-:W-:-:S05]  /*453d0*/  IADD3 R42, P3, R42, R45, RZ ;  /* 0x0000002d2a2a7210 */ /* 0x008fca0007f7e0ff */
[----:B------:R-:W-:Y:S02]  /*453e0*/  IMAD.X R43, R43, 0x1, R2, P3 ;  /* 0x000000012b2b7824 */ /* 0x000fe400018e0602 */
[----:B-1----:R-:W-:Y:S01]  /*453f0*/  IMAD.MOV.U32 R8, RZ, RZ, R42 ;  /* 0x000000ffff087224 */ /* 0x002fe200078e002a */
[----:B------:R-:W-:Y:S01]  /*45400*/  IADD3 R35, P4, R35, R45, RZ ;  /* 0x0000002d23237210 */ /* 0x000fe20007f9e0ff */
[----:B------:R-:W-:Y:S01]  /*45410*/  IMAD.MOV.U32 R9, RZ, RZ, R43 ;  /* 0x000000ffff097224 */ /* 0x000fe200078e002b */
[----:B------:R-:W-:Y:S03]  /*45420*/  STL [R1+0xb10], R42 ;  /* 0x000b102a01007387 */ /* 0x000fe60000100800 */
[----:B------:R-:W-:Y:S01]  /*45430*/  IMAD.X R38, R38, 0x1, R2, P4 ;  /* 0x0000000126267824 */ /* 0x000fe200020e0602 */
[----:B------:R-:W-:Y:S04]  /*45440*/  STL [R1+0xb0c], R43 ;  /* 0x000b0c2b01007387 */ /* 0x000fe80000100800 */
[----:B------:R-:W-:Y:S04]  /*45450*/  STL [R1+0xb30], R35 ;  /* 0x000b302301007387 */ /* 0x000fe80000100800 */
[----:B------:R1:W-:Y:S04]  /*45460*/  LDGSTS.E [R4+0x65400], [R8.64], P2 ;  /* 0x6540000008047fae */ /* 0x0003e80009121844 */
[----:B------:R3:W-:Y:S04]  /*45470*/  STL [R1+0xb2c], R38 ;  /* 0x000b2c2601007387 */ /* 0x0007e80000100800 */
[----:B------:R-:W2:Y:S01]  /*45480*/  LDL.LU R96, [R1+0x420] ;  /* 0x0004200001607983 */ /* 0x000ea20000300800 */
[----:B-1----:R-:W-:-:S03]  /*45490*/  IMAD.MOV.U32 R8, RZ, RZ, R35 ;  /* 0x000000ffff087224 */ /* 0x002fc600078e0023 */
[----:B------:R-:W2:Y:S01]  /*454a0*/  LDL.LU R97, [R1+0x424] ;  /* 0x0004240001617983 */ /* 0x000ea20000300800 */
[----:B------:R-:W-:-:S03]  /*454b0*/  IMAD.MOV.U32 R9, RZ, RZ, R38 ;  /* 0x000000ffff097224 */ /* 0x000fc600078e0026 */
[----:B---3--:R-:W3:Y:S04]  /*454c0*/  LDL.LU R38, [R1+0xb8c] ;  /* 0x000b8c0001267983 */ /* 0x008ee80000300800 */
[----:B------:R-:W3:Y:S01]  /*454d0*/  LDL.LU R35, [R1+0xb90] ;  /* 0x000b900001237983 */ /* 0x000ee20000300800 */
[----:B------:R-:W-:-:S03]  /*454e0*/  IMAD.MOV.U32 R99, RZ, RZ, R20 ;  /* 0x000000ffff637224 */ /* 0x000fc600078e0014 */
        /* <DEDUP_REMOVED lines=8> */
[--C-:B------:R-:W-:Y:S01]  /*45570*/  IMAD.X R34, R34, 0x1, R2.reuse, P3 ;  /* 0x0000000122227824 */ /* 0x100fe200018e0602 */
[----:B----4-:R-:W-:Y:S01]  /*45580*/  IADD3 R30, P4, R30, R45, RZ ;  /* 0x0000002d1e1e7210 */ /* 0x010fe20007f9e0ff */
[----:B------:R-:W-:Y:S04]  /*45590*/  STL [R1+0xb50], R33 ;  /* 0x000b502101007387 */ /* 0x000fe80000100800 */
[----:B--2---:R-:W-:Y:S01]  /*455a0*/  IMAD.X R31, R31, 0x1, R2, P4 ;  /* 0x000000011f1f7824 */ /* 0x004fe200020e0602 */
[----:B------:R2:W-:Y:S01]  /*455b0*/  STL [R1+0xb4c], R34 ;  /* 0x000b4c2201007387 */ /* 0x0005e20000100800 */
[----:B-1----:R-:W-:Y:S02]  /*455c0*/  IMAD.MOV.U32 R8, RZ, RZ, R33 ;  /* 0x000000ffff087224 */ /* 0x002fe400078e0021 */
[----:B------:R-:W-:Y:S01]  /*455d0*/  IMAD.MOV.U32 R9, RZ, RZ, R34 ;  /* 0x000000ffff097224 */ /* 0x000fe200078e0022 */
[----:B------:R-:W-:Y:S04]  /*455e0*/  STL [R1+0xb70], R30 ;  /* 0x000b701e01007387 */ /* 0x000fe80000100800 */
[----:B------:R1:W-:Y:S04]  /*455f0*/  STL [R1+0xb6c], R31 ;  /* 0x000b6c1f01007387 */ /* 0x0003e80000100800 */
[----:B--2---:R-:W2:Y:S04]  /*45600*/  LDL.LU R34, [R1+0x9d4] ;  /* 0x0009d40001227983 */ /* 0x004ea80000300800 */
[----:B------:R-:W4:Y:S04]  /*45610*/  LDL.LU R33, [R1+0x9d8] ;  /* 0x0009d80001217983 */ /* 0x000f280000300800 */
[----:B------:R5:W-:Y:S02]  /*45620*/  LDGSTS.E [R4+0x66400], [R8.64], P2 ;  /* 0x6640000008047fae */ /* 0x000be40009121844 */
[----:B-----5:R-:W-:-:S02]  /*45630*/  IMAD.MOV.U32 R9, RZ, RZ, R31 ;  /* 0x000000ffff097224 */ /* 0x020fc400078e001f */
[----:B------:R-:W-:Y:S01]  /*45640*/  IMAD.MOV.U32 R8, RZ, RZ, R30 ;  /* 0x000000ffff087224 */ /* 0x000fe200078e001e */
[----:B-1----:R-:W2:Y:S04]  /*45650*/  LDL.LU R31, [R1+0x9f4] ;  /* 0x0009f400011f7983 */ /* 0x002ea80000300800 */
        /* <DEDUP_REMOVED lines=16> */
[----:B------:R-:W-:Y:S02]  /*45760*/  IMAD.X R38, R38, 0x1, R2, P3 ;  /* 0x0000000126267824 */ /* 0x000fe400018e0602 */
[----:B-1----:R-:W-:Y:S01]  /*45770*/  IMAD.MOV.U32 R8, RZ, RZ, R35 ;  /* 0x000000ffff087224 */ /* 0x002fe200078e0023 */
[----:B------:R-:W-:Y:S01]  /*45780*/  IADD3 R20, P4, R20, R45, RZ ;  /* 0x0000002d14147210 */ /* 0x000fe20007f9e0ff */
[----:B------:R-:W-:Y:S01]  /*45790*/  IMAD.MOV.U32 R9, RZ, RZ, R38 ;  /* 0x000000ffff097224 */ /* 0x000fe200078e0026 */
[----:B------:R-:W-:Y:S03]  /*457a0*/  STL [R1+0xb90], R35 ;  /* 0x000b902301007387 */ /* 0x000fe60000100800 */
[----:B------:R-:W-:Y:S01]  /*457b0*/  IMAD.X R21, R21, 0x1, R2, P4 ;  /* 0x0000000115157824 */ /* 0x000fe200020e0602 */
[----:B------:R1:W-:Y:S04]  /*457c0*/  STL [R1+0xb8c], R38 ;  /* 0x000b8c2601007387 */ /* 0x0003e80000100800 */
[----:B------:R-:W-:Y:S04]  /*457d0*/  STL [R1+0xbb0], R20 ;  /* 0x000bb01401007387 */ /* 0x000fe80000100800 */
[----:B------:R3:W-:Y:S04]  /*457e0*/  LDGSTS.E [R4+0x67400], [R8.64], P2 ;  /* 0x6740000008047fae */ /* 0x0007e80009121844 */
[----:B------:R-:W-:Y:S04]  /*457f0*/  STL [R1+0xbac], R21 ;  /* 0x000bac1501007387 */ /* 0x000fe80000100800 */
[----:B------:R-:W3:Y:S02]  /*45800*/  LDL.LU R43, [R1+0xa14] ;  /* 0x000a1400012b7983 */ /* 0x000ee40000300800 */
[----:B---3--:R-:W-:-:S02]  /*45810*/  IMAD.MOV.U32 R8, RZ, RZ, R20 ;  /* 0x000000ffff087224 */ /* 0x008fc400078e0014 */
[----:B------:R-:W3:Y:S01]  /*45820*/  LDL.LU R42, [R1+0xa18] ;  /* 0x000a1800012a7983 */ /* 0x000ee20000300800 */
[----:B------:R-:W-:-:S03]  /*45830*/  IMAD.MOV.U32 R9, RZ, RZ, R21 ;  /* 0x000000ffff097224 */ /* 0x000fc600078e0015 */
[----:B-1----:R-:W3:Y:S04]  /*45840*/  LDL.LU R38, [R1+0xa34] ;  /* 0x000a340001267983 */ /* 0x002ee80000300800 */
[----:B------:R1:W-:Y:S01]  /*45850*/  LDGSTS.E [R4+0x67c00], [R8.64], P0 ;  /* 0x67c0000008047fae */ /* 0x0003e20008121844 */
[----:B------:R-:W-:-:S03]  /*45860*/  ISETP.GT.AND P0, PT, R3, 0x3, PT ;  /* 0x000000030300780c */ /* 0x000fc60003f04270 */
[----:B------:R-:W3:Y:S01]  /*45870*/  LDL.LU R35, [R1+0xa38] ;  /* 0x000a380001237983 */ /* 0x000ee20000300800 */
[----:B-1----:R-:W-:Y:S02]  /*45880*/  SEL R4, RZ, 0x4, !P0 ;  /* 0x00000004ff047807 */ /* 0x002fe40004000000 */
[----:B------:R-:W-:Y:S02]  /*45890*/  ISETP.GT.AND P0, PT, R3, 0x7, PT ;  /* 0x000000070300780c */ /* 0x000fe40003f04270 */
[----:B------:R-:W-:Y:S02]  /*458a0*/  SEL R4, R4, RZ, !P1 ;  /* 0x000000ff04047207 */ /* 0x000fe40004800000 */
[----:B------:R-:W-:Y:S02]  /*458b0*/  SEL R5, RZ, 0x4, !P0 ;  /* 0x00000004ff057807 */ /* 0x000fe40004000000 */
[----:B------:R-:W-:Y:S02]  /*458c0*/  ISETP.NE.U32.AND P0, PT, R4, RZ, PT ;  /* 0x000000ff0400720c */ /* 0x000fe40003f05070 */
[----:B------:R-:W-:-:S02]  /*458d0*/  SEL R4, R5, RZ, !P1 ;  /* 0x000000ff05047207 */ /* 0x000fc40004800000 */
[----:B------:R-:W-:Y:S02]  /*458e0*/  LOP3.LUT R46, R46, 0x60, RZ, 0x3c, !PT ;  /* 0x000000602e2e7812 */ /* 0x000fe400078e3cff */
[----:B------:R-:W-:-:S03]  /*458f0*/  ISETP.NE.U32.AND P2, PT, R4, RZ, PT ;  /* 0x000000ff0400720c */ /* 0x000fc60003f45070 */
[----:B------:R-:W-:Y:S01]  /*45900*/  IMAD R4, R39, 0x8000, R46 ;  /* 0x0000800027047824 */ /* 0x000fe200078e022e */
[----:B----4-:R-:W-:-:S05]  /*45910*/  IADD3 R33, P3, R33, R45, RZ ;  /* 0x0000002d21217210 */ /* 0x010fca0007f7e0ff */
[----:B--2---:R-:W-:Y:S01]  /*45920*/  IMAD.X R34, R34, 0x1, R2, P3 ;  /* 0x0000000122227824 */ /* 0x004fe200018e0602 */
[----:B------:R-:W-:Y:S01]  /*45930*/  STL [R1+0x9d8], R33 ;  /* 0x0009d82101007387 */ /* 0x000fe20000100800 */
[----:B------:R-:W-:-:S03]  /*45940*/  IMAD.MOV.U32 R8, RZ, RZ, R33 ;  /* 0x000000ffff087224 */ /* 0x000fc600078e0021 */
[----:B------:R1:W-:Y:S01]  /*45950*/  STL [R1+0x9d4], R34 ;  /* 0x0009d42201007387 */ /* 0x0003e20000100800 */
[----:B------:R-:W-:-:S05]  /*45960*/  IMAD.MOV.U32 R9, RZ, RZ, R34 ;  /* 0x000000ffff097224 */ /* 0x000fca00078e0022 */
[----:B------:R2:W-:Y:S01]  /*45970*/  LDGSTS.E [R4+0x60600], [R8.64], P0 ;  /* 0x6060000008047fae */ /* 0x0005e20008121844 */
[----:B------:R-:W-:-:S05]  /*45980*/  IADD3 R30, P3, R30, R45, RZ ;  /* 0x0000002d1e1e7210 */ /* 0x000fca0007f7e0ff */
[----:B------:R-:W-:Y:S01]  /*45990*/  IMAD.X R31, R31, 0x1, R2, P3 ;  /* 0x000000011f1f7824 */ /* 0x000fe200018e0602 */
[----:B------:R-:W-:Y:S04]  /*459a0*/  STL [R1+0x9f8], R30 ;  /* 0x0009f81e01007387 */ /* 0x000fe80000100800 */
[----:B------:R4:W-:Y:S04]  /*459b0*/  STL [R1+0x9f4], R31 ;  /* 0x0009f41f01007387 */ /* 0x0009e80000100800 */
[----:B-1----:R-:W5:Y:S04]  /*459c0*/  LDL.LU R34, [R1+0xa54] ;  /* 0x000a540001227983 */ /* 0x002f680000300800 */
[----:B------:R-:W5:Y:S01]  /*459d0*/  LDL.LU R33, [R1+0xa58] ;  /* 0x000a580001217983 */ /* 0x000f620000300800 */
[----:B--2---:R-:W-:-:S02]  /*459e0*/  IMAD.MOV.U32 R9, RZ, RZ, R31 ;  /* 0x000000ffff097224 */ /* 0x004fc400078e001f */
[----:B------:R-:W-:Y:S01]  /*459f0*/  IMAD.MOV.U32 R8, RZ, RZ, R30 ;  /* 0x000000ffff087224 */ /* 0x000fe200078e001e */
[----:B----4-:R-:W4:Y:S04]  /*45a00*/  LDL.LU R31, [R1+0xa74] ;  /* 0x000a7400011f7983 */ /* 0x010f280000300800 */
        /* <DEDUP_REMOVED lines=12> */
[----:B------:R-:W-:-:S05]  /*45ad0*/  IADD3 R35, P0, R35, R45, RZ ;  /* 0x0000002d23237210 */ /* 0x000fca0007f1e0ff */
[----:B------:R-:W-:Y:S01]  /*45ae0*/  IMAD.X R38, R38, 0x1, R2, P0 ;  /* 0x0000000126267824 */ /* 0x000fe200000e0602 */
[C---:B------:R-:W-:Y:S01]  /*45af0*/  ISETP.GT.AND P0, PT, R3.reuse, 0x13, PT ;  /* 0x000000130300780c */ /* 0x040fe20003f04270 */
[----:B------:R-:W-:Y:S01]  /*45b00*/  STL [R1+0xa18], R42 ;  /* 0x000a182a01007387 */ /* 0x000fe20000100800 */
[----:B-1----:R-:W-:Y:S02]  /*45b10*/  IMAD.MOV.U32 R8, RZ, RZ, R42 ;  /* 0x000000ffff087224 */ /* 0x002fe400078e002a */
[----:B------:R-:W-:Y:S01]  /*45b20*/  SEL R5, RZ, 0x4, !P0 ;  /* 0x00000004ff057807 */ /* 0x000fe20004000000 */
[----:B------:R-:W-:Y:S01]  /*45b30*/  IMAD.MOV.U32 R9, RZ, RZ, R43 ;  /* 0x000000ffff097224 */ /* 0x000fe200078e002b */
[----:B------:R1:W-:Y:S01]  /*45b40*/  STL [R1+0xa14], R43 ;  /* 0x000a142b01007387 */ /* 0x0003e20000100800 */
[----:B------:R-:W-:Y:S02]  /*45b50*/  ISETP.GT.AND P0, PT, R3, 0x17, PT ;  /* 0x000000170300780c */ /* 0x000fe40003f04270 */
[----:B------:R-:W-:Y:S01]  /*45b60*/  SEL R5, R5, RZ, !P1 ;  /* 0x000000ff05057207 */ /* 0x000fe20004800000 */
[----:B------:R-:W-:Y:S04]  /*45b70*/  STL [R1+0xa38], R35 ;  /* 0x000a382301007387 */ /* 0x000fe80000100800 */
[----:B------:R3:W-:Y:S04]  /*45b80*/  STL [R1+0xa34], R38 ;  /* 0x000a342601007387 */ /* 0x0007e80000100800 */
[----:B-1----:R-:W2:Y:S04]  /*45b90*/  LDL.LU R43, [R1+0xa94] ;  /* 0x000a9400012b7983 */ /* 0x002ea80000300800 */
[----:B------:R1:W-:Y:S01]  /*45ba0*/  LDGSTS.E [R4+0x61600], [R8.64], P2 ;  /* 0x6160000008047fae */ /* 0x0003e20009121844 */
[----:B------:R-:W-:-:S03]  /*45bb0*/  ISETP.NE.U32.AND P2, PT, R5, RZ, PT ;  /* 0x000000ff0500720c */ /* 0x000fc60003f45070 */
[----:B------:R-:W2:Y:S01]  /*45bc0*/  LDL.LU R42, [R1+0xa98] ;  /* 0x000a9800012a7983 */ /* 0x000ea20000300800 */
[----:B------:R-:W-:Y:S01]  /*45bd0*/  SEL R5, RZ, 0x4, !P0 ;  /* 0x00000004ff057807 */ /* 0x000fe20004000000 */
[----:B-1----:R-:W-:Y:S02]  /*45be0*/  IMAD.MOV.U32 R9, RZ, RZ, R38 ;  /* 0x000000ffff097224 */ /* 0x002fe400078e0026 */
[----:B------:R-:W-:Y:S01]  /*45bf0*/  IMAD.MOV.U32 R8, RZ, RZ, R35 ;  /* 0x000000ffff087224 */ /* 0x000fe200078e0023 */
[----:B---3--:R-:W2:Y:S04]  /*45c00*/  LDL.LU R38, [R1+0xab4] ;  /* 0x000ab40001267983 */ /* 0x008ea80000300800 */
[----:B------:R-:W2:Y:S04]  /*45c10*/  LDL.LU R35, [R1+0xab8] ;  /* 0x000ab80001237983 */ /* 0x000ea80000300800 */
[----:B------:R1:W-:Y:S01]  /*45c20*/  LDGSTS.E [R4+0x61e00], [R8.64], P3 ;  /* 0x61e0000008047fae */ /* 0x0003e20009921844 */
[----:B-----5:R-:W-:-:S05]  /*45c30*/  IADD3 R33, P0, R33, R45, RZ ;  /* 0x0000002d21217210 */ /* 0x020fca0007f1e0ff */
[----:B------:R-:W-:Y:S01]  /*45c40*/  IMAD.X R34, R34, 0x1, R2, P0 ;  /* 0x0000000122227824 */ /* 0x000fe200000e0602 */
[----:B----4-:R-:W-:Y:S01]  /*45c50*/  IADD3 R30, P0, R30, R45, RZ ;  /* 0x0000002d1e1e7210 */ /* 0x010fe20007f1e0ff */
[----:B-1----:R-:W-:Y:S01]  /*45c60*/  IMAD.MOV.U32 R8, RZ, RZ, R33 ;  /* 0x000000ffff087224 */ /* 0x002fe200078e0021 */
[----:B------:R-:W-:Y:S01]  /*45c70*/  STL [R1+0xa58], R33 ;  /* 0x000a582101007387 */ /* 0x000fe20000100800 */
[----:B------:R-:W-:Y:S02]  /*45c80*/  IMAD.MOV.U32 R9, RZ, RZ, R34 ;  /* 0x000000ffff097224 */ /* 0x000fe400078e0022 */
[----:B------:R-:W-:Y:S01]  /*45c90*/  IMAD.X R31, R31, 0x1, R2, P0 ;  /* 0x000000011f1f7824 */ /* 0x000fe200000e0602 */
[----:B------:R1:W-:Y:S04]  /*45ca0*/  STL [R1+0xa54], R34 ;  /* 0x000a542201007387 */ /* 0x0003e80000100800 */
[----:B------:R-:W-:Y:S04]  /*45cb0*/  STL [R1+0xa78], R30 ;  /* 0x000a781e01007387 */ /* 0x000fe80000100800 */
[----:B------:R4:W-:Y:S04]  /*45cc0*/  STL [R1+0xa74], R31 ;  /* 0x000a741f01007387 */ /* 0x0009e80000100800 */
[----:B------:R5:W-:Y:S04]  /*45cd0*/  LDGSTS.E [R4+0x62600], [R8.64], P2 ;  /* 0x6260000008047fae */ /* 0x000be80009121844 */
[----:B-1----:R-:W3:Y:S04]  /*45ce0*/  LDL.LU R34, [R1+0xad4] ;  /* 0x000ad40001227983 */ /* 0x002ee80000300800 */
[----:B------:R-:W3:Y:S01]  /*45cf0*/  LDL.LU R33, [R1+0xad8] ;  /* 0x000ad80001217983 */ /* 0x000ee20000300800 */
[----:B-----5:R-:W-:-:S02]  /*45d00*/  IMAD.MOV.U32 R9, RZ, RZ, R31 ;  /* 0x000000ffff097224 */ /* 0x020fc400078e001f */
[----:B------:R-:W-:Y:S01]  /*45d10*/  IMAD.MOV.U32 R8, RZ, RZ, R30 ;  /* 0x000000ffff087224 */ /* 0x000fe200078e001e */
[----:B----4-:R-:W4:Y:S04]  /*45d20*/  LDL.LU R31, [R1+0xaf4] ;  /* 0x000af400011f7983 */ /* 0x010f280000300800 */
[----:B------:R-:W5:Y:S01]  /*45d30*/  LDL.LU R30, [R1+0xaf8] ;  /* 0x000af800011e7983 */ /* 0x000f620000300800 */
[----:B------:R-:W-:Y:S02]  /*45d40*/  SEL R5, R5, RZ, !P1 ;  /* 0x000000ff05057207 */ /* 0x000fe40004800000 */
[----:B------:R-:W-:Y:S02]  /*45d50*/  ISETP.GT.AND P0, PT, R3, 0x1b, PT ;  /* 0x0000001b0300780c */ /* 0x000fe40003f04270 */
[----:B------:R-:W-:-:S02]  /*45d60*/  ISETP.NE.U32.AND P3, PT, R5, RZ, PT ;  /* 0x000000ff0500720c */ /* 0x000fc40003f65070 */
[----:B------:R-:W-:Y:S02]  /*45d70*/  SEL R5, RZ, 0x4, !P0 ;  /* 0x00000004ff057807 */ /* 0x000fe40004000000 */
[----:B------:R-:W-:Y:S02]  /*45d80*/  ISETP.GT.AND P0, PT, R3, 0x1f, PT ;  /* 0x0000001f0300780c */ /* 0x000fe40003f04270 */
[----:B------:R-:W-:-:S04]  /*45d90*/  SEL R5, R5, RZ, !P1 ;  /* 0x000000ff05057207 */ /* 0x000fc80004800000 */
[----:B------:R-:W-:Y:S02]  /*45da0*/  ISETP.NE.U32.AND P2, PT, R5, RZ, PT ;  /* 0x000000ff0500720c */ /* 0x000fe40003f45070 */
[----:B------:R-:W-:Y:S01]  /*45db0*/  SEL R5, RZ, 0x4, !P0 ;  /* 0x00000004ff057807 */ /* 0x000fe20004000000 */
[----:B------:R1:W-:Y:S03]  /*45dc0*/  LDGSTS.E [R4+0x62e00], [R8.64], P3 ;  /* 0x62e0000008047fae */ /* 0x0003e60009921844 */
[----:B------:R-:W-:-:S04]  /*45dd0*/  SEL R5, R5, RZ, !P1 ;  /* 0x000000ff05057207 */ /* 0x000fc80004800000 */
[----:B------:R-:W-:Y:S01]  /*45de0*/  ISETP.NE.U32.AND P3, PT, R5, RZ, PT ;  /* 0x000000ff0500720c */ /* 0x000fe20003f65070 */
[----:B------:R-:W-:Y:S07]  /*45df0*/  HMMA.1688.F32.TF32 R20, R156, R22, R96 ;  /* 0x000000169c14723c */ /* 0x000fee0000081060 */
[----:B------:R-:W-:Y:S02]  /*45e00*/  IMAD.MOV.U32 R99, RZ, RZ, R37 ;  /* 0x000000ffff637224 */ /* 0x000fe400078e0025 */
[----:B------:R-:W-:Y:S01]  /*45e10*/  IMAD.MOV.U32 R149, RZ, RZ, R28 ;  /* 0x000000ffff957224 */ /* 0x000fe200078e001c */
[----:B--2---:R-:W-:-:S05]  /*45e20*/  IADD3 R42, P0, R42, R45, RZ ;  /* 0x0000002d2a2a7210 */ /* 0x004fca0007f1e0ff */
[----:B------:R-:W-:Y:S02]  /*45e30*/  IMAD.X R43, R43, 0x1, R2, P0 ;  /* 0x000000012b2b7824 */ /* 0x000fe400000e0602 */
[----:B-1----:R-:W-:Y:S02]  /*45e40*/  IMAD.MOV.U32 R8, RZ, RZ, R42 ;  /* 0x000000ffff087224 */ /* 0x002fe400078e002a */
[----:B------:R-:W-:-:S05]  /*45e50*/  IMAD.MOV.U32 R9, RZ, RZ, R43 ;  /* 0x000000ffff097224 */ /* 0x000fca00078e002b */
[----:B------:R1:W-:Y:S01]  /*45e60*/  LDGSTS.E [R4+0x63600], [R8.64], P2 ;  /* 0x6360000008047fae */ /* 0x0003e20009121844 */
[----:B------:R-:W-:-:S05]  /*45e70*/  IADD3 R35, P0, R35, R45, RZ ;  /* 0x0000002d23237210 */ /* 0x000fca0007f1e0ff */
[----:B------:R-:W-:Y:S02]  /*45e80*/  IMAD.X R38, R38, 0x1, R2, P0 ;  /* 0x0000000126267824 */ /* 0x000fe400000e0602 */
[----:B-1----:R-:W-:Y:S02]  /*45e90*/  IMAD.MOV.U32 R8, RZ, RZ, R35 ;  /* 0x000000ffff087224 */ /* 0x002fe400078e0023 */
[----:B------:R-:W-:Y:S01]  /*45ea0*/  IMAD.MOV.U32 R9, RZ, RZ, R38 ;  /* 0x000000ffff097224 */ /* 0x000fe200078e0026 */
[----:B------:R-:W-:Y:S04]  /*45eb0*/  STL [R1+0xa98], R42 ;  /* 0x000a982a01007387 */ /* 0x000fe80000100800 */
[----:B------:R1:W-:Y:S04]  /*45ec0*/  LDGSTS.E [R4+0x63e00], [R8.64], P3 ;  /* 0x63e0000008047fae */ /* 0x0003e80009921844 */
[----:B------:R-:W-:Y:S04]  /*45ed0*/  STL [R1+0xa94], R43 ;  /* 0x000a942b01007387 */ /* 0x000fe80000100800 */
[----:B------:R-:W-:Y:S04]  /*45ee0*/  STL [R1+0xab8], R35 ;  /* 0x000ab82301007387 */ /* 0x000fe80000100800 */
[----:B------:R-:W-:Y:S04]  /*45ef0*/  STL [R1+0xab4], R38 ;  /* 0x000ab42601007387 */ /* 0x000fe80000100800 */
[----:B------:R-:W2:Y:S04]  /*45f00*/  LDL.LU R96, [R1+0x550] ;  /* 0x0005500001607983 */ /* 0x000ea80000300800 */
[----:B------:R-:W2:Y:S01]  /*45f10*/  LDL.LU R97, [R1+0x554] ;  /* 0x0005540001617983 */ /* 0x000ea20000300800 */
[----:B------:R-:W-:Y:S01]  /*45f20*/  IMAD.MOV.U32 R148, RZ, RZ, R29 ;  /* 0x000000ffff947224 */ /* 0x000fe200078e001d */
[----:B---3--:R-:W-:-:S05]  /*45f30*/  IADD3 R33, P3, R33, R45, RZ ;  /* 0x0000002d21217210 */ /* 0x008fca0007f7e0ff */
[--C-:B------:R-:W-:Y:S01]  /*45f40*/  IMAD.X R34, R34, 0x1, R2.reuse, P3 ;  /* 0x0000000122227824 */ /* 0x100fe200018e0602 */
[----:B-----5:R-:W-:Y:S01]  /*45f50*/  IADD3 R30, P4, R30, R45, RZ ;  /* 0x0000002d1e1e7210 */ /* 0x020fe20007f9e0ff */
[----:B------:R3:W-:Y:S04]  /*45f60*/  STL [R1+0xad8], R33 ;  /* 0x000ad82101007387 */ /* 0x0007e80000100800 */
[----:B----4-:R-:W-:Y:S01]  /*45f70*/  IMAD.X R31, R31, 0x1, R2, P4 ;  /* 0x000000011f1f7824 */ /* 0x010fe200020e0602 */
[----:B------:R-:W-:Y:S01]  /*45f80*/  STL [R1+0xad4], R34 ;  /* 0x000ad42201007387 */ /* 0x000fe20000100800 */
[----:B-1----:R-:W-:-:S03]  /*45f90*/  IMAD.MOV.U32 R8, RZ, RZ, R33 ;  /* 0x000000ffff087224 */ /* 0x002fc600078e0021 */
[----:B------:R-:W-:Y:S04]  /*45fa0*/  STL [R1+0xaf8], R30 ;  /* 0x000af81e01007387 */ /* 0x000fe80000100800 */
[----:B------:R1:W-:Y:S04]  /*45fb0*/  STL [R1+0xaf4], R31 ;  /* 0x000af41f01007387 */ /* 0x0003e80000100800 */
[----:B------:R-:W4:Y:S04]  /*45fc0*/  LDL.LU R37, [R1+0xb14] ;  /* 0x000b140001257983 */ /* 0x000f280000300800 */
[----:B---3--:R-:W3:Y:S04]  /*45fd0*/  LDL.LU R33, [R1+0xb18] ;  /* 0x000b180001217983 */ /* 0x008ee80000300800 */
[----:B------:R-:W5:Y:S04]  /*45fe0*/  LDL.LU R28, [R1+0xb38] ;  /* 0x000b3800011c7983 */ /* 0x000f680000300800 */
[----:B------:R-:W5:Y:S01]  /*45ff0*/  LDL.LU R29, [R1+0xb34] ;  /* 0x000b3400011d7983 */ /* 0x000f620000300800 */
[----:B------:R-:W-:-:S04]  /*46000*/  ISETP.GT.AND P0, PT, R3, 0x23, PT ;  /* 0x000000230300780c */ /* 0x000fc80003f04270 */
[----:B------:R-:W-:Y:S02]  /*46010*/  SEL R5, RZ, 0x4, !P0 ;  /* 0x00000004ff057807 */ /* 0x000fe40004000000 */
[----:B------:R-:W-:Y:S02]  /*46020*/  ISETP.GT.AND P0, PT, R3, 0x27, PT ;  /* 0x000000270300780c */ /* 0x000fe40003f04270 */
[----:B------:R-:W-:-:S04]  /*46030*/  SEL R5, R5, RZ, !P1 ;  /* 0x000000ff05057207 */ /* 0x000fc80004800000 */
[----:B------:R-:W-:Y:S02]  /*46040*/  ISETP.NE.U32.AND P2, PT, R5, RZ, PT ;  /* 0x000000ff0500720c */ /* 0x000fe40003f45070 */
[----:B------:R-:W-:Y:S01]  /*46050*/  SEL R5, RZ, 0x4, !P0 ;  /* 0x00000004ff057807 */ /* 0x000fe20004000000 */
[----:B------:R-:W-:Y:S02]  /*46060*/  IMAD.MOV.U32 R98, RZ, RZ, R49 ;  /* 0x000000ffff627224 */ /* 0x000fe400078e0031 */
[----:B------:R-:W1:Y:S01]  /*46070*/  S2R R49, SR_TID.X ;  /* 0x0000000000317919 */ /* 0x000e620000002100 */
[----:B------:R-:W-:Y:S01]  /*46080*/  SEL R5, R5, RZ, !P1 ;  /* 0x000000ff05057207 */ /* 0x000fe20004800000 */
[----:B------:R-:W-:-:S03]  /*46090*/  IMAD.MOV.U32 R9, RZ, RZ, R34 ;  /* 0x000000ffff097224 */ /* 0x000fc600078e0022 */
[----:B------:R-:W-:-:S03]  /*460a0*/  ISETP.NE.U32.AND P0, PT, R5, RZ, PT ;  /* 0x000000ff0500720c */ /* 0x000fc60003f05070 */
[----:B------:R1:W-:Y:S02]  /*460b0*/  LDGSTS.E [R4+0x64600], [R8.64], P2 ;  /* 0x6460000008047fae */ /* 0x0003e40009121844 */
[----:B-1----:R-:W-:Y:S02]  /*460c0*/  IMAD.MOV.U32 R8, RZ, RZ, R30 ;  /* 0x000000ffff087224 */ /* 0x002fe400078e001e */
[----:B------:R-:W-:-:S06]  /*460d0*/  IMAD.MOV.U32 R9, RZ, RZ, R31 ;  /* 0x000000ffff097224 */ /* 0x000fcc00078e001f */
[----:B------:R1:W-:Y:S01]  /*460e0*/  LDGSTS.E [R4+0x64e00], [R8.64], P0 ;  /* 0x64e0000008047fae */ /* 0x0003e20008121844 */
[----:B------:R-:W-:Y:S02]  /*460f0*/  ISETP.GT.AND P0, PT, R3, 0x2b, PT ;  /* 0x0000002b0300780c */ /* 0x000fe40003f04270 */
[----:B------:R-:W-:Y:S02]  /*46100*/  LOP3.LUT R31, R49, 0x3f, RZ, 0xc0, !PT ;  /* 0x0000003f311f7812 */ /* 0x000fe400078ec0ff */
[----:B------:R-:W-:Y:S02]  /*46110*/  SEL R5, RZ, 0x4, !P0 ;  /* 0x00000004ff057807 */ /* 0x000fe40004000000 */
[----:B------:R-:W-:Y:S02]  /*46120*/  ISETP.GT.AND P6, PT, R3, 0x2f, PT ;  /* 0x0000002f0300780c */ /* 0x000fe40003fc4270 */
[----:B------:R-:W-:Y:S02]  /*46130*/  SEL R5, R5, RZ, !P1 ;  /* 0x000000ff05057207 */ /* 0x000fe40004800000 */
[C---:B------:R-:W-:Y:S01]  /*46140*/  ISETP.GT.AND P0, PT, R3.reuse, 0x33, PT ;  /* 0x000000330300780c */ /* 0x040fe20003f04270 */
[----:B------:R-:W-:Y:S01]  /*46150*/  IMAD.MOV.U32 R150, RZ, RZ, R17 ;  /* 0x000000ffff967224 */ /* 0x000fe200078e0011 */
[C---:B------:R-:W-:Y:S01]  /*46160*/  ISETP.GT.AND P4, PT, R3.reuse, 0x37, PT ;  /* 0x000000370300780c */ /* 0x040fe20003f84270 */
[----:B------:R-:W-:Y:S01]  /*46170*/  IMAD.MOV.U32 R151, RZ, RZ, R16 ;  /* 0x000000ffff977224 */ /* 0x000fe200078e0010 */
[----:B------:R-:W-:-:S02]  /*46180*/  ISETP.GT.AND P3, PT, R3, 0x3b, PT ;  /* 0x0000003b0300780c */ /* 0x000fc40003f64270 */
[----:B------:R-:W-:Y:S02]  /*46190*/  ISETP.GT.AND P5, PT, R3, 0x3f, PT ;  /* 0x0000003f0300780c */ /* 0x000fe40003fa4270 */
[----:B------:R-:W-:Y:S02]  /*461a0*/  ISETP.GE.AND P2, PT, R31, R3, PT ;  /* 0x000000031f00720c */ /* 0x000fe40003f46270 */
[----:B------:R-:W-:Y:S02]  /*461b0*/  SEL R3, RZ, 0x4, !P6 ;  /* 0x00000004ff037807 */ /* 0x000fe40007000000 */
[----:B------:R-:W-:Y:S02]  /*461c0*/  ISETP.NE.U32.AND P6, PT, R5, RZ, PT ;  /* 0x000000ff0500720c */ /* 0x000fe40003fc5070 */
[----:B------:R-:W-:Y:S01]  /*461d0*/  SEL R5, RZ, 0x4, !P0 ;  /* 0x00000004ff057807 */ /* 0x000fe20004000000 */
[----:B------:R-:W-:Y:S01]  /*461e0*/  HMMA.1688.F32.TF32 R24, R156, R26, R144 ;  /* 0x0000001a9c18723c */ /* 0x000fe20000081090 */
[----:B------:R-:W-:-:S06]  /*461f0*/  SEL R3, R3, RZ, !P1 ;  /* 0x000000ff03037207 */ /* 0x000fcc0004800000 */
[----:B------:R-:W-:Y:S01]  /*46200*/  IMAD.MOV.U32 R145, RZ, RZ, R36 ;  /* 0x000000ffff917224 */ /* 0x000fe200078e0024 */
[----:B-1----:R-:W-:Y:S02]  /*46210*/  SEL R8, RZ, 0x4, !P4 ;  /* 0x00000004ff087807 */ /* 0x002fe40006000000 */
[----:B------:R-:W-:Y:S02]  /*46220*/  SEL R5, R5, RZ, !P1 ;  /* 0x000000ff05057207 */ /* 0x000fe40004800000 */
[----:B------:R-:W-:Y:S02]  /*46230*/  ISETP.NE.U32.AND P4, PT, R3, RZ, PT ;  /* 0x000000ff0300720c */ /* 0x000fe40003f85070 */
[----:B------:R-:W-:Y:S01]  /*46240*/  SEL R3, R8, RZ, !P1 ;  /* 0x000000ff08037207 */ /* 0x000fe20004800000 */
[----:B--2---:R-:W-:Y:S07]  /*46250*/  HMMA.1688.F32.TF32 R16, R156, R18, R96 ;  /* 0x000000129c10723c */ /* 0x004fee0000081060 */
[----:B------:R-:W-:-:S02]  /*46260*/  IMAD.MOV.U32 R96, RZ, RZ, R0 ;  /* 0x000000ffff607224 */ /* 0x000fc400078e0000 */
[----:B------:R-:W2:Y:S04]  /*46270*/  LDL.LU R0, [R1+0x1400] ;  /* 0x0014000001007983 */ /* 0x000ea80000300800 */
[----:B------:R-:W2:Y:S04]  /*46280*/  LDL.LU R35, [R1+0xb54] ;  /* 0x000b540001237983 */ /* 0x000ea80000300800 */
[----:B------:R-:W2:Y:S04]  /*46290*/  LDL.LU R30, [R1+0xb58] ;  /* 0x000b5800011e7983 */ /* 0x000ea80000300800 */
[----:B------:R-:W2:Y:S04]  /*462a0*/  LDL.LU R36, [R1+0xb78] ;  /* 0x000b780001247983 */ /* 0x000ea80000300800 */
[----:B------:R-:W2:Y:S01]  /*462b0*/  LDL.LU R34, [R1+0xb98] ;  /* 0x000b980001227983 */ /* 0x000ea20000300800 */
[----:B------:R-:W-:-:S02]  /*462c0*/  IMAD.MOV.U32 R99, RZ, RZ, R41 ;  /* 0x000000ffff637224 */ /* 0x000fc400078e0029 */
[----:B------:R-:W-:Y:S01]  /*462d0*/  IMAD.MOV.U32 R98, RZ, RZ, R44 ;  /* 0x000000ffff627224 */ /* 0x000fe200078e002c */
[----:B---3--:R-:W-:-:S05]  /*462e0*/  IADD3 R33, P0, R33, R45, RZ ;  /* 0x0000002d21217210 */ /* 0x008fca0007f1e0ff */
[----:B----4-:R-:W-:Y:S01]  /*462f0*/  IMAD.X R37, R37, 0x1, R2, P0 ;  /* 0x0000000125257824 */ /* 0x010fe200000e0602 */
[----:B------:R-:W-:Y:S04]  /*46300*/  STL [R1+0xb18], R33 ;  /* 0x000b182101007387 */ /* 0x000fe80000100800 */
[----:B------:R1:W-:Y:S04]  /*46310*/  STL [R1+0xb14], R37 ;  /* 0x000b142501007387 */ /* 0x0003e80000100800 */
[----:B------:R-:W3:Y:S01]  /*46320*/  LDL.LU R38, [R1+0xb74] ;  /* 0x000b740001267983 */ /* 0x000ee20000300800 */
[----:B------:R-:W-:-:S02]  /*46330*/  ISETP.NE.U32.AND P0, PT, R5, RZ, PT ;  /* 0x000000ff0500720c */ /* 0x000fc40003f05070 */
[----:B------:R-:W-:Y:S01]  /*46340*/  SEL R5, RZ, 0x4, !P3 ;  /* 0x00000004ff057807 */ /* 0x000fe20005800000 */
[----:B------:R-:W4:Y:S01]  /*46350*/  LDL.LU R41, [R1+0xbb8] ;  /* 0x000bb80001297983 */ /* 0x000f220000300800 */
[----:B------:R-:W-:Y:S02]  /*46360*/  ISETP.NE.U32.AND P3, PT, R3, RZ, PT ;  /* 0x000000ff0300720c */ /* 0x000fe40003f65070 */
[----:B------:R-:W-:Y:S01]  /*46370*/  SEL R3, RZ, 0x4, !P5 ;  /* 0x00000004ff037807 */ /* 0x000fe20006800000 */
[----:B------:R-:W4:Y:S01]  /*46380*/  LDL.LU R42, [R1+0xb94] ;  /* 0x000b9400012a7983 */ /* 0x000f220000300800 */
[----:B-----5:R-:W-:Y:S01]  /*46390*/  IADD3 R28, P5, R28, R45, RZ ;  /* 0x0000002d1c1c7210 */ /* 0x020fe20007fbe0ff */
[----:B------:R-:W-:Y:S01]  /*463a0*/  IMAD.MOV.U32 R8, RZ, RZ, R33 ;  /* 0x000000ffff087224 */ /* 0x000fe200078e0021 */
[----:B------:R-:W-:Y:S01]  /*463b0*/  SEL R5, R5, RZ, !P1 ;  /* 0x000000ff05057207 */ /* 0x000fe20004800000 */
[----:B------:R-:W-:Y:S02]  /*463c0*/  IMAD.MOV.U32 R9, RZ, RZ, R37 ;  /* 0x000000ffff097224 */ /* 0x000fe400078e0025 */
[----:B------:R-:W-:Y:S01]  /*463d0*/  IMAD.X R29, R29, 0x1, R2, P5 ;  /* 0x000000011d1d7824 */ /* 0x000fe200028e0602 */
[----:B------:R-:W-:Y:S04]  /*463e0*/  STL [R1+0xb38], R28 ;  /* 0x000b381c01007387 */ /* 0x000fe80000100800 */
[----:B-1----:R-:W5:Y:S04]  /*463f0*/  LDL.LU R37, [R1+0x13b0] ;  /* 0x0013b00001257983 */ /* 0x002f680000300800 */
[----:B------:R1:W-:Y:S01]  /*46400*/  LDGSTS.E [R4+0x65600], [R8.64], P6 ;  /* 0x6560000008047fae */ /* 0x0003e2000b121844 */
[----:B------:R-:W-:-:S03]  /*46410*/  ISETP.NE.U32.AND P6, PT, R5, RZ, PT ;  /* 0x000000ff0500720c */ /* 0x000fc60003fc5070 */
[----:B------:R1:W-:Y:S04]  /*46420*/  STL [R1+0xb34], R29 ;  /* 0x000b341d01007387 */ /* 0x0003e80000100800 */
[----:B------:R-:W5:Y:S04]  /*46430*/  LDL.LU R44, [R1+0xbb4] ;  /* 0x000bb400012c7983 */ /* 0x000f680000300800 */
[----:B------:R-:W5:Y:S04]  /*46440*/  LDL.LU R5, [R1+0x13ac] ;  /* 0x0013ac0001057983 */ /* 0x000f680000300800 */
[----:B------:R-:W5:Y:S01]  /*46450*/  LDL.LU R33, [R1+0x13b8] ;  /* 0x0013b80001217983 */ /* 0x000f620000300800 */
[----:B------:R-:W-:Y:S01]  /*46460*/  SEL R3, R3, RZ, !P1 ;  /* 0x000000ff03037207 */ /* 0x000fe20004800000 */
[----:B------:R-:W-:-:S02]  /*46470*/  IMAD.MOV.U32 R144, RZ, RZ, R40 ;  /* 0x000000ffff907224 */ /* 0x000fc400078e0028 */
[----:B------:R-:W-:Y:S01]  /*46480*/  IMAD.MOV.U32 R146, RZ, RZ, R13 ;  /* 0x000000ffff927224 */ /* 0x000fe200078e000d */
[----:B------:R-:W-:Y:S01]  /*46490*/  ISETP.NE.U32.AND P5, PT, R3, RZ, PT ;  /* 0x000000ff0300720c */ /* 0x000fe20003fa5070 */
[----:B------:R-:W-:Y:S01]  /*464a0*/  IMAD.MOV.U32 R147, RZ, RZ, R12 ;  /* 0x000000ffff937224 */ /* 0x000fe200078e000c */
[----:B------:R-:W-:Y:S01]  /*464b0*/  SEL R3, RZ, 0x4, P2 ;  /* 0x00000004ff037807 */ /* 0x000fe20001000000 */
[----:B------:R-:W-:Y:S01]  /*464c0*/  IMAD.MOV.U32 R97, RZ, RZ, R48 ;  /* 0x000000ffff617224 */ /* 0x000fe200078e0030 */
[----:B------:R1:W-:Y:S02]  /*464d0*/  LDGSTS.E [R4+0x65e00], [R28.64], P4 ;  /* 0x65e000001c047fae */ /* 0x0003e4000a121844 */
[----:B------:R-:W-:Y:S01]  /*464e0*/  SEL R3, R3, RZ, !P1 ;  /* 0x000000ff03037207 */ /* 0x000fe20004800000 */
[C---:B------:R-:W-:Y:S08]  /*464f0*/  HMMA.1688.F32.TF32 R64, R156.reuse, R66, R188 ;  /* 0x000000429c40723c */ /* 0x040ff000000810bc */
[C---:B------:R-:W-:Y:S08]  /*46500*/  HMMA.1688.F32.TF32 R60, R156.reuse, R62, R184 ;  /* 0x0000003e9c3c723c */ /* 0x040ff000000810b8 */
[C---:B------:R-:W-:Y:S08]  /*46510*/  HMMA.1688.F32.TF32 R56, R156.reuse, R58, R176 ;  /* 0x0000003a9c38723c */ /* 0x040ff000000810b0 */
[C---:B------:R-:W-:Y:S08]  /*46520*/  HMMA.1688.F32.TF32 R12, R156.reuse, R14, R148 ;  /* 0x0000000e9c0c723c */ /* 0x040ff00000081094 */
[C---:B-1----:R-:W-:Y:S08]  /*46530*/  HMMA.1688.F32.TF32 R8, R156.reuse, R10, R144 ;  /* 0x0000000a9c08723c */ /* 0x042ff00000081090 */
[----:B------:R-:W-:Y:S01]  /*46540*/  HMMA.1688.F32.TF32 R156, R156, R6, R96 ;  /* 0x000000069c9c723c */ /* 0x000fe20000081060 */
[----:B--2---:R-:W-:-:S02]  /*46550*/  IADD3 R30, P2, R30, R45, RZ ;  /* 0x0000002d1e1e7210 */ /* 0x004fc40007f5e0ff */
[----:B------:R-:W-:-:S03]  /*46560*/  IADD3 R36, P1, R36, R45, RZ ;  /* 0x0000002d24247210 */ /* 0x000fc60007f3e0ff */
[----:B------:R-:W-:Y:S01]  /*46570*/  IMAD.X R35, R35, 0x1, R2, P2 ;  /* 0x0000000123237824 */ /* 0x000fe200010e0602 */
[----:B------:R-:W-:Y:S01]  /*46580*/  STL [R1+0xb58], R30 ;  /* 0x000b581e01007387 */ /* 0x000fe20000100800 */
[----:B------:R-:W-:-:S03]  /*46590*/  IADD3 R34, P4, R34, R45, RZ ;  /* 0x0000002d22227210 */ /* 0x000fc60007f9e0ff */
[----:B------:R-:W2:Y:S01]  /*465a0*/  LDL.LU R43, [R1+0x13a0] ;  /* 0x0013a000012b7983 */ /* 0x000ea20000300800 */
[----:B------:R-:W-:-:S03]  /*465b0*/  IMAD.MOV.U32 R6, RZ, RZ, R30 ;  /* 0x000000ffff067224 */ /* 0x000fc600078e001e */
[----:B------:R-:W-:Y:S01]  /*465c0*/  STL [R1+0xb78], R36 ;  /* 0x000b782401007387 */ /* 0x000fe20000100800 */
[----:B------:R-:W-:-:S03]  /*465d0*/  IMAD.MOV.U32 R7, RZ, RZ, R35 ;  /* 0x000000ffff077224 */ /* 0x000fc600078e0023 */
[----:B------:R1:W-:Y:S04]  /*465e0*/  STL [R1+0xb54], R35 ;  /* 0x000b542301007387 */ /* 0x0003e80000100800 */
[----:B------:R-:W2:Y:S04]  /*465f0*/  LDL.LU R40, [R1+0x13b4] ;  /* 0x0013b40001287983 */ /* 0x000ea80000300800 */
[----:B------:R-:W2:Y:S04]  /*46600*/  LDL.LU R29, [R1+0x13a8] ;  /* 0x0013a800011d7983 */ /* 0x000ea80000300800 */
[----:B------:R-:W-:Y:S01]  /*46610*/  STL [R1+0xb98], R34 ;  /* 0x000b982201007387 */ /* 0x000fe20000100800 */
[----:B-1----:R-:W-:-:S03]  /*46620*/  IMAD.MOV.U32 R35, RZ, RZ, c[0x0][0x18c] ;  /* 0x00006300ff237624 */ /* 0x002fc600078e00ff */
[----:B------:R1:W-:Y:S01]  /*46630*/  LDGSTS.E [R4+0x66600], [R6.64], P0 ;  /* 0x6660000006047fae */ /* 0x0003e20008121844 */
[----:B------:R-:W-:-:S04]  /*46640*/  IMAD.SHL.U32 R35, R35, 0x40, RZ ;  /* 0x0000004023237824 */ /* 0x000fc800078e00ff */
[----:B------:R-:W-:Y:S02]  /*46650*/  IMAD.SHL.U32 R35, R35, 0x4, RZ ;  /* 0x0000000423237824 */ /* 0x000fe400078e00ff */
[----:B-1----:R-:W-:Y:S02]  /*46660*/  IMAD.MOV.U32 R6, RZ, RZ, R36 ;  /* 0x000000ffff067224 */ /* 0x002fe400078e0024 */
[----:B---3--:R-:W-:-:S05]  /*46670*/  IMAD.X R38, R38, 0x1, R2, P1 ;  /* 0x0000000126267824 */ /* 0x008fca00008e0602 */
[----:B------:R1:W-:Y:S01]  /*46680*/  STL [R1+0xb74], R38 ;  /* 0x000b742601007387 */ /* 0x0003e20000100800 */
[----:B----4-:R-:W-:-:S03]  /*46690*/  IADD3 R41, P0, R41, R45, RZ ;  /* 0x0000002d29297210 */ /* 0x010fc60007f1e0ff */
[----:B------:R-:W3:Y:S01]  /*466a0*/  LDL.LU R28, [R1+0x139c] ;  /* 0x00139c00011c7983 */ /* 0x000ee20000300800 */
[----:B------:R-:W-:Y:S02]  /*466b0*/  IMAD.MOV.U32 R7, RZ, RZ, R38 ;  /* 0x000000ffff077224 */ /* 0x000fe400078e0026 */
[----:B------:R-:W-:Y:S01]  /*466c0*/  IMAD.X R42, R42, 0x1, R2, P4 ;  /* 0x000000012a2a7824 */ /* 0x000fe200020e0602 */
[----:B------:R-:W4:Y:S04]  /*466d0*/  LDL.LU R30, [R1+0x1390] ;  /* 0x00139000011e7983 */ /* 0x000f280000300800 */
[----:B------:R-:W-:Y:S04]  /*466e0*/  STL [R1+0xbb8], R41 ;  /* 0x000bb82901007387 */ /* 0x000fe80000100800 */
[----:B-1----:R-:W4:Y:S01]  /*466f0*/  LDL.LU R38, [R1+0x13a4] ;  /* 0x0013a40001267983 */ /* 0x002f220000300800 */
[----:B-----5:R-:W-:-:S03]  /*46700*/  IADD3 R37, P1, R37, R35, RZ ;  /* 0x0000002325257210 */ /* 0x020fc60007f3e0ff */
[----:B------:R-:W5:Y:S04]  /*46710*/  LDL.LU R36, [R1+0x1398] ;  /* 0x0013980001247983 */ /* 0x000f680000300800 */
[----:B------:R1:W-:Y:S04]  /*46720*/  LDGSTS.E [R4+0x66e00], [R6.64], P3 ;  /* 0x66e0000006047fae */ /* 0x0003e80009921844 */
[----:B------:R1:W-:Y:S01]  /*46730*/  STL [R1+0xb94], R42 ;  /* 0x000b942a01007387 */ /* 0x0003e20000100800 */
[----:B------:R-:W-:Y:S02]  /*46740*/  IMAD.X R44, R44, 0x1, R2, P0 ;  /* 0x000000012c2c7824 */ /* 0x000fe400000e0602 */
[----:B-1----:R-:W-:-:S02]  /*46750*/  IMAD.MOV.U32 R7, RZ, RZ, R42 ;  /* 0x000000ffff077224 */ /* 0x002fc400078e002a */
[----:B------:R-:W5:Y:S01]  /*46760*/  LDL.LU R42, [R1+0x138c] ;  /* 0x00138c00012a7983 */ /* 0x000f620000300800 */
[----:B------:R-:W-:Y:S01]  /*46770*/  IMAD.MOV.U32 R6, RZ, RZ, R34 ;  /* 0x000000ffff067224 */ /* 0x000fe200078e0022 */
[----:B------:R-:W-:Y:S01]  /*46780*/  IADD3 R33, P0, R33, R35, RZ ;  /* 0x0000002321217210 */ /* 0x000fe20007f1e0ff */
[----:B------:R-:W-:Y:S01]  /*46790*/  IMAD.X R5, R5, 0x1, R0, P1 ;  /* 0x0000000105057824 */ /* 0x000fe200008e0600 */
[----:B------:R1:W-:Y:S04]  /*467a0*/  STL [R1+0x13b0], R37 ;  /* 0x0013b02501007387 */ /* 0x0003e80000100800 */
[----:B------:R-:W-:Y:S04]  /*467b0*/  STL [R1+0xbb4], R44 ;  /* 0x000bb42c01007387 */ /* 0x000fe80000100800 */
[----:B------:R1:W-:Y:S04]  /*467c0*/  LDGSTS.E [R4+0x67600], [R6.64], P6 ;  /* 0x6760000006047fae */ /* 0x0003e8000b121844 */
[----:B------:R-:W5:Y:S04]  /*467d0*/  LDL.LU R34, [R1+0x1380] ;  /* 0x0013800001227983 */ /* 0x000f680000300800 */
[----:B------:R-:W-:Y:S01]  /*467e0*/  STL [R1+0x13b8], R33 ;  /* 0x0013b82101007387 */ /* 0x000fe20000100800 */
[----:B-1----:R-:W-:-:S02]  /*467f0*/  IMAD.MOV.U32 R6, RZ, RZ, R41 ;  /* 0x000000ffff067224 */ /* 0x002fc400078e0029 */
[----:B------:R-:W-:Y:S01]  /*46800*/  IMAD.MOV.U32 R7, RZ, RZ, R44 ;  /* 0x000000ffff077224 */ /* 0x000fe200078e002c */
[----:B------:R1:W-:Y:S04]  /*46810*/  STL [R1+0x13ac], R5 ;  /* 0x0013ac0501007387 */ /* 0x0003e80000100800 */
[----:B------:R-:W5:Y:S04]  /*46820*/  LDL.LU R41, [R1+0x1394] ;  /* 0x0013940001297983 */ /* 0x000f680000300800 */
[----:B------:R1:W-:Y:S04]  /*46830*/  LDGSTS.E [R4+0x67e00], [R6.64], P5 ;  /* 0x67e0000006047fae */ /* 0x0003e8000a921844 */
[----:B------:R-:W1:Y:S01]  /*46840*/  S2R R45, SR_TID.X ;  /* 0x00000000002d7919 */ /* 0x000e620000002100 */
[----:B------:R-:W-:-:S03]  /*46850*/  ISETP.NE.U32.AND P2, PT, R3, RZ, PT ;  /* 0x000000ff0300720c */ /* 0x000fc60003f45070 */
[----:B------:R-:W0:Y:S04]  /*46860*/  LDGDEPBAR ;  /* 0x00000000000079af */ /* 0x000e280000000000 */
[----:B-1----:R-:W5:Y:S01]  /*46870*/  LDL.LU R6, [R1+0x1388] ;  /* 0x0013880001067983 */ /* 0x002f620000300800 */
[----:B------:R-:W-:-:S03]  /*46880*/  IMAD.MOV.U32 R4, RZ, RZ, R37 ;  /* 0x000000ffff047224 */ /* 0x000fc600078e0025 */
[----:B------:R-:W5:Y:S01]  /*46890*/  LDL.LU R37, [R1+0x137c] ;  /* 0x00137c0001257983 */ /* 0x000f620000300800 */
[----:B------:R-:W-:Y:S02]  /*468a0*/  SHF.R.S32.HI R48, RZ, 0x6, R45 ;  /* 0x00000006ff307819 */ /* 0x000fe4000001142d */
[----:B------:R-:W-:Y:S02]  /*468b0*/  LOP3.LUT R45, R45, 0x3f, RZ, 0xc0, !PT ;  /* 0x0000003f2d2d7812 */ /* 0x000fe400078ec0ff */
[----:B------:R-:W-:-:S03]  /*468c0*/  SGXT R48, R48, 0x1 ;  /* 0x000000013030781a */ /* 0x000fc60000000200 */
[----:B------:R-:W-:-:S05]  /*468d0*/  IMAD.SHL.U32 R3, R45, 0x4, RZ ;  /* 0x000000042d037824 */ /* 0x000fca00078e00ff */
[----:B------:R-:W-:-:S05]  /*468e0*/  LOP3.LUT R3, R3, 0x110, R48, 0x78, !PT ;  /* 0x0000011003037812 */ /* 0x000fca00078e7830 */
[----:B------:R-:W-:-:S05]  /*468f0*/  IMAD R3, R39, 0x20000, R3 ;  /* 0x0002000027037824 */ /* 0x000fca00078e0203 */
[----:B------:R1:W-:Y:S01]  /*46900*/  LDGSTS.E [R3], [R4.64], P2 ;  /* 0x0000000004037fae */ /* 0x0003e20009121844 */
[----:B--2---:R-:W-:-:S05]  /*46910*/  IADD3 R43, P1, R43, R35, RZ ;  /* 0x000000232b2b7210 */ /* 0x004fca0007f3e0ff */
[----:B------:R-:W-:Y:S01]  /*46920*/  STL [R1+0x13a0], R43 ;  /* 0x0013a02b01007387 */ /* 0x000fe20000100800 */
[----:B------:R-:W-:Y:S01]  /*46930*/  IMAD.X R40, R40, 0x1, R0, P0 ;  /* 0x0000000128287824 */ /* 0x000fe200000e0600 */
[----:B------:R-:W-:-:S04]  /*46940*/  IADD3 R29, P0, R29, R35, RZ ;  /* 0x000000231d1d7210 */ /* 0x000fc80007f1e0ff */
[----:B------:R2:W-:Y:S01]  /*46950*/  STL [R1+0x13b4], R40 ;  /* 0x0013b42801007387 */ /* 0x0005e20000100800 */
[----:B-1----:R-:W-:-:S03]  /*46960*/  IMAD.MOV.U32 R5, RZ, RZ, R40 ;  /* 0x000000ffff057224 */ /* 0x002fc600078e0028 */
[----:B------:R-:W5:Y:S01]  /*46970*/  LDL.LU R7, [R1+0x1370] ;  /* 0x0013700001077983 */ /* 0x000f620000300800 */
[----:B------:R-:W-:-:S03]  /*46980*/  IMAD.MOV.U32 R4, RZ, RZ, R33 ;  /* 0x000000ffff047224 */ /* 0x000fc600078e0021 */
[----:B--2---:R-:W2:Y:S04]  /*46990*/  LDL.LU R40, [R1+0x1384] ;  /* 0x0013840001287983 */ /* 0x004ea80000300800 */
[----:B------:R-:W-:Y:S04]  /*469a0*/  STL [R1+0x13a8], R29 ;  /* 0x0013a81d01007387 */ /* 0x000fe80000100800 */
[----:B------:R1:W-:Y:S02]  /*469b0*/  LDGSTS.E [R3+0x800], [R4.64], P2 ;  /* 0x0080000004037fae */ /* 0x0003e40009121844 */
[----:B-1----:R-:W-:-:S02]  /*469c0*/  IMAD.MOV.U32 R4, RZ, RZ, R43 ;  /* 0x000000ffff047224 */ /* 0x002fc400078e002b */
[----:B---3--:R-:W-:-:S05]  /*469d0*/  IMAD.X R28, R28, 0x1, R0, P1 ;  /* 0x000000011c1c7824 */ /* 0x008fca00008e0600 */
[----:B------:R1:W-:Y:S01]  /*469e0*/  STL [R1+0x139c], R28 ;  /* 0x00139c1c01007387 */ /* 0x0003e20000100800 */
[----:B----4-:R-:W-:-:S03]  /*469f0*/  IADD3 R30, P1, R30, R35, RZ ;  /* 0x000000231e1e7210 */ /* 0x010fc60007f3e0ff */
[----:B------:R-:W3:Y:S04]  /*46a00*/  LDL.LU R33, [R1+0x1378] ;  /* 0x0013780001217983 */ /* 0x000ee80000300800 */
[----:B------:R-:W4:Y:S01]  /*46a10*/  LDL.LU R44, [R1+0x136c] ;  /* 0x00136c00012c7983 */ /* 0x000f220000300800 */
[----:B------:R-:W-:Y:S02]  /*46a20*/  IMAD.X R38, R38, 0x1, R0, P0 ;  /* 0x0000000126267824 */ /* 0x000fe400000e0600 */
[----:B------:R-:W-:Y:S01]  /*46a30*/  IMAD.MOV.U32 R5, RZ, RZ, R28 ;  /* 0x000000ffff057224 */ /* 0x000fe200078e001c */
[----:B-----5:R-:W-:Y:S01]  /*46a40*/  IADD3 R36, P0, R36, R35, RZ ;  /* 0x0000002324247210 */ /* 0x020fe20007f1e0ff */
[----:B------:R-:W-:Y:S04]  /*46a50*/  STL [R1+0x1390], R30 ;  /* 0x0013901e01007387 */ /* 0x000fe80000100800 */
[----:B------:R5:W-:Y:S04]  /*46a60*/  STL [R1+0x13a4], R38 ;  /* 0x0013a42601007387 */ /* 0x000be80000100800 */
[----:B-1----:R-:W4:Y:S04]  /*46a70*/  LDL.LU R28, [R1+0x1360] ;  /* 0x00136000011c7983 */ /* 0x002f280000300800 */
[----:B------:R-:W4:Y:S01]  /*46a80*/  LDL.LU R43, [R1+0x1374] ;  /* 0x00137400012b7983 */ /* 0x000f220000300800 */
[----:B------:R-:W-:-:S03]  /*46a90*/  IMAD.X R42, R42, 0x1, R0, P1 ;  /* 0x000000012a2a7824 */ /* 0x000fc600008e0600 */
[----:B------:R1:W-:Y:S04]  /*46aa0*/  LDGSTS.E [R3+0x1000], [R4.64], P2 ;  /* 0x0100000004037fae */ /* 0x0003e80009121844 */
[----:B------:R-:W-:Y:S04]  /*46ab0*/  STL [R1+0x1398], R36 ;  /* 0x0013982401007387 */ /* 0x000fe80000100800 */
[----:B------:R5:W-:Y:S01]  /*46ac0*/  STL [R1+0x138c], R42 ;  /* 0x00138c2a01007387 */ /* 0x000be20000100800 */
[----:B-1----:R-:W-:Y:S02]  /*46ad0*/  IMAD.MOV.U32 R5, RZ, RZ, R38 ;  /* 0x000000ffff057224 */ /* 0x002fe400078e0026 */
[----:B------:R-:W-:Y:S01]  /*46ae0*/  IMAD.MOV.U32 R4, RZ, RZ, R29 ;  /* 0x000000ffff047224 */ /* 0x000fe200078e001d */
[----:B-----5:R-:W5:Y:S04]  /*46af0*/  LDL.LU R38, [R1+0x135c] ;  /* 0x00135c0001267983 */ /* 0x020f680000300800 */
[----:B------:R-:W5:Y:S01]  /*46b00*/  LDL.LU R29, [R1+0x1368] ;  /* 0x00136800011d7983 */ /* 0x000f620000300800 */
[----:B------:R-:W-:-:S03]  /*46b10*/  IADD3 R34, P1, R34, R35, RZ ;  /* 0x0000002322227210 */ /* 0x000fc60007f3e0ff */
[----:B------:R1:W-:Y:S01]  /*46b20*/  LDGSTS.E [R3+0x1800], [R4.64], P2 ;  /* 0x0180000004037fae */ /* 0x0003e20009121844 */
[----:B------:R-:W-:Y:S02]  /*46b30*/  IMAD.X R41, R41, 0x1, R0, P0 ;  /* 0x0000000129297824 */ /* 0x000fe400000e0600 */
[----:B-1----:R-:W-:Y:S02]  /*46b40*/  IMAD.MOV.U32 R4, RZ, RZ, R30 ;  /* 0x000000ffff047224 */ /* 0x002fe400078e001e */
[----:B------:R-:W-:Y:S02]  /*46b50*/  IMAD.MOV.U32 R5, RZ, RZ, R42 ;  /* 0x000000ffff057224 */ /* 0x000fe400078e002a */
[----:B------:R-:W5:Y:S04]  /*46b60*/  LDL.LU R42, [R1+0x1364] ;  /* 0x00136400012a7983 */ /* 0x000f680000300800 */
[----:B------:R-:W-:Y:S01]  /*46b70*/  STL [R1+0x1380], R34 ;  /* 0x0013802201007387 */ /* 0x000fe20000100800 */
[----:B------:R-:W-:-:S03]  /*46b80*/  IADD3 R6, P0, R6, R35, RZ ;  /* 0x0000002306067210 */ /* 0x000fc60007f1e0ff */
[----:B------:R1:W-:Y:S01]  /*46b90*/  STL [R1+0x1394], R41 ;  /* 0x0013942901007387 */ /* 0x0003e20000100800 */
[----:B------:R-:W-:-:S03]  /*46ba0*/  IMAD.X R37, R37, 0x1, R0, P1 ;  /* 0x0000000125257824 */ /* 0x000fc600008e0600 */
[----:B------:R1:W-:Y:S04]  /*46bb0*/  LDGSTS.E [R3+0x2000], [R4.64], P2 ;  /* 0x0200000004037fae */ /* 0x0003e80009121844 */
[----:B------:R-:W5:Y:S01]  /*46bc0*/  LDL.LU R30, [R1+0x1350] ;  /* 0x00135000011e7983 */ /* 0x000f620000300800 */
[----:B-1----:R-:W-:-:S03]  /*46bd0*/  IMAD.MOV.U32 R5, RZ, RZ, R41 ;  /* 0x000000ffff057224 */ /* 0x002fc600078e0029 */
[----:B------:R-:W5:Y:S01]  /*46be0*/  LDL.LU R41, [R1+0x134c] ;  /* 0x00134c0001297983 */ /* 0x000f620000300800 */
[----:B------:R-:W-:-:S03]  /*46bf0*/  IMAD.MOV.U32 R4, RZ, RZ, R36 ;  /* 0x000000ffff047224 */ /* 0x000fc600078e0024 */
[----:B------:R-:W-:Y:S04]  /*46c00*/  STL [R1+0x1388], R6 ;  /* 0x0013880601007387 */ /* 0x000fe80000100800 */
[----:B------:R1:W-:Y:S04]  /*46c10*/  STL [R1+0x137c], R37 ;  /* 0x00137c2501007387 */ /* 0x0003e80000100800 */
[----:B------:R-:W5:Y:S04]  /*46c20*/  LDL.LU R36, [R1+0x1358] ;  /* 0x0013580001247983 */ /* 0x000f680000300800 */
[----:B------:R1:W-:Y:S02]  /*46c30*/  LDGSTS.E [R3+0x2800], [R4.64], P2 ;  /* 0x0280000004037fae */ /* 0x0003e40009121844 */
[----:B-1----:R-:W-:-:S02]  /*46c40*/  IMAD.MOV.U32 R4, RZ, RZ, R34 ;  /* 0x000000ffff047224 */ /* 0x002fc400078e0022 */
[----:B------:R-:W-:Y:S02]  /*46c50*/  IMAD.MOV.U32 R5, RZ, RZ, R37 ;  /* 0x000000ffff057224 */ /* 0x000fe400078e0025 */
[----:B------:R-:W5:Y:S04]  /*46c60*/  LDL.LU R37, [R1+0x1354] ;  /* 0x0013540001257983 */ /* 0x000f680000300800 */
[----:B------:R1:W-:Y:S01]  /*46c70*/  LDGSTS.E [R3+0x3000], [R4.64], P2 ;  /* 0x0300000004037fae */ /* 0x0003e20009121844 */
[----:B------:R-:W-:Y:S01]  /*46c80*/  IADD3 R7, P1, R7, R35, RZ ;  /* 0x0000002307077210 */ /* 0x000fe20007f3e0ff */
[----:B--2---:R-:W-:-:S04]  /*46c90*/  IMAD.X R40, R40, 0x1, R0, P0 ;  /* 0x0000000128287824 */ /* 0x004fc800000e0600 */
[----:B------:R-:W-:Y:S01]  /*46ca0*/  STL [R1+0x1370], R7 ;  /* 0x0013700701007387 */ /* 0x000fe20000100800 */
[----:B-1----:R-:W-:Y:S02]  /*46cb0*/  IMAD.MOV.U32 R4, RZ, RZ, R6 ;  /* 0x000000ffff047224 */ /* 0x002fe400078e0006 */
[----:B------:R-:W-:Y:S01]  /*46cc0*/  IMAD.MOV.U32 R5, RZ, RZ, R40 ;  /* 0x000000ffff057224 */ /* 0x000fe200078e0028 */
[----:B------:R1:W-:Y:S04]  /*46cd0*/  STL [R1+0x1384], R40 ;  /* 0x0013842801007387 */ /* 0x0003e80000100800 */
[----:B------:R-:W2:Y:S04]  /*46ce0*/  LDL.LU R34, [R1+0x1340] ;  /* 0x0013400001227983 */ /* 0x000ea80000300800 */
[----:B------:R1:W-:Y:S04]  /*46cf0*/  LDGSTS.E [R3+0x3800], [R4.64], P2 ;  /* 0x0380000004037fae */ /* 0x0003e80009121844 */
[----:B-1----:R-:W2:Y:S01]  /*46d00*/  LDL.LU R40, [R1+0x133c] ;  /* 0x00133c0001287983 */ /* 0x002ea20000300800 */
[----:B------:R-:W-:Y:S01]  /*46d10*/  IMAD.MOV.U32 R4, RZ, RZ, R7 ;  /* 0x000000ffff047224 */ /* 0x000fe200078e0007 */
[----:B---3--:R-:W-:Y:S01]  /*46d20*/  IADD3 R33, P0, R33, R35, RZ ;  /* 0x0000002321217210 */ /* 0x008fe20007f1e0ff */
[----:B----4-:R-:W-:-:S04]  /*46d30*/  IMAD.X R44, R44, 0x1, R0, P1 ;  /* 0x000000012c2c7824 */ /* 0x010fc800008e0600 */
[----:B------:R-:W-:Y:S04]  /*46d40*/  STL [R1+0x1378], R33 ;  /* 0x0013782101007387 */ /* 0x000fe80000100800 */
[----:B------:R-:W-:Y:S01]  /*46d50*/  STL [R1+0x136c], R44 ;  /* 0x00136c2c01007387 */ /* 0x000fe20000100800 */
[----:B------:R-:W-:-:S03]  /*46d60*/  IMAD.MOV.U32 R5, RZ, RZ, R44 ;  /* 0x000000ffff057224 */ /* 0x000fc600078e002c */
[----:B------:R-:W3:Y:S01]  /*46d70*/  LDL.LU R6, [R1+0x1348] ;  /* 0x0013480001067983 */ /* 0x000ee20000300800 */
[----:B------:R-:W-:-:S03]  /*46d80*/  IADD3 R28, P1, R28, R35, RZ ;  /* 0x000000231c1c7210 */ /* 0x000fc60007f3e0ff */
[----:B------:R1:W-:Y:S01]  /*46d90*/  LDGSTS.E [R3+0x4000], [R4.64], P2 ;  /* 0x0400000004037fae */ /* 0x0003e20009121844 */
[----:B------:R-:W-:-:S03]  /*46da0*/  IMAD.X R43, R43, 0x1, R0, P0 ;  /* 0x000000012b2b7824 */ /* 0x000fc600000e0600 */
[----:B------:R-:W4:Y:S04]  /*46db0*/  LDL.LU R7, [R1+0x1330] ;  /* 0x0013300001077983 */ /* 0x000f280000300800 */
[----:B------:R-:W-:Y:S01]  /*46dc0*/  STL [R1+0x1360], R28 ;  /* 0x0013601c01007387 */ /* 0x000fe20000100800 */
[----:B-1----:R-:W-:Y:S02]  /*46dd0*/  IMAD.MOV.U32 R4, RZ, RZ, R33 ;  /* 0x000000ffff047224 */ /* 0x002fe400078e0021 */
[----:B------:R-:W-:Y:S01]  /*46de0*/  IMAD.MOV.U32 R5, RZ, RZ, R43 ;  /* 0x000000ffff057224 */ /* 0x000fe200078e002b */
[----:B------:R1:W-:Y:S04]  /*46df0*/  STL [R1+0x1374], R43 ;  /* 0x0013742b01007387 */ /* 0x0003e80000100800 */
[----:B------:R5:W-:Y:S02]  /*46e00*/  LDGSTS.E [R3+0x4800], [R4.64], P2 ;  /* 0x0480000004037fae */ /* 0x000be40009121844 */
[----:B-----5:R-:W-:-:S02]  /*46e10*/  IMAD.X R38, R38, 0x1, R0, P1 ;  /* 0x0000000126267824 */ /* 0x020fc400008e0600 */
[----:B-1----:R-:W5:Y:S01]  /*46e20*/  LDL.LU R43, [R1+0x1344] ;  /* 0x00134400012b7983 */ /* 0x002f620000300800 */
[----:B------:R-:W-:-:S05]  /*46e30*/  IADD3 R29, P0, R29, R35, RZ ;  /* 0x000000231d1d7210 */ /* 0x000fca0007f1e0ff */
[----:B------:R-:W-:Y:S01]  /*46e40*/  STL [R1+0x1368], R29 ;  /* 0x0013681d01007387 */ /* 0x000fe20000100800 */
[----:B------:R-:W-:-:S03]  /*46e50*/  IMAD.MOV.U32 R5, RZ, RZ, R38 ;  /* 0x000000ffff057224 */ /* 0x000fc600078e0026 */
[----:B------:R1:W-:Y:S04]  /*46e60*/  STL [R1+0x135c], R38 ;  /* 0x00135c2601007387 */ /* 0x0003e80000100800 */
[----:B------:R-:W5:Y:S01]  /*46e70*/  LDL.LU R33, [R1+0x1338] ;  /* 0x0013380001217983 */ /* 0x000f620000300800 */
[----:B------:R-:W-:-:S03]  /*46e80*/  IMAD.MOV.U32 R4, RZ, RZ, R28 ;  /* 0x000000ffff047224 */ /* 0x000fc600078e001c */
[----:B-1----:R-:W5:Y:S01]  /*46e90*/  LDL.LU R38, [R1+0x132c] ;  /* 0x00132c0001267983 */ /* 0x002f620000300800 */
[----:B------:R-:W-:-:S03]  /*46ea0*/  IMAD.X R42, R42, 0x1, R0, P0 ;  /* 0x000000012a2a7824 */ /* 0x000fc600000e0600 */
[----:B------:R1:W-:Y:S01]  /*46eb0*/  LDGSTS.E [R3+0x5000], [R4.64], P2 ;  /* 0x0500000004037fae */ /* 0x0003e20009121844 */
[----:B------:R-:W-:Y:S01]  /*46ec0*/  IADD3 R30, P1, R30, R35, RZ ;  /* 0x000000231e1e7210 */ /* 0x000fe20007f3e0ff */
[----:B-1----:R-:W-:-:S04]  /*46ed0*/  IMAD.MOV.U32 R5, RZ, RZ, R42 ;  /* 0x000000ffff057224 */ /* 0x002fc800078e002a */
[----:B------:R-:W-:Y:S04]  /*46ee0*/  STL [R1+0x1350], R30 ;  /* 0x0013501e01007387 */ /* 0x000fe80000100800 */
[----:B------:R1:W-:Y:S01]  /*46ef0*/  STL [R1+0x1364], R42 ;  /* 0x0013642a01007387 */ /* 0x0003e20000100800 */
[----:B------:R-:W-:-:S03]  /*46f00*/  IMAD.X R41, R41, 0x1, R0, P1 ;  /* 0x0000000129297824 */ /* 0x000fc600008e0600 */
[----:B------:R-:W5:Y:S01]  /*46f10*/  LDL.LU R28, [R1+0x1320] ;  /* 0x00132000011c7983 */ /* 0x000f620000300800 */
[----:B------:R-:W-:-:S03]  /*46f20*/  IMAD.MOV.U32 R4, RZ, RZ, R29 ;  /* 0x000000ffff047224 */ /* 0x000fc600078e001d */
[----:B-1----:R-:W5:Y:S01]  /*46f30*/  LDL.LU R42, [R1+0x1334] ;  /* 0x00133400012a7983 */ /* 0x002f620000300800 */
[----:B------:R-:W-:-:S03]  /*46f40*/  IADD3 R36, P0, R36, R35, RZ ;  /* 0x0000002324247210 */ /* 0x000fc60007f1e0ff */
[----:B------:R1:W-:Y:S04]  /*46f50*/  LDGSTS.E [R3+0x5800], [R4.64], P2 ;  /* 0x0580000004037fae */ /* 0x0003e80009121844 */
[----:B------:R-:W-:Y:S04]  /*46f60*/  STL [R1+0x1358], R36 ;  /* 0x0013582401007387 */ /* 0x000fe80000100800 */
[----:B------:R2:W-:Y:S04]  /*46f70*/  STL [R1+0x134c], R41 ;  /* 0x00134c2901007387 */ /* 0x0005e80000100800 */
[----:B------:R-:W5:Y:S04]  /*46f80*/  LDL.LU R29, [R1+0x1328] ;  /* 0x00132800011d7983 */ /* 0x000f680000300800 */
[----:B------:R-:W5:Y:S01]  /*46f90*/  LDL.LU R44, [R1+0x131c] ;  /* 0x00131c00012c7983 */ /* 0x000f620000300800 */
[----:B-1----:R-:W-:-:S02]  /*46fa0*/  IMAD.MOV.U32 R4, RZ, RZ, R30 ;  /* 0x000000ffff047224 */ /* 0x002fc400078e001e */
[----:B------:R-:W-:Y:S02]  /*46fb0*/  IMAD.X R37, R37, 0x1, R0, P0 ;  /* 0x0000000125257824 */ /* 0x000fe400000e0600 */
[----:B------:R-:W-:-:S05]  /*46fc0*/  IMAD.MOV.U32 R5, RZ, RZ, R41 ;  /* 0x000000ffff057224 */ /* 0x000fca00078e0029 */
[----:B------:R1:W-:Y:S02]  /*46fd0*/  LDGSTS.E [R3+0x6000], [R4.64], P2 ;  /* 0x0600000004037fae */ /* 0x0003e40009121844 */
[----:B-1----:R-:W-:Y:S02]  /*46fe0*/  IMAD.MOV.U32 R4, RZ, RZ, R36 ;  /* 0x000000ffff047224 */ /* 0x002fe400078e0024 */
[----:B------:R-:W-:-:S05]  /*46ff0*/  IMAD.MOV.U32 R5, RZ, RZ, R37 ;  /* 0x000000ffff057224 */ /* 0x000fca00078e0025 */
[----:B------:R1:W-:Y:S01]  /*47000*/  LDGSTS.E [R3+0x6800], [R4.64], P2 ;  /* 0x0680000004037fae */ /* 0x0003e20009121844 */
[----:B--2---:R-:W-:-:S05]  /*47010*/  IADD3 R34, P1, R34, R35, RZ ;  /* 0x0000002322227210 */ /* 0x004fca0007f3e0ff */
[----:B------:R-:W-:Y:S01]  /*47020*/  STL [R1+0x1340], R34 ;  /* 0x0013402201007387 */ /* 0x000fe20000100800 */
[----:B------:R-:W-:-:S03]  /*47030*/  IMAD.X R40, R40, 0x1, R0, P1 ;  /* 0x0000000128287824 */ /* 0x000fc600008e0600 */
[----:B------:R2:W-:Y:S04]  /*47040*/  STL [R1+0x1354], R37 ;  /* 0x0013542501007387 */ /* 0x0005e80000100800 */
[----:B------:R-:W5:Y:S04]  /*47050*/  LDL.LU R30, [R1+0x1310] ;  /* 0x00131000011e7983 */ /* 0x000f680000300800 */
[----:B------:R-:W5:Y:S01]  /*47060*/  LDL.LU R41, [R1+0x1324] ;  /* 0x0013240001297983 */ /* 0x000f620000300800 */
[----:B-1----:R-:W-:Y:S02]  /*47070*/  IMAD.MOV.U32 R4, RZ, RZ, R34 ;  /* 0x000000ffff047224 */ /* 0x002fe400078e0022 */
[----:B------:R-:W-:-:S05]  /*47080*/  IMAD.MOV.U32 R5, RZ, RZ, R40 ;  /* 0x000000ffff057224 */ /* 0x000fca00078e0028 */
[----:B------:R1:W-:Y:S01]  /*47090*/  LDGSTS.E [R3+0x7000], [R4.64], P2 ;  /* 0x0700000004037fae */ /* 0x0003e20009121844 */
[----:B---3--:R-:W-:-:S05]  /*470a0*/  IADD3 R6, P0, R6, R35, RZ ;  /* 0x0000002306067210 */ /* 0x008fca0007f1e0ff */
[----:B------:R-:W-:Y:S04]  /*470b0*/  STL [R1+0x1348], R6 ;  /* 0x0013480601007387 */ /* 0x000fe80000100800 */
[----:B------:R3:W-:Y:S01]  /*470c0*/  STL [R1+0x133c], R40 ;  /* 0x00133c2801007387 */ /* 0x0007e20000100800 */
[----:B----4-:R-:W-:-:S03]  /*470d0*/  IADD3 R7, P1, R7, R35, RZ ;  /* 0x0000002307077210 */ /* 0x010fc60007f3e0ff */
[----:B--2---:R-:W2:Y:S04]  /*470e0*/  LDL.LU R37, [R1+0x130c] ;  /* 0x00130c0001257983 */ /* 0x004ea80000300800 */
[----:B------:R-:W4:Y:S04]  /*470f0*/  LDL.LU R36, [R1+0x1318] ;  /* 0x0013180001247983 */ /* 0x000f280000300800 */
[----:B---3--:R-:W3:Y:S04]  /*47100*/  LDL.LU R40, [R1+0x1314] ;  /* 0x0013140001287983 */ /* 0x008ee80000300800 */
[----:B------:R-:W-:Y:S01]  /*47110*/  STL [R1+0x1330], R7 ;  /* 0x0013300701007387 */ /* 0x000fe20000100800 */
[----:B-----5:R-:W-:-:S04]  /*47120*/  IMAD.X R43, R43, 0x1, R0, P0 ;  /* 0x000000012b2b7824 */ /* 0x020fc800000e0600 */
[----:B-1----:R-:W-:Y:S01]  /*47130*/  IMAD.MOV.U32 R5, RZ, RZ, R43 ;  /* 0x000000ffff057224 */ /* 0x002fe200078e002b */
[----:B------:R1:W-:Y:S01]  /*47140*/  STL [R1+0x1344], R43 ;  /* 0x0013442b01007387 */ /* 0x0003e20000100800 */
[----:B------:R-:W-:-:S03]  /*47150*/  IMAD.MOV.U32 R4, RZ, RZ, R6 ;  /* 0x000000ffff047224 */ /* 0x000fc600078e0006 */
[----:B------:R-:W5:Y:S04]  /*47160*/  LDL.LU R34, [R1+0x1300] ;  /* 0x0013000001227983 */ /* 0x000f680000300800 */
[----:B------:R1:W-:Y:S01]  /*47170*/  LDGSTS.E [R3+0x7800], [R4.64], P2 ;  /* 0x0780000004037fae */ /* 0x0003e20009121844 */
[----:B------:R-:W-:-:S03]  /*47180*/  IADD3 R33, P0, R33, R35, RZ ;  /* 0x0000002321217210 */ /* 0x000fc60007f1e0ff */
[----:B-1----:R-:W5:Y:S01]  /*47190*/  LDL.LU R43, [R1+0x12fc] ;  /* 0x0012fc00012b7983 */ /* 0x002f620000300800 */
[----:B------:R-:W-:-:S03]  /*471a0*/  IMAD.X R38, R38, 0x1, R0, P1 ;  /* 0x0000000126267824 */ /* 0x000fc600008e0600 */
[----:B------:R-:W-:Y:S04]  /*471b0*/  STL [R1+0x1338], R33 ;  /* 0x0013382101007387 */ /* 0x000fe80000100800 */
[----:B------:R1:W-:Y:S04]  /*471c0*/  STL [R1+0x132c], R38 ;  /* 0x00132c2601007387 */ /* 0x0003e80000100800 */
[----:B------:R-:W5:Y:S01]  /*471d0*/  LDL.LU R6, [R1+0x1308] ;  /* 0x0013080001067983 */ /* 0x000f620000300800 */
[----:B------:R-:W-:Y:S02]  /*471e0*/  IMAD.MOV.U32 R4, RZ, RZ, R7 ;  /* 0x000000ffff047224 */ /* 0x000fe400078e0007 */
[----:B------:R-:W-:-:S02]  /*471f0*/  IMAD.MOV.U32 R5, RZ, RZ, R38 ;  /* 0x000000ffff057224 */ /* 0x000fc400078e0026 */
[----:B-1----:R-:W5:Y:S04]  /*47200*/  LDL.LU R38, [R1+0x1304] ;  /* 0x0013040001267983 */ /* 0x002f680000300800 */
[----:B------:R1:W-:Y:S01]  /*47210*/  LDGSTS.E [R3+0x8000], [R4.64], P2 ;  /* 0x0800000004037fae */ /* 0x0003e20009121844 */
[----:B------:R-:W-:Y:S01]  /*47220*/  IADD3 R28, P1, R28, R35, RZ ;  /* 0x000000231c1c7210 */ /* 0x000fe20007f3e0ff */
[----:B------:R-:W-:-:S04]  /*47230*/  IMAD.X R42, R42, 0x1, R0, P0 ;  /* 0x000000012a2a7824 */ /* 0x000fc800000e0600 */
[----:B------:R-:W-:Y:S01]  /*47240*/  STL [R1+0x1320], R28 ;  /* 0x0013201c01007387 */ /* 0x000fe20000100800 */
[----:B-1----:R-:W-:-:S03]  /*47250*/  IMAD.MOV.U32 R5, RZ, RZ, R42 ;  /* 0x000000ffff057224 */ /* 0x002fc600078e002a */
        /* <DEDUP_REMOVED lines=8> */
[----:B------:R-:W-:Y:S04]  /*472e0*/  STL [R1+0x131c], R44 ;  /* 0x00131c2c01007387 */ /* 0x000fe80000100800 */
[----:B------:R-:W5:Y:S01]  /*472f0*/  LDL.LU R33, [R1+0x12f8] ;  /* 0x0012f80001217983 */ /* 0x000f620000300800 */
[----:B------:R-:W-:Y:S02]  /*47300*/  IMAD.MOV.U32 R4, RZ, RZ, R28 ;  /* 0x000000ffff047224 */ /* 0x000fe400078e001c */
[----:B------:R-:W-:Y:S01]  /*47310*/  IMAD.MOV.U32 R5, RZ, RZ, R44 ;  /* 0x000000ffff057224 */ /* 0x000fe200078e002c */
[----:B------:R-:W5:Y:S04]  /*47320*/  LDL.LU R28, [R1+0x12e0] ;  /* 0x0012e000011c7983 */ /* 0x000f680000300800 */
[----:B------:R1:W-:Y:S02]  /*47330*/  LDGSTS.E [R3+0x9000], [R4.64], P2 ;  /* 0x0900000004037fae */ /* 0x0003e40009121844 */
[----:B-1----:R-:W-:Y:S01]  /*47340*/  IMAD.MOV.U32 R4, RZ, RZ, R29 ;  /* 0x000000ffff047224 */ /* 0x002fe200078e001d */
[----:B------:R-:W-:Y:S01]  /*47350*/  IADD3 R30, P1, R30, R35, RZ ;  /* 0x000000231e1e7210 */ /* 0x000fe20007f3e0ff */
[----:B------:R-:W-:-:S04]  /*47360*/  IMAD.X R41, R41, 0x1, R0, P0 ;  /* 0x0000000129297824 */ /* 0x000fc800000e0600 */
[----:B------:R-:W-:Y:S01]  /*47370*/  STL [R1+0x1310], R30 ;  /* 0x0013101e01007387 */ /* 0x000fe20000100800 */
[----:B------:R-:W-:-:S03]  /*47380*/  IMAD.MOV.U32 R5, RZ, RZ, R41 ;  /* 0x000000ffff057224 */ /* 0x000fc600078e0029 */
[----:B------:R1:W-:Y:S04]  /*47390*/  STL [R1+0x1324], R41 ;  /* 0x0013242901007387 */ /* 0x0003e80000100800 */
[----:B------:R1:W-:Y:S04]  /*473a0*/  LDGSTS.E [R3+0x9800], [R4.64], P2 ;  /* 0x0980000004037fae */ /* 0x0003e80009121844 */
[----:B-1----:R-:W5:Y:S01]  /*473b0*/  LDL.LU R41, [R1+0x12f4] ;  /* 0x0012f40001297983 */ /* 0x002f620000300800 */
[----:B------:R-:W-:Y:S02]  /*473c0*/  IMAD.MOV.U32 R4, RZ, RZ, R30 ;  /* 0x000000ffff047224 */ /* 0x000fe400078e001e */
[----:B--2---:R-:W-:Y:S01]  /*473d0*/  IMAD.X R37, R37, 0x1, R0, P1 ;  /* 0x0000000125257824 */ /* 0x004fe200008e0600 */
[----:B----4-:R-:W-:-:S03]  /*473e0*/  IADD3 R36, P0, R36, R35, RZ ;  /* 0x0000002324247210 */ /* 0x010fc60007f1e0ff */
[----:B------:R-:W-:Y:S02]  /*473f0*/  IMAD.MOV.U32 R5, RZ, RZ, R37 ;  /* 0x000000ffff057224 */ /* 0x000fe400078e0025 */
[----:B------:R-:W-:Y:S04]  /*47400*/  STL [R1+0x1318], R36 ;  /* 0x0013182401007387 */ /* 0x000fe80000100800 */
[----:B------:R1:W-:Y:S01]  /*47410*/  STL [R1+0x130c], R37 ;  /* 0x00130c2501007387 */ /* 0x0003e20000100800 */
[----:B---3--:R-:W-:-:S03]  /*47420*/  IMAD.X R40, R40, 0x1, R0, P0 ;  /* 0x0000000128287824 */ /* 0x008fc600000e0600 */
[----:B------:R-:W2:Y:S04]  /*47430*/  LDL.LU R29, [R1+0x12e8] ;  /* 0x0012e800011d7983 */ /* 0x000ea80000300800 */
[----:B------:R3:W-:Y:S04]  /*47440*/  LDGSTS.E [R3+0xa000], [R4.64], P2 ;  /* 0x0a00000004037fae */ /* 0x0007e80009121844 */
[----:B-1----:R-:W4:Y:S01]  /*47450*/  LDL.LU R37, [R1+0x12dc] ;  /* 0x0012dc0001257983 */ /* 0x002f220000300800 */
[----:B-----5:R-:W-:-:S05]  /*47460*/  IADD3 R34, P1, R34, R35, RZ ;  /* 0x0000002322227210 */ /* 0x020fca0007f3e0ff */
[----:B------:R-:W-:Y:S01]  /*47470*/  STL [R1+0x1300], R34 ;  /* 0x0013002201007387 */ /* 0x000fe20000100800 */
[----:B------:R-:W-:-:S03]  /*47480*/  IMAD.X R43, R43, 0x1, R0, P1 ;  /* 0x000000012b2b7824 */ /* 0x000fc600008e0600 */
[----:B------:R1:W-:Y:S01]  /*47490*/  STL [R1+0x1314], R40 ;  /* 0x0013142801007387 */ /* 0x0003e20000100800 */
[----:B---3--:R-:W-:-:S03]  /*474a0*/  IMAD.MOV.U32 R5, RZ, RZ, R40 ;  /* 0x000000ffff057224 */ /* 0x008fc600078e0028 */
[----:B------:R-:W3:Y:S01]  /*474b0*/  LDL.LU R30, [R1+0x12d0] ;  /* 0x0012d000011e7983 */ /* 0x000ee20000300800 */
        /* <DEDUP_REMOVED lines=8> */
[----:B------:R-:W-:-:S02]  /*47540*/  IMAD.X R38, R38, 0x1, R0, P0 ;  /* 0x0000000126267824 */ /* 0x000fc400000e0600 */
[----:B-1----:R-:W-:Y:S02]  /*47550*/  IMAD.MOV.U32 R4, RZ, RZ, R34 ;  /* 0x000000ffff047224 */ /* 0x002fe400078e0022 */
[----:B------:R-:W-:-:S05]  /*47560*/  IMAD.MOV.U32 R5, RZ, RZ, R43 ;  /* 0x000000ffff057224 */ /* 0x000fca00078e002b */
[----:B------:R1:W-:Y:S01]  /*47570*/  LDGSTS.E [R3+0xb000], [R4.64], P2 ;  /* 0x0b00000004037fae */ /* 0x0003e20009121844 */
[----:B------:R-:W-:-:S05]  /*47580*/  IADD3 R7, P1, R7, R35, RZ ;  /* 0x0000002307077210 */ /* 0x000fca0007f3e0ff */
[----:B------:R-:W-:Y:S01]  /*47590*/  STL [R1+0x12f0], R7 ;  /* 0x0012f00701007387 */ /* 0x000fe20000100800 */
[----:B------:R-:W-:-:S03]  /*475a0*/  IMAD.X R42, R42, 0x1, R0, P1 ;  /* 0x000000012a2a7824 */ /* 0x000fc600008e0600 */
[----:B------:R1:W-:Y:S02]  /*475b0*/  STL [R1+0x1304], R38 ;  /* 0x0013042601007387 */ /* 0x0003e40000100800 */
[----:B-1----:R-:W-:Y:S02]  /*475c0*/  IMAD.MOV.U32 R5, RZ, RZ, R38 ;  /* 0x000000ffff057224 */ /* 0x002fe400078e0026 */
[----:B------:R-:W5:Y:S01]  /*475d0*/  LDL.LU R34, [R1+0x12c0] ;  /* 0x0012c00001227983 */ /* 0x000f620000300800 */
[----:B------:R-:W-:-:S03]  /*475e0*/  IADD3 R33, P0, R33, R35, RZ ;  /* 0x0000002321217210 */ /* 0x000fc60007f1e0ff */
[----:B------:R-:W5:Y:S01]  /*475f0*/  LDL.LU R43, [R1+0x12d4] ;  /* 0x0012d400012b7983 */ /* 0x000f620000300800 */
[----:B------:R-:W-:-:S03]  /*47600*/  IMAD.MOV.U32 R4, RZ, RZ, R6 ;  /* 0x000000ffff047224 */ /* 0x000fc600078e0006 */
[----:B------:R-:W-:Y:S04]  /*47610*/  STL [R1+0x12f8], R33 ;  /* 0x0012f82101007387 */ /* 0x000fe80000100800 */
[----:B------:R1:W-:Y:S04]  /*47620*/  STL [R1+0x12ec], R42 ;  /* 0x0012ec2a01007387 */ /* 0x0003e80000100800 */
[----:B------:R-:W5:Y:S04]  /*47630*/  LDL.LU R38, [R1+0x12bc] ;  /* 0x0012bc0001267983 */ /* 0x000f680000300800 */
[----:B------:R-:W5:Y:S01]  /*47640*/  LDL.LU R6, [R1+0x12c8] ;  /* 0x0012c80001067983 */ /* 0x000f620000300800 */
[----:B------:R-:W-:-:S03]  /*47650*/  IADD3 R28, P1, R28, R35, RZ ;  /* 0x000000231c1c7210 */ /* 0x000fc60007f3e0ff */
[----:B------:R1:W-:Y:S02]  /*47660*/  LDGSTS.E [R3+0xb800], [R4.64], P2 ;  /* 0x0b80000004037fae */ /* 0x0003e40009121844 */
[----:B-1----:R-:W-:Y:S02]  /*47670*/  IMAD.MOV.U32 R4, RZ, RZ, R7 ;  /* 0x000000ffff047224 */ /* 0x002fe400078e0007 */
[----:B------:R-:W-:Y:S02]  /*47680*/  IMAD.MOV.U32 R5, RZ, RZ, R42 ;  /* 0x000000ffff057224 */ /* 0x000fe400078e002a */
[----:B------:R-:W5:Y:S04]  /*47690*/  LDL.LU R42, [R1+0x12c4] ;  /* 0x0012c400012a7983 */ /* 0x000f680000300800 */
[----:B------:R-:W-:Y:S04]  /*476a0*/  STL [R1+0x12e0], R28 ;  /* 0x0012e01c01007387 */ /* 0x000fe80000100800 */
[----:B------:R1:W-:Y:S01]  /*476b0*/  LDGSTS.E [R3+0xc000], [R4.64], P2 ;  /* 0x0c00000004037fae */ /* 0x0003e20009121844 */
[----:B------:R-:W-:-:S02]  /*476c0*/  IMAD.X R41, R41, 0x1, R0, P0 ;  /* 0x0000000129297824 */ /* 0x000fc400000e0600 */
[----:B-1----:R-:W-:Y:S02]  /*476d0*/  IMAD.MOV.U32 R4, RZ, RZ, R33 ;  /* 0x000000ffff047224 */ /* 0x002fe400078e0021 */
[----:B------:R-:W-:Y:S01]  /*476e0*/  IMAD.MOV.U32 R5, RZ, RZ, R41 ;  /* 0x000000ffff057224 */ /* 0x000fe200078e0029 */
[----:B------:R1:W-:Y:S04]  /*476f0*/  STL [R1+0x12f4], R41 ;  /* 0x0012f42901007387 */ /* 0x0003e80000100800 */
[----:B------:R-:W5:Y:S04]  /*47700*/  LDL.LU R7, [R1+0x12b0] ;  /* 0x0012b00001077983 */ /* 0x000f680000300800 */
[----:B------:R1:W-:Y:S04]  /*47710*/  LDGSTS.E [R3+0xc800], [R4.64], P2 ;  /* 0x0c80000004037fae */ /* 0x0003e80009121844 */
[----:B-1----:R-:W5:Y:S01]  /*47720*/  LDL.LU R41, [R1+0x12ac] ;  /* 0x0012ac0001297983 */ /* 0x002f620000300800 */
[----:B------:R-:W-:Y:S01]  /*47730*/  IMAD.MOV.U32 R4, RZ, RZ, R28 ;  /* 0x000000ffff047224 */ /* 0x000fe200078e001c */
[----:B--2---:R-:W-:Y:S01]  /*47740*/  IADD3 R29, P0, R29, R35, RZ ;  /* 0x000000231d1d7210 */ /* 0x004fe20007f1e0ff */
[----:B----4-:R-:W-:-:S04]  /*47750*/  IMAD.X R37, R37, 0x1, R0, P1 ;  /* 0x0000000125257824 */ /* 0x010fc800008e0600 */
[----:B------:R-:W-:Y:S04]  /*47760*/  STL [R1+0x12e8], R29 ;  /* 0x0012e81d01007387 */ /* 0x000fe80000100800 */
[----:B------:R1:W-:Y:S01]  /*47770*/  STL [R1+0x12dc], R37 ;  /* 0x0012dc2501007387 */ /* 0x0003e20000100800 */
[----:B------:R-:W-:-:S03]  /*47780*/  IMAD.MOV.U32 R5, RZ, RZ, R37 ;  /* 0x000000ffff057224 */ /* 0x000fc600078e0025 */
[----:B------:R-:W2:Y:S04]  /*47790*/  LDL.LU R33, [R1+0x12b8] ;  /* 0x0012b80001217983 */ /* 0x000ea80000300800 */
[----:B------:R4:W-:Y:S01]  /*477a0*/  LDGSTS.E [R3+0xd000], [R4.64], P2 ;  /* 0x0d00000004037fae */ /* 0x0009e20009121844 */
[----:B---3--:R-:W-:-:S03]  /*477b0*/  IADD3 R30, P1, R30, R35, RZ ;  /* 0x000000231e1e7210 */ /* 0x008fc60007f3e0ff */
[----:B-1----:R-:W3:Y:S01]  /*477c0*/  LDL.LU R37, [R1+0x12b4] ;  /* 0x0012b40001257983 */ /* 0x002ee20000300800 */
[----:B-----5:R-:W-:-:S03]  /*477d0*/  IMAD.X R40, R40, 0x1, R0, P0 ;  /* 0x0000000128287824 */ /* 0x020fc600000e0600 */
[----:B------:R-:W-:Y:S04]  /*477e0*/  STL [R1+0x12d0], R30 ;  /* 0x0012d01e01007387 */ /* 0x000fe80000100800 */
[----:B------:R1:W-:Y:S01]  /*477f0*/  STL [R1+0x12e4], R40 ;  /* 0x0012e42801007387 */ /* 0x0003e20000100800 */
[----:B----4-:R-:W-:-:S03]  /*47800*/  IMAD.MOV.U32 R5, RZ, RZ, R40 ;  /* 0x000000ffff057224 */ /* 0x010fc600078e0028 */
[----:B------:R-:W4:Y:S01]  /*47810*/  LDL.LU R28, [R1+0x12a0] ;  /* 0x0012a000011c7983 */ /* 0x000f220000300800 */
[----:B------:R-:W-:-:S03]  /*47820*/  IMAD.MOV.U32 R4, RZ, RZ, R29 ;  /* 0x000000ffff047224 */ /* 0x000fc600078e001d */
[----:B-1----:R-:W5:Y:S01]  /*47830*/  LDL.LU R40, [R1+0x129c] ;  /* 0x00129c0001287983 */ /* 0x002f620000300800 */
[----:B------:R-:W-:-:S03]  /*47840*/  IADD3 R36, P0, R36, R35, RZ ;  /* 0x0000002324247210 */ /* 0x000fc60007f1e0ff */
[----:B------:R1:W-:Y:S01]  /*47850*/  LDGSTS.E [R3+0xd800], [R4.64], P2 ;  /* 0x0d80000004037fae */ /* 0x0003e20009121844 */
[----:B------:R-:W-:-:S03]  /*47860*/  IMAD.X R44, R44, 0x1, R0, P1 ;  /* 0x000000012c2c7824 */ /* 0x000fc600008e0600 */
[----:B------:R-:W-:Y:S04]  /*47870*/  STL [R1+0x12d8], R36 ;  /* 0x0012d82401007387 */ /* 0x000fe80000100800 */
[----:B------:R-:W-:Y:S04]  /*47880*/  STL [R1+0x12cc], R44 ;  /* 0x0012cc2c01007387 */ /* 0x000fe80000100800 */
[----:B------:R-:W5:Y:S01]  /*47890*/  LDL.LU R29, [R1+0x12a8] ;  /* 0x0012a800011d7983 */ /* 0x000f620000300800 */
[----:B-1----:R-:W-:Y:S02]  /*478a0*/  IMAD.MOV.U32 R4, RZ, RZ, R30 ;  /* 0x000000ffff047224 */ /* 0x002fe400078e001e */
[----:B------:R-:W-:Y:S01]  /*478b0*/  IMAD.MOV.U32 R5, RZ, RZ, R44 ;  /* 0x000000ffff057224 */ /* 0x000fe200078e002c */
[----:B------:R-:W5:Y:S04]  /*478c0*/  LDL.LU R30, [R1+0x1290] ;  /* 0x00129000011e7983 */ /* 0x000f680000300800 */
[----:B------:R1:W-:Y:S01]  /*478d0*/  LDGSTS.E [R3+0xe000], [R4.64], P2 ;  /* 0x0e00000004037fae */ /* 0x0003e20009121844 */
[----:B------:R-:W-:Y:S01]  /*478e0*/  IADD3 R34, P1, R34, R35, RZ ;  /* 0x0000002322227210 */ /* 0x000fe20007f3e0ff */
[----:B-1----:R-:W-:-:S02]  /*478f0*/  IMAD.MOV.U32 R4, RZ, RZ, R36 ;  /* 0x000000ffff047224 */ /* 0x002fc400078e0024 */
[--C-:B------:R-:W-:Y:S02]  /*47900*/  IMAD.X R43, R43, 0x1, R0.reuse, P0 ;  /* 0x000000012b2b7824 */ /* 0x100fe400000e0600 */
[----:B------:R-:W-:Y:S02]  /*47910*/  STL [R1+0x12c0], R34 ;  /* 0x0012c02201007387 */ /* 0x000fe40000100800 */
[----:B------:R-:W-:Y:S02]  /*47920*/  IMAD.MOV.U32 R5, RZ, RZ, R43 ;  /* 0x000000ffff057224 */ /* 0x000fe400078e002b */
[----:B------:R1:W-:Y:S04]  /*47930*/  STL [R1+0x12d4], R43 ;  /* 0x0012d42b01007387 */ /* 0x0003e80000100800 */
[----:B------:R1:W-:Y:S01]  /*47940*/  LDGSTS.E [R3+0xe800], [R4.64], P2 ;  /* 0x0e80000004037fae */ /* 0x0003e20009121844 */
[----:B------:R-:W-:-:S03]  /*47950*/  IMAD.X R38, R38, 0x1, R0, P1 ;  /* 0x0000000126267824 */ /* 0x000fc600008e0600 */
[----:B-1----:R-:W5:Y:S01]  /*47960*/  LDL.LU R43, [R1+0x12a4] ;  /* 0x0012a400012b7983 */ /* 0x002f620000300800 */
[----:B------:R-:W-:-:S05]  /*47970*/  IADD3 R6, P0, R6, R35, RZ ;  /* 0x0000002306067210 */ /* 0x000fca0007f1e0ff */
[----:B------:R-:W-:Y:S01]  /*47980*/  STL [R1+0x12c8], R6 ;  /* 0x0012c80601007387 */ /* 0x000fe20000100800 */
[----:B------:R-:W-:-:S03]  /*47990*/  IMAD.MOV.U32 R5, RZ, RZ, R38 ;  /* 0x000000ffff057224 */ /* 0x000fc600078e0026 */
[----:B------:R1:W-:Y:S04]  /*479a0*/  STL [R1+0x12bc], R38 ;  /* 0x0012bc2601007387 */ /* 0x0003e80000100800 */
[----:B------:R-:W5:Y:S04]  /*479b0*/  LDL.LU R36, [R1+0x1298] ;  /* 0x0012980001247983 */ /* 0x000f680000300800 */
[----:B-1----:R-:W5:Y:S01]  /*479c0*/  LDL.LU R38, [R1+0x128c] ;  /* 0x00128c0001267983 */ /* 0x002f620000300800 */
[----:B------:R-:W-:Y:S02]  /*479d0*/  IMAD.X R42, R42, 0x1, R0, P0 ;  /* 0x000000012a2a7824 */ /* 0x000fe400000e0600 */
[----:B------:R-:W-:-:S05]  /*479e0*/  IMAD.MOV.U32 R4, RZ, RZ, R34 ;  /* 0x000000ffff047224 */ /* 0x000fca00078e0022 */
[----:B------:R1:W-:Y:S02]  /*479f0*/  LDGSTS.E [R3+0xf000], [R4.64], P2 ;  /* 0x0f00000004037fae */ /* 0x0003e40009121844 */
[----:B-1----:R-:W-:Y:S01]  /*47a00*/  IMAD.MOV.U32 R5, RZ, RZ, R42 ;  /* 0x000000ffff057224 */ /* 0x002fe200078e002a */
[----:B------:R-:W-:-:S05]  /*47a10*/  IADD3 R7, P1, R7, R35, RZ ;  /* 0x0000002307077210 */ /* 0x000fca0007f3e0ff */
[----:B------:R-:W-:Y:S01]  /*47a20*/  STL [R1+0x12b0], R7 ;  /* 0x0012b00701007387 */ /* 0x000fe20000100800 */
[----:B------:R-:W-:-:S03]  /*47a30*/  IMAD.X R41, R41, 0x1, R0, P1 ;  /* 0x0000000129297824 */ /* 0x000fc600008e0600 */
[----:B------:R1:W-:Y:S01]  /*47a40*/  STL [R1+0x12c4], R42 ;  /* 0x0012c42a01007387 */ /* 0x0003e20000100800 */
[----:B------:R-:W-:-:S03]  /*47a50*/  IMAD.MOV.U32 R4, RZ, RZ, R6 ;  /* 0x000000ffff047224 */ /* 0x000fc600078e0006 */
[----:B------:R-:W5:Y:S04]  /*47a60*/  LDL.LU R34, [R1+0x1280] ;  /* 0x0012800001227983 */ /* 0x000f680000300800 */
[----:B------:R1:W-:Y:S04]  /*47a70*/  LDGSTS.E [R3+0xf800], [R4.64], P2 ;  /* 0x0f80000004037fae */ /* 0x0003e80009121844 */
[----:B-1----:R-:W5:Y:S01]  /*47a80*/  LDL.LU R42, [R1+0x1294] ;  /* 0x00129400012a7983 */ /* 0x002f620000300800 */
[----:B------:R-:W-:Y:S02]  /*47a90*/  IMAD.MOV.U32 R4, RZ, RZ, R7 ;  /* 0x000000ffff047224 */ /* 0x000fe400078e0007 */
[----:B------:R-:W-:-:S05]  /*47aa0*/  IMAD.MOV.U32 R5, RZ, RZ, R41 ;  /* 0x000000ffff057224 */ /* 0x000fca00078e0029 */
[----:B------:R1:W-:Y:S01]  /*47ab0*/  LDGSTS.E [R3+0x10000], [R4.64], P2 ;  /* 0x1000000004037fae */ /* 0x0003e20009121844 */
[----:B--2---:R-:W-:-:S05]  /*47ac0*/  IADD3 R33, P0, R33, R35, RZ ;  /* 0x0000002321217210 */ /* 0x004fca0007f1e0ff */
[----:B------:R-:W-:Y:S04]  /*47ad0*/  STL [R1+0x12b8], R33 ;  /* 0x0012b82101007387 */ /* 0x000fe80000100800 */
[----:B------:R2:W-:Y:S01]  /*47ae0*/  STL [R1+0x12ac], R41 ;  /* 0x0012ac2901007387 */ /* 0x0005e20000100800 */
[----:B---3--:R-:W-:-:S03]  /*47af0*/  IMAD.X R37, R37, 0x1, R0, P0 ;  /* 0x0000000125257824 */ /* 0x008fc600000e0600 */
[----:B------:R-:W3:Y:S04]  /*47b00*/  LDL.LU R6, [R1+0x1288] ;  /* 0x0012880001067983 */ /* 0x000ee80000300800 */
[----:B------:R-:W3:Y:S01]  /*47b10*/  LDL.LU R44, [R1+0x127c] ;  /* 0x00127c00012c7983 */ /* 0x000ee20000300800 */
[----:B----4-:R-:W-:-:S05]  /*47b20*/  IADD3 R28, P1, R28, R35, RZ ;  /* 0x000000231c1c7210 */ /* 0x010fca0007f3e0ff */
[----:B------:R-:W-:Y:S01]  /*47b30*/  STL [R1+0x12a0], R28 ;  /* 0x0012a01c01007387 */ /* 0x000fe20000100800 */
[----:B-----5:R-:W-:-:S03]  /*47b40*/  IMAD.X R40, R40, 0x1, R0, P1 ;  /* 0x0000000128287824 */ /* 0x020fc600008e0600 */
[----:B------:R4:W-:Y:S01]  /*47b50*/  STL [R1+0x12b4], R37 ;  /* 0x0012b42501007387 */ /* 0x0009e20000100800 */
[----:B-1----:R-:W-:-:S03]  /*47b60*/  IMAD.MOV.U32 R5, RZ, RZ, R37 ;  /* 0x000000ffff057224 */ /* 0x002fc600078e0025 */
[----:B------:R-:W5:Y:S01]  /*47b70*/  LDL.LU R7, [R1+0x1270] ;  /* 0x0012700001077983 */ /* 0x000f620000300800 */
[----:B------:R-:W-:-:S03]  /*47b80*/  IMAD.MOV.U32 R4, RZ, RZ, R33 ;  /* 0x000000ffff047224 */ /* 0x000fc600078e0021 */
[----:B--2---:R-:W2:Y:S04]  /*47b90*/  LDL.LU R41, [R1+0x1284] ;  /* 0x0012840001297983 */ /* 0x004ea80000300800 */
[----:B------:R1:W-:Y:S01]  /*47ba0*/  LDGSTS.E [R3+0x10800], [R4.64], P2 ;  /* 0x1080000004037fae */ /* 0x0003e20009121844 */
[----:B------:R-:W-:-:S05]  /*47bb0*/  IADD3 R29, P0, R29, R35, RZ ;  /* 0x000000231d1d7210 */ /* 0x000fca0007f1e0ff */
[----:B------:R-:W-:Y:S04]  /*47bc0*/  STL [R1+0x12a8], R29 ;  /* 0x0012a81d01007387 */ /* 0x000fe80000100800 */
[----:B------:R1:W-:Y:S04]  /*47bd0*/  STL [R1+0x129c], R40 ;  /* 0x00129c2801007387 */ /* 0x0003e80000100800 */
[----:B----4-:R-:W4:Y:S04]  /*47be0*/  LDL.LU R37, [R1+0x126c] ;  /* 0x00126c0001257983 */ /* 0x010f280000300800 */
[----:B------:R-:W4:Y:S01]  /*47bf0*/  LDL.LU R33, [R1+0x1278] ;  /* 0x0012780001217983 */ /* 0x000f220000300800 */
[----:B------:R-:W-:Y:S01]  /*47c00*/  IADD3 R30, P1, R30, R35, RZ ;  /* 0x000000231e1e7210 */ /* 0x000fe20007f3e0ff */
[----:B-1----:R-:W-:-:S02]  /*47c10*/  IMAD.MOV.U32 R4, RZ, RZ, R28 ;  /* 0x000000ffff047224 */ /* 0x002fc400078e001c */
[----:B------:R-:W-:Y:S02]  /*47c20*/  IMAD.MOV.U32 R5, RZ, RZ, R40 ;  /* 0x000000ffff057224 */ /* 0x000fe400078e0028 */
[----:B------:R-:W4:Y:S04]  /*47c30*/  LDL.LU R40, [R1+0x1274] ;  /* 0x0012740001287983 */ /* 0x000f280000300800 */
[----:B------:R-:W-:Y:S04]  /*47c40*/  STL [R1+0x1290], R30 ;  /* 0x0012901e01007387 */ /* 0x000fe80000100800 */
[----:B------:R1:W-:Y:S01]  /*47c50*/  LDGSTS.E [R3+0x11000], [R4.64], P2 ;  /* 0x1100000004037fae */ /* 0x0003e20009121844 */
[----:B------:R-:W-:-:S04]  /*47c60*/  IMAD.X R43, R43, 0x1, R0, P0 ;  /* 0x000000012b2b7824 */ /* 0x000fc800000e0600 */
[----:B-1----:R-:W-:Y:S01]  /*47c70*/  IMAD.MOV.U32 R5, RZ, RZ, R43 ;  /* 0x000000ffff057224 */ /* 0x002fe200078e002b */
[----:B------:R1:W-:Y:S01]  /*47c80*/  STL [R1+0x12a4], R43 ;  /* 0x0012a42b01007387 */ /* 0x0003e20000100800 */
[----:B------:R-:W-:-:S03]  /*47c90*/  IMAD.MOV.U32 R4, RZ, RZ, R29 ;  /* 0x000000ffff047224 */ /* 0x000fc600078e001d */
[----:B------:R-:W4:Y:S04]  /*47ca0*/  LDL.LU R28, [R1+0x1260] ;  /* 0x00126000011c7983 */ /* 0x000f280000300800 */
[----:B------:R1:W-:Y:S01]  /*47cb0*/  LDGSTS.E [R3+0x11800], [R4.64], P2 ;  /* 0x1180000004037fae */ /* 0x0003e20009121844 */
[----:B------:R-:W-:-:S03]  /*47cc0*/  IADD3 R36, P0, R36, R35, RZ ;  /* 0x0000002324247210 */ /* 0x000fc60007f1e0ff */
[----:B-1----:R-:W4:Y:S01]  /*47cd0*/  LDL.LU R43, [R1+0x125c] ;  /* 0x00125c00012b7983 */ /* 0x002f220000300800 */
[----:B------:R-:W-:-:S03]  /*47ce0*/  IMAD.X R38, R38, 0x1, R0, P1 ;  /* 0x0000000126267824 */ /* 0x000fc600008e0600 */
[----:B------:R-:W-:Y:S04]  /*47cf0*/  STL [R1+0x1298], R36 ;  /* 0x0012982401007387 */ /* 0x000fe80000100800 */
[----:B------:R1:W-:Y:S04]  /*47d00*/  STL [R1+0x128c], R38 ;  /* 0x00128c2601007387 */ /* 0x0003e80000100800 */
[----:B------:R-:W4:Y:S01]  /*47d10*/  LDL.LU R29, [R1+0x1268] ;  /* 0x00126800011d7983 */ /* 0x000f220000300800 */
[----:B------:R-:W-:Y:S02]  /*47d20*/  IMAD.MOV.U32 R4, RZ, RZ, R30 ;  /* 0x000000ffff047224 */ /* 0x000fe400078e001e */
[----:B------:R-:W-:-:S02]  /*47d30*/  IMAD.MOV.U32 R5, RZ, RZ, R38 ;  /* 0x000000ffff057224 */ /* 0x000fc400078e0026 */
[----:B-1----:R-:W4:Y:S04]  /*47d40*/  LDL.LU R38, [R1+0x1264] ;  /* 0x0012640001267983 */ /* 0x002f280000300800 */
[----:B------:R1:W-:Y:S02]  /*47d50*/  LDGSTS.E [R3+0x12000], [R4.64], P2 ;  /* 0x1200000004037fae */ /* 0x0003e40009121844 */
[----:B-1----:R-:W-:Y:S01]  /*47d60*/  IMAD.MOV.U32 R4, RZ, RZ, R36 ;  /* 0x000000ffff047224 */ /* 0x002fe200078e0024 */
[----:B------:R-:W-:Y:S01]  /*47d70*/  IADD3 R34, P1, R34, R35, RZ ;  /* 0x0000002322227210 */ /* 0x000fe20007f3e0ff */
[----:B------:R-:W-:-:S04]  /*47d80*/  IMAD.X R42, R42, 0x1, R0, P0 ;  /* 0x000000012a2a7824 */ /* 0x000fc800000e0600 */
[----:B------:R-:W-:Y:S01]  /*47d90*/  STL [R1+0x1280], R34 ;  /* 0x0012802201007387 */ /* 0x000fe20000100800 */
[----:B------:R-:W-:-:S03]  /*47da0*/  IMAD.MOV.U32 R5, RZ, RZ, R42 ;  /* 0x000000ffff057224 */ /* 0x000fc600078e002a */
[----:B------:R1:W-:Y:S04]  /*47db0*/  STL [R1+0x1294], R42 ;  /* 0x0012942a01007387 */ /* 0x0003e80000100800 */
[----:B------:R-:W4:Y:S04]  /*47dc0*/  LDL.LU R30, [R1+0x1250] ;  /* 0x00125000011e7983 */ /* 0x000f280000300800 */
[----:B------:R1:W-:Y:S04]  /*47dd0*/  LDGSTS.E [R3+0x12800], [R4.64], P2 ;  /* 0x1280000004037fae */ /* 0x0003e80009121844 */
[----:B-1----:R-:W4:Y:S01]  /*47de0*/  LDL.LU R42, [R1+0x124c] ;  /* 0x00124c00012a7983 */ /* 0x002f220000300800 */
[----:B------:R-:W-:Y:S01]  /*47df0*/  IMAD.MOV.U32 R4, RZ, RZ, R34 ;  /* 0x000000ffff047224 */ /* 0x000fe200078e0022 */
[----:B---3--:R-:W-:Y:S01]  /*47e00*/  IADD3 R6, P0, R6, R35, RZ ;  /* 0x0000002306067210 */ /* 0x008fe20007f1e0ff */
[----:B------:R-:W-:-:S04]  /*47e10*/  IMAD.X R44, R44, 0x1, R0, P1 ;  /* 0x000000012c2c7824 */ /* 0x000fc800008e0600 */
[----:B------:R-:W-:Y:S04]  /*47e20*/  STL [R1+0x1288], R6 ;  /* 0x0012880601007387 */ /* 0x000fe80000100800 */
[----:B------:R-:W-:Y:S01]  /*47e30*/  STL [R1+0x127c], R44 ;  /* 0x00127c2c01007387 */ /* 0x000fe20000100800 */
[----:B------:R-:W-:-:S03]  /*47e40*/  IMAD.MOV.U32 R5, RZ, RZ, R44 ;  /* 0x000000ffff057224 */ /* 0x000fc600078e002c */
[----:B------:R-:W3:Y:S04]  /*47e50*/  LDL.LU R36, [R1+0x1258] ;  /* 0x0012580001247983 */ /* 0x000ee80000300800 */
[----:B------:R1:W-:Y:S01]  /*47e60*/  LDGSTS.E [R3+0x13000], [R4.64], P2 ;  /* 0x1300000004037fae */ /* 0x0003e20009121844 */
[----:B-----5:R-:W-:-:S03]  /*47e70*/  IADD3 R7, P1, R7, R35, RZ ;  /* 0x0000002307077210 */ /* 0x020fc60007f3e0ff */
[----:B------:R-:W5:Y:S01]  /*47e80*/  LDL.LU R34, [R1+0x1240] ;  /* 0x0012400001227983 */ /* 0x000f620000300800 */
[----:B--2---:R-:W-:-:S03]  /*47e90*/  IMAD.X R41, R41, 0x1, R0, P0 ;  /* 0x0000000129297824 */ /* 0x004fc600000e0600 */
[----:B------:R-:W-:Y:S01]  /*47ea0*/  STL [R1+0x1270], R7 ;  /* 0x0012700701007387 */ /* 0x000fe20000100800 */
[----:B-1----:R-:W-:Y:S02]  /*47eb0*/  IMAD.MOV.U32 R4, RZ, RZ, R6 ;  /* 0x000000ffff047224 */ /* 0x002fe400078e0006 */
[----:B------:R-:W-:Y:S01]  /*47ec0*/  IMAD.MOV.U32 R5, RZ, RZ, R41 ;  /* 0x000000ffff057224 */ /* 0x000fe200078e0029 */
[----:B------:R1:W-:Y:S04]  /*47ed0*/  STL [R1+0x1284], R41 ;  /* 0x0012842901007387 */ /* 0x0003e80000100800 */
[----:B------:R2:W-:Y:S01]  /*47ee0*/  LDGSTS.E [R3+0x13800], [R4.64], P2 ;  /* 0x1380000004037fae */ /* 0x0005e20009121844 */
[----:B----4-:R-:W-:-:S03]  /*47ef0*/  IMAD.X R37, R37, 0x1, R0, P1 ;  /* 0x0000000125257824 */ /* 0x010fc600008e0600 */
[----:B-1----:R-:W4:Y:S01]  /*47f00*/  LDL.LU R41, [R1+0x1254] ;  /* 0x0012540001297983 */ /* 0x002f220000300800 */
[----:B------:R-:W-:Y:S01]  /*47f10*/  IADD3 R33, P0, R33, R35, RZ ;  /* 0x0000002321217210 */ /* 0x000fe20007f1e0ff */
[----:B--2---:R-:W-:-:S04]  /*47f20*/  IMAD.MOV.U32 R5, RZ, RZ, R37 ;  /* 0x000000ffff057224 */ /* 0x004fc800078e0025 */
[----:B------:R-:W-:Y:S04]  /*47f30*/  STL [R1+0x1278], R33 ;  /* 0x0012782101007387 */ /* 0x000fe80000100800 */
[----:B------:R1:W-:Y:S04]  /*47f40*/  STL [R1+0x126c], R37 ;  /* 0x00126c2501007387 */ /* 0x0003e80000100800 */
[----:B------:R-:W2:Y:S01]  /*47f50*/  LDL.LU R6, [R1+0x1248] ;  /* 0x0012480001067983 */ /* 0x000ea20000300800 */
[----:B------:R-:W-:-:S03]  /*47f60*/  IMAD.X R40, R40, 0x1, R0, P0 ;  /* 0x0000000128287824 */ /* 0x000fc600000e0600 */
[----:B-1----:R-:W2:Y:S01]  /*47f70*/  LDL.LU R37, [R1+0x123c] ;  /* 0x00123c0001257983 */ /* 0x002ea20000300800 */
[----:B------:R-:W-:-:S05]  /*47f80*/  IMAD.MOV.U32 R4, RZ, RZ, R7 ;  /* 0x000000ffff047224 */ /* 0x000fca00078e0007 */
[----:B------:R1:W-:Y:S01]  /*47f90*/  LDGSTS.E [R3+0x14000], [R4.64], P2 ;  /* 0x1400000004037fae */ /* 0x0003e20009121844 */
[----:B------:R-:W-:Y:S01]  /*47fa0*/  IADD3 R28, P1, R28, R35, RZ ;  /* 0x000000231c1c7210 */ /* 0x000fe20007f3e0ff */
[----:B-1----:R-:W-:-:S04]  /*47fb0*/  IMAD.MOV.U32 R5, RZ, RZ, R40 ;  /* 0x000000ffff057224 */ /* 0x002fc800078e0028 */
[----:B------:R-:W-:Y:S01]  /*47fc0*/  STL [R1+0x1260], R28 ;  /* 0x0012601c01007387 */ /* 0x000fe20000100800 */
[----:B------:R-:W-:-:S03]  /*47fd0*/  IMAD.X R43, R43, 0x1, R0, P1 ;  /* 0x000000012b2b7824 */ /* 0x000fc600008e0600 */
[----:B------:R1:W-:Y:S01]  /*47fe0*/  STL [R1+0x1274], R40 ;  /* 0x0012742801007387 */ /* 0x0003e20000100800 */
[----:B------:R-:W-:-:S03]  /*47ff0*/  IMAD.MOV.U32 R4, RZ, RZ, R33 ;  /* 0x000000ffff047224 */ /* 0x000fc600078e0021 */
[----:B------:R-:W2:Y:S04]  /*48000*/  LDL.LU R7, [R1+0x1230] ;  /* 0x0012300001077983 */ /* 0x000ea80000300800 */
[----:B------:R1:W-:Y:S01]  /*48010*/  LDGSTS.E [R3+0x14800], [R4.64], P2 ;  /* 0x1480000004037fae */ /* 0x0003e20009121844 */
[----:B------:R-:W-:-:S03]  /*48020*/  IADD3 R29, P0, R29, R35, RZ ;  /* 0x000000231d1d7210 */ /* 0x000fc60007f1e0ff */
[----:B-1----:R-:W2:Y:S04]  /*48030*/  LDL.LU R40, [R1+0x1244] ;  /* 0x0012440001287983 */ /* 0x002ea80000300800 */
[----:B------:R-:W-:Y:S04]  /*48040*/  STL [R1+0x1268], R29 ;  /* 0x0012681d01007387 */ /* 0x000fe80000100800 */
[----:B------:R-:W-:Y:S04]  /*48050*/  STL [R1+0x125c], R43 ;  /* 0x00125c2b01007387 */ /* 0x000fe80000100800 */
[----:B------:R-:W2:Y:S04]  /*48060*/  LDL.LU R33, [R1+0x1238] ;  /* 0x0012380001217983 */ /* 0x000ea80000300800 */
[----:B------:R-:W2:Y:S01]  /*48070*/  LDL.LU R44, [R1+0x122c] ;  /* 0x00122c00012c7983 */ /* 0x000ea20000300800 */
[----:B------:R-:W-:-:S02]  /*48080*/  IMAD.X R38, R38, 0x1, R0, P0 ;  /* 0x0000000126267824 */ /* 0x000fc400000e0600 */
[----:B------:R-:W-:Y:S02]  /*48090*/  IMAD.MOV.U32 R4, RZ, RZ, R28 ;  /* 0x000000ffff047224 */ /* 0x000fe400078e001c */
[----:B------:R-:W-:-:S05]  /*480a0*/  IMAD.MOV.U32 R5, RZ, RZ, R43 ;  /* 0x000000ffff057224 */ /* 0x000fca00078e002b */
[----:B------:R1:W-:Y:S02]  /*480b0*/  LDGSTS.E [R3+0x15000], [R4.64], P2 ;  /* 0x1500000004037fae */ /* 0x0003e40009121844 */
[----:B-1----:R-:W-:Y:S02]  /*480c0*/  IMAD.MOV.U32 R5, RZ, RZ, R38 ;  /* 0x000000ffff057224 */ /* 0x002fe400078e0026 */
[----:B------:R-:W-:-:S05]  /*480d0*/  IMAD.MOV.U32 R4, RZ, RZ, R29 ;  /* 0x000000ffff047224 */ /* 0x000fca00078e001d */
[----:B------:R1:W-:Y:S01]  /*480e0*/  LDGSTS.E [R3+0x15800], [R4.64], P2 ;  /* 0x1580000004037fae */ /* 0x0003e20009121844 */
[----:B------:R-:W-:-:S05]  /*480f0*/  IADD3 R30, P1, R30, R35, RZ ;  /* 0x000000231e1e7210 */ /* 0x000fca0007f3e0ff */
[----:B------:R-:W-:Y:S01]  /*48100*/  STL [R1+0x1250], R30 ;  /* 0x0012501e01007387 */ /* 0x000fe20000100800 */
[----:B------:R-:W-:-:S03]  /*48110*/  IMAD.X R42, R42, 0x1, R0, P1 ;  /* 0x000000012a2a7824 */ /* 0x000fc600008e0600 */
[----:B------:R1:W-:Y:S04]  /*48120*/  STL [R1+0x1264], R38 ;  /* 0x0012642601007387 */ /* 0x0003e80000100800 */
[----:B------:R-:W2:Y:S04]  /*48130*/  LDL.LU R28, [R1+0x1220] ;  /* 0x00122000011c7983 */ /* 0x000ea80000300800 */
[----:B-1----:R-:W2:Y:S01]  /*48140*/  LDL.LU R38, [R1+0x1234] ;  /* 0x0012340001267983 */ /* 0x002ea20000300800 */
[----:B------:R-:W-:Y:S02]  /*48150*/  IMAD.MOV.U32 R4, RZ, RZ, R30 ;  /* 0x000000ffff047224 */ /* 0x000fe400078e001e */
[----:B------:R-:W-:-:S05]  /*48160*/  IMAD.MOV.U32 R5, RZ, RZ, R42 ;  /* 0x000000ffff057224 */ /* 0x000fca00078e002a */
[----:B------:R1:W-:Y:S01]  /*48170*/  LDGSTS.E [R3+0x16000], [R4.64], P2 ;  /* 0x1600000004037fae */ /* 0x0003e20009121844 */
[----:B---3--:R-:W-:-:S05]  /*48180*/  IADD3 R36, P0, R36, R35, RZ ;  /* 0x0000002324247210 */ /* 0x008fca0007f1e0ff */
[----:B------:R-:W-:Y:S04]  /*48190*/  STL [R1+0x1258], R36 ;  /* 0x0012582401007387 */ /* 0x000fe80000100800 */
[----:B------:R3:W-:Y:S01]  /*481a0*/  STL [R1+0x124c], R42 ;  /* 0x00124c2a01007387 */ /* 0x0007e20000100800 */
[----:B-----5:R-:W-:-:S03]  /*481b0*/  IADD3 R34, P1, R34, R35, RZ ;  /* 0x0000002322227210 */ /* 0x020fc60007f3e0ff */
[----:B------:R-:W5:Y:S04]  /*481c0*/  LDL.LU R43, [R1+0x121c] ;  /* 0x00121c00012b7983 */ /* 0x000f680000300800 */
[----:B------:R-:W5:Y:S04]  /*481d0*/  LDL.LU R29, [R1+0x1228] ;  /* 0x00122800011d7983 */ /* 0x000f680000300800 */
[----:B---3--:R-:W3:Y:S04]  /*481e0*/  LDL.LU R42, [R1+0x1224] ;  /* 0x00122400012a7983 */ /* 0x008ee80000300800 */
[----:B------:R-:W-:Y:S01]  /*481f0*/  STL [R1+0x1240], R34 ;  /* 0x0012402201007387 */ /* 0x000fe20000100800 */
[----:B----4-:R-:W-:-:S04]  /*48200*/  IMAD.X R41, R41, 0x1, R0, P0 ;  /* 0x0000000129297824 */ /* 0x010fc800000e0600 */
[----:B-1----:R-:W-:Y:S01]  /*48210*/  IMAD.MOV.U32 R5, RZ, RZ, R41 ;  /* 0x000000ffff057224 */ /* 0x002fe200078e0029 */
[----:B------:R1:W-:Y:S01]  /*48220*/  STL [R1+0x1254], R41 ;  /* 0x0012542901007387 */ /* 0x0003e20000100800 */
[----:B------:R-:W-:-:S03]  /*48230*/  IMAD.MOV.U32 R4, RZ, RZ, R36 ;  /* 0x000000ffff047224 */ /* 0x000fc600078e0024 */
[----:B------:R-:W4:Y:S04]  /*48240*/  LDL.LU R30, [R1+0x1210] ;  /* 0x00121000011e7983 */ /* 0x000f280000300800 */
[----:B------:R2:W-:Y:S02]  /*48250*/  LDGSTS.E [R3+0x16800], [R4.64], P2 ;  /* 0x1680000004037fae */ /* 0x0005e40009121844 */
[----:B--2---:R-:W-:Y:S02]  /*48260*/  IADD3 R6, P0, R6, R35, RZ ;  /* 0x0000002306067210 */ /* 0x004fe40007f1e0ff */
[----:B-1----:R-:W2:Y:S01]  /*48270*/  LDL.LU R41, [R1+0x115c] ;  /* 0x00115c0001297983 */ /* 0x002ea20000300800 */
[----:B------:R-:W-:-:S03]  /*48280*/  IMAD.X R37, R37, 0x1, R0, P1 ;  /* 0x0000000125257824 */ /* 0x000fc600008e0600 */
[----:B------:R-:W-:Y:S04]  /*48290*/  STL [R1+0x1248], R6 ;  /* 0x0012480601007387 */ /* 0x000fe80000100800 */
[----:B------:R1:W-:Y:S04]  /*482a0*/  STL [R1+0x123c], R37 ;  /* 0x00123c2501007387 */ /* 0x0003e80000100800 */
[----:B------:R-:W2:Y:S01]  /*482b0*/  LDL.LU R36, [R1+0x1218] ;  /* 0x0012180001247983 */ /* 0x000ea20000300800 */
[----:B------:R-:W-:Y:S02]  /*482c0*/  IMAD.MOV.U32 R4, RZ, RZ, R34 ;  /* 0x000000ffff047224 */ /* 0x000fe400078e0022 */
[----:B------:R-:W-:-:S02]  /*482d0*/  IMAD.MOV.U32 R5, RZ, RZ, R37 ;  /* 0x000000ffff057224 */ /* 0x000fc400078e0025 */
[----:B-1----:R-:W2:Y:S04]  /*482e0*/  LDL.LU R37, [R1+0x1214] ;  /* 0x0012140001257983 */ /* 0x002ea80000300800 */
[----:B------:R1:W-:Y:S01]  /*482f0*/  LDGSTS.E [R3+0x17000], [R4.64], P2 ;  /* 0x1700000004037fae */ /* 0x0003e20009121844 */
[----:B------:R-:W-:Y:S01]  /*48300*/  IADD3 R7, P1, R7, R35, RZ ;  /* 0x0000002307077210 */ /* 0x000fe20007f3e0ff */
[----:B------:R-:W-:-:S04]  /*48310*/  IMAD.X R40, R40, 0x1, R0, P0 ;  /* 0x0000000128287824 */ /* 0x000fc800000e0600 */
[----:B------:R-:W-:Y:S01]  /*48320*/  STL [R1+0x1230], R7 ;  /* 0x0012300701007387 */ /* 0x000fe20000100800 */
[----:B-1----:R-:W-:-:S03]  /*48330*/  IMAD.MOV.U32 R5, RZ, RZ, R40 ;  /* 0x000000ffff057224 */ /* 0x002fc600078e0028 */
[----:B------:R1:W-:Y:S01]  /*48340*/  STL [R1+0x1244], R40 ;  /* 0x0012442801007387 */ /* 0x0003e20000100800 */
[----:B------:R-:W-:-:S03]  /*48350*/  IMAD.MOV.U32 R4, RZ, RZ, R6 ;  /* 0x000000ffff047224 */ /* 0x000fc600078e0006 */
[----:B------:R-:W2:Y:S01]  /*48360*/  LDL.LU R34, [R1+0x1174] ;  /* 0x0011740001227983 */ /* 0x000ea20000300800 */
[----:B------:R-:W-:-:S03]  /*48370*/  IADD3 R33, P0, R33, R35, RZ ;  /* 0x0000002321217210 */ /* 0x000fc60007f1e0ff */
[----:B------:R1:W-:Y:S01]  /*48380*/  LDGSTS.E [R3+0x17800], [R4.64], P2 ;  /* 0x1780000004037fae */ /* 0x0003e20009121844 */
[----:B------:R-:W-:-:S03]  /*48390*/  IMAD.X R44, R44, 0x1, R0, P1 ;  /* 0x000000012c2c7824 */ /* 0x000fc600008e0600 */
[----:B-1----:R-:W2:Y:S04]  /*483a0*/  LDL.LU R40, [R1+0x1170] ;  /* 0x0011700001287983 */ /* 0x002ea80000300800 */
[----:B------:R-:W-:Y:S04]  /*483b0*/  STL [R1+0x1238], R33 ;  /* 0x0012382101007387 */ /* 0x000fe80000100800 */
[----:B------:R-:W-:Y:S04]  /*483c0*/  STL [R1+0x122c], R44 ;  /* 0x00122c2c01007387 */ /* 0x000fe80000100800 */
[----:B------:R-:W2:Y:S01]  /*483d0*/  LDL.LU R6, [R1+0x1184] ;  /* 0x0011840001067983 */ /* 0x000ea20000300800 */
[----:B------:R-:W-:-:S02]  /*483e0*/  IMAD.MOV.U32 R4, RZ, RZ, R7 ;  /* 0x000000ffff047224 */ /* 0x000fc400078e0007 */
[----:B------:R-:W-:Y:S01]  /*483f0*/  IMAD.MOV.U32 R5, RZ, RZ, R44 ;  /* 0x000000ffff057224 */ /* 0x000fe200078e002c */
[----:B------:R-:W2:Y:S04]  /*48400*/  LDL.LU R7, [R1+0x1194] ;  /* 0x0011940001077983 */ /* 0x000ea80000300800 */
        /* <DEDUP_REMOVED lines=8> */
[----:B-1----:R-:W2:Y:S01]  /*48490*/  LDL.LU R38, [R1+0x1180] ;  /* 0x0011800001267983 */ /* 0x002ea20000300800 */
[----:B------:R-:W-:Y:S02]  /*484a0*/  IMAD.MOV.U32 R4, RZ, RZ, R28 ;  /* 0x000000ffff047224 */ /* 0x000fe400078e001c */
[----:B-----5:R-:W-:Y:S01]  /*484b0*/  IMAD.X R43, R43, 0x1, R0, P1 ;  /* 0x000000012b2b7824 */ /* 0x020fe200008e0600 */
[----:B------:R-:W-:-:S05]  /*484c0*/  IADD3 R29, P0, R29, R35, RZ ;  /* 0x000000231d1d7210 */ /* 0x000fca0007f1e0ff */
[----:B------:R-:W-:Y:S04]  /*484d0*/  STL [R1+0x1228], R29 ;  /* 0x0012281d01007387 */ /* 0x000fe80000100800 */
[----:B------:R1:W-:Y:S01]  /*484e0*/  STL [R1+0x121c], R43 ;  /* 0x00121c2b01007387 */ /* 0x0003e20000100800 */
[----:B---3--:R-:W-:-:S03]  /*484f0*/  IMAD.X R42, R42, 0x1, R0, P0 ;  /* 0x000000012a2a7824 */ /* 0x008fc600000e0600 */
[----:B------:R-:W3:Y:S04]  /*48500*/  LDL.LU R33, [R1+0x11dc] ;  /* 0x0011dc0001217983 */ /* 0x000ee80000300800 */
[----:B------:R-:W5:Y:S01]  /*48510*/  LDL.LU R44, [R1+0x1190] ;  /* 0x00119000012c7983 */ /* 0x000f620000300800 */
[----:B------:R-:W-:Y:S01]  /*48520*/  IMAD.MOV.U32 R5, RZ, RZ, R43 ;  /* 0x000000ffff057224 */ /* 0x000fe200078e002b */
[----:B----4-:R-:W-:-:S04]  /*48530*/  IADD3 R30, P1, R30, R35, RZ ;  /* 0x000000231e1e7210 */ /* 0x010fc80007f3e0ff */
[----:B------:R4:W-:Y:S04]  /*48540*/  LDGSTS.E [R3+0x19000], [R4.64], P2 ;  /* 0x1900000004037fae */ /* 0x0009e80009121844 */
[----:B------:R-:W-:Y:S01]  /*48550*/  STL [R1+0x1210], R30 ;  /* 0x0012101e01007387 */ /* 0x000fe20000100800 */
[----:B--2---:R-:W-:-:S03]  /*48560*/  IMAD.X R41, R41, 0x1, R0, P1 ;  /* 0x0000000129297824 */ /* 0x004fc600008e0600 */
[----:B------:R2:W-:Y:S04]  /*48570*/  STL [R1+0x1224], R42 ;  /* 0x0012242a01007387 */ /* 0x0005e80000100800 */
[----:B------:R-:W5:Y:S01]  /*48580*/  LDL.LU R28, [R1+0x11e4] ;  /* 0x0011e400011c7983 */ /* 0x000f620000300800 */
[----:B----4-:R-:W-:-:S03]  /*48590*/  IMAD.MOV.U32 R4, RZ, RZ, R29 ;  /* 0x000000ffff047224 */ /* 0x010fc600078e001d */
[----:B-1----:R-:W4:Y:S01]  /*485a0*/  LDL.LU R43, [R1+0x11d8] ;  /* 0x0011d800012b7983 */ /* 0x002f220000300800 */
[----:B------:R-:W-:Y:S01]  /*485b0*/  IADD3 R36, P0, R36, R35, RZ ;  /* 0x0000002324247210 */ /* 0x000fe20007f1e0ff */
[----:B------:R-:W-:-:S04]  /*485c0*/  IMAD.MOV.U32 R5, RZ, RZ, R42 ;  /* 0x000000ffff057224 */ /* 0x000fc800078e002a */
[----:B------:R-:W-:Y:S04]  /*485d0*/  STL [R1+0x1218], R36 ;  /* 0x0012182401007387 */ /* 0x000fe80000100800 */
[----:B------:R-:W-:Y:S04]  /*485e0*/  STL [R1+0x115c], R41 ;  /* 0x00115c2901007387 */ /* 0x000fe80000100800 */
[----:B------:R-:W4:Y:S04]  /*485f0*/  LDL.LU R29, [R1+0x11ec] ;  /* 0x0011ec00011d7983 */ /* 0x000f280000300800 */
[----:B--2---:R-:W2:Y:S01]  /*48600*/  LDL.LU R42, [R1+0x11e0] ;  /* 0x0011e000012a7983 */ /* 0x004ea20000300800 */
[----:B------:R-:W-:-:S03]  /*48610*/  IMAD.X R37, R37, 0x1, R0, P0 ;  /* 0x0000000125257824 */ /* 0x000fc600000e0600 */
[----:B------:R1:W-:Y:S02]  /*48620*/  LDGSTS.E [R3+0x19800], [R4.64], P2 ;  /* 0x1980000004037fae */ /* 0x0003e40009121844 */
[----:B-1----:R-:W-:Y:S02]  /*48630*/  IMAD.MOV.U32 R4, RZ, RZ, R30 ;  /* 0x000000ffff047224 */ /* 0x002fe400078e001e */
[----:B------:R-:W-:Y:S01]  /*48640*/  IMAD.MOV.U32 R5, RZ, RZ, R41 ;  /* 0x000000ffff057224 */ /* 0x000fe200078e0029 */
[----:B------:R-:W-:-:S04]  /*48650*/  IADD3 R34, P1, R34, R35, RZ ;  /* 0x0000002322227210 */ /* 0x000fc80007f3e0ff */
[----:B------:R1:W-:Y:S04]  /*48660*/  LDGSTS.E [R3+0x1a000], [R4.64], P2 ;  /* 0x1a00000004037fae */ /* 0x0003e80009121844 */
[----:B------:R-:W-:Y:S01]  /*48670*/  STL [R1+0x1174], R34 ;  /* 0x0011742201007387 */ /* 0x000fe20000100800 */
[----:B------:R-:W-:-:S03]  /*48680*/  IMAD.X R40, R40, 0x1, R0, P1 ;  /* 0x0000000128287824 */ /* 0x000fc600008e0600 */
[----:B------:R1:W-:Y:S04]  /*48690*/  STL [R1+0x1214], R37 ;  /* 0x0012142501007387 */ /* 0x0003e80000100800 */
[----:B------:R-:W2:Y:S01]  /*486a0*/  LDL.LU R30, [R1+0x11f4] ;  /* 0x0011f400011e7983 */ /* 0x000ea20000300800 */
[----:B-1----:R-:W-:Y:S01]  /*486b0*/  IMAD.MOV.U32 R5, RZ, RZ, R37 ;  /* 0x000000ffff057224 */ /* 0x002fe200078e0025 */
[----:B------:R-:W-:Y:S02]  /*486c0*/  IADD3 R6, P0, R6, R35, RZ ;  /* 0x0000002306067210 */ /* 0x000fe40007f1e0ff */
[----:B------:R-:W2:Y:S01]  /*486d0*/  LDL.LU R37, [R1+0x11e8] ;  /* 0x0011e80001257983 */ /* 0x000ea20000300800 */
[----:B------:R-:W-:-:S03]  /*486e0*/  IMAD.MOV.U32 R4, RZ, RZ, R36 ;  /* 0x000000ffff047224 */ /* 0x000fc600078e0024 */
[----:B------:R-:W-:Y:S04]  /*486f0*/  STL [R1+0x1184], R6 ;  /* 0x0011840601007387 */ /* 0x000fe80000100800 */
[----:B------:R1:W-:Y:S04]  /*48700*/  STL [R1+0x1170], R40 ;  /* 0x0011702801007387 */ /* 0x0003e80000100800 */
[----:B------:R-:W2:Y:S04]  /*48710*/  LDL.LU R41, [R1+0x11f0] ;  /* 0x0011f00001297983 */ /* 0x000ea80000300800 */
[----:B------:R-:W2:Y:S01]  /*48720*/  LDL.LU R36, [R1+0x11fc] ;  /* 0x0011fc0001247983 */ /* 0x000ea20000300800 */
[----:B------:R-:W-:-:S03]  /*48730*/  IADD3 R7, P1, R7, R35, RZ ;  /* 0x0000002307077210 */ /* 0x000fc60007f3e0ff */
[----:B------:R1:W-:Y:S02]  /*48740*/  LDGSTS.E [R3+0x1a800], [R4.64], P2 ;  /* 0x1a80000004037fae */ /* 0x0003e40009121844 */
[----:B-1----:R-:W-:Y:S02]  /*48750*/  IMAD.MOV.U32 R4, RZ, RZ, R34 ;  /* 0x000000ffff047224 */ /* 0x002fe400078e0022 */
[----:B------:R-:W-:Y:S02]  /*48760*/  IMAD.MOV.U32 R5, RZ, RZ, R40 ;  /* 0x000000ffff057224 */ /* 0x000fe400078e0028 */
[----:B------:R-:W2:Y:S04]  /*48770*/  LDL.LU R40, [R1+0x11f8] ;  /* 0x0011f80001287983 */ /* 0x000ea80000300800 */
[----:B------:R-:W-:Y:S04]  /*48780*/  STL [R1+0x1194], R7 ;  /* 0x0011940701007387 */ /* 0x000fe80000100800 */
[----:B------:R1:W-:Y:S01]  /*48790*/  LDGSTS.E [R3+0x1b000], [R4.64], P2 ;  /* 0x1b00000004037fae */ /* 0x0003e20009121844 */
[----:B------:R-:W-:-:S04]  /*487a0*/  IMAD.X R38, R38, 0x1, R0, P0 ;  /* 0x0000000126267824 */ /* 0x000fc800000e0600 */
[----:B-1----:R-:W-:Y:S01]  /*487b0*/  IMAD.MOV.U32 R5, RZ, RZ, R38 ;  /* 0x000000ffff057224 */ /* 0x002fe200078e0026 */
[----:B------:R1:W-:Y:S01]  /*487c0*/  STL [R1+0x1180], R38 ;  /* 0x0011802601007387 */ /* 0x0003e20000100800 */
[----:B------:R-:W-:-:S03]  /*487d0*/  IMAD.MOV.U32 R4, RZ, RZ, R6 ;  /* 0x000000ffff047224 */ /* 0x000fc600078e0006 */
[----:B------:R-:W2:Y:S04]  /*487e0*/  LDL.LU R34, [R1+0x1204] ;  /* 0x0012040001227983 */ /* 0x000ea80000300800 */
[----:B------:R1:W-:Y:S04]  /*487f0*/  LDGSTS.E [R3+0x1b800], [R4.64], P2 ;  /* 0x1b80000004037fae */ /* 0x0003e80009121844 */
[----:B-1----:R-:W2:Y:S01]  /*48800*/  LDL.LU R38, [R1+0x1200] ;  /* 0x0012000001267983 */ /* 0x002ea20000300800 */
[----:B------:R-:W-:Y:S01]  /*48810*/  IMAD.MOV.U32 R4, RZ, RZ, R7 ;  /* 0x000000ffff047224 */ /* 0x000fe200078e0007 */
[----:B---3--:R-:W-:Y:S01]  /*48820*/  IADD3 R33, P0, R33, R35, RZ ;  /* 0x0000002321217210 */ /* 0x008fe20007f1e0ff */
[----:B-----5:R-:W-:-:S04]  /*48830*/  IMAD.X R44, R44, 0x1, R0, P1 ;  /* 0x000000012c2c7824 */ /* 0x020fc800008e0600 */
[----:B------:R-:W-:Y:S04]  /*48840*/  STL [R1+0x11dc], R33 ;  /* 0x0011dc2101007387 */ /* 0x000fe80000100800 */
[----:B------:R1:W-:Y:S04]  /*48850*/  STL [R1+0x1190], R44 ;  /* 0x0011902c01007387 */ /* 0x0003e80000100800 */
[----:B------:R-:W3:Y:S01]  /*48860*/  LDL.LU R6, [R1+0x120c] ;  /* 0x00120c0001067983 */ /* 0x000ee20000300800 */
[----:B------:R-:W-:-:S03]  /*48870*/  IMAD.MOV.U32 R5, RZ, RZ, R44 ;  /* 0x000000ffff057224 */ /* 0x000fc600078e002c */
[----:B------:R-:W5:Y:S04]  /*48880*/  LDL.LU R7, [R1+0x1208] ;  /* 0x0012080001077983 */ /* 0x000f680000300800 */
[----:B------:R1:W-:Y:S01]  /*48890*/  LDGSTS.E [R3+0x1c000], [R4.64], P2 ;  /* 0x1c00000004037fae */ /* 0x0003e20009121844 */
[----:B------:R-:W-:Y:S01]  /*488a0*/  IADD3 R28, P1, R28, R35, RZ ;  /* 0x000000231c1c7210 */ /* 0x000fe20007f3e0ff */
[----:B----4-:R-:W-:-:S04]  /*488b0*/  IMAD.X R43, R43, 0x1, R0, P0 ;  /* 0x000000012b2b7824 */ /* 0x010fc800000e0600 */
[----:B------:R4:W-:Y:S04]  /*488c0*/  STL [R1+0x11e4], R28 ;  /* 0x0011e41c01007387 */ /* 0x0009e80000100800 */
[----:B------:R-:W-:Y:S04]  /*488d0*/  STL [R1+0x11d8], R43 ;  /* 0x0011d82b01007387 */ /* 0x000fe80000100800 */
[----:B-1----:R-:W5:Y:S01]  /*488e0*/  LDL.LU R44, [R1+0xbc0] ;  /* 0x000bc000012c7983 */ /* 0x002f620000300800 */
[----:B------:R-:W-:-:S03]  /*488f0*/  IMAD.MOV.U32 R4, RZ, RZ, R33 ;  /* 0x000000ffff047224 */ /* 0x000fc600078e0021 */
[----:B------:R-:W5:Y:S01]  /*48900*/  LDL.LU R45, [R1+0xbbc] ;  /* 0x000bbc00012d7983 */ /* 0x000f620000300800 */
[----:B------:R-:W-:Y:S01]  /*48910*/  IADD3 R29, P0, R29, R35, RZ ;  /* 0x000000231d1d7210 */ /* 0x000fe20007f1e0ff */
[----:B--2---:R-:W-:-:S04]  /*48920*/  IMAD.X R42, R42, 0x1, R0, P1 ;  /* 0x000000012a2a7824 */ /* 0x004fc800008e0600 */
[----:B------:R-:W-:Y:S01]  /*48930*/  STL [R1+0x11ec], R29 ;  /* 0x0011ec1d01007387 */ /* 0x000fe20000100800 */
[----:B------:R-:W-:-:S03]  /*48940*/  IMAD.MOV.U32 R5, RZ, RZ, R43 ;  /* 0x000000ffff057224 */ /* 0x000fc600078e002b */
[----:B------:R-:W-:Y:S04]  /*48950*/  STL [R1+0x11e0], R42 ;  /* 0x0011e02a01007387 */ /* 0x000fe80000100800 */
[----:B------:R-:W2:Y:S04]  /*48960*/  LDL.LU R33, [R1+0xbd8] ;  /* 0x000bd80001217983 */ /* 0x000ea80000300800 */
[----:B------:R1:W-:Y:S02]  /*48970*/  LDGSTS.E [R3+0x1c800], [R4.64], P2 ;  /* 0x1c80000004037fae */ /* 0x0003e40009121844 */
[----:B-1----:R-:W-:-:S02]  /*48980*/  IMAD.MOV.U32 R4, RZ, RZ, R28 ;  /* 0x000000ffff047224 */ /* 0x002fc400078e001c */
[----:B------:R-:W-:Y:S01]  /*48990*/  IMAD.MOV.U32 R5, RZ, RZ, R42 ;  /* 0x000000ffff057224 */ /* 0x000fe200078e002a */
[----:B----4-:R-:W4:Y:S04]  /*489a0*/  LDL.LU R28, [R1+0xbf0] ;  /* 0x000bf000011c7983 */ /* 0x010f280000300800 */
[----:B------:R1:W-:Y:S01]  /*489b0*/  LDGSTS.E [R3+0x1d000], [R4.64], P2 ;  /* 0x1d00000004037fae */ /* 0x0003e20009121844 */
[----:B------:R-:W-:Y:S01]  /*489c0*/  IADD3 R30, P1, R30, R35, RZ ;  /* 0x000000231e1e7210 */ /* 0x000fe20007f3e0ff */
[----:B------:R-:W-:-:S04]  /*489d0*/  IMAD.X R37, R37, 0x1, R0, P0 ;  /* 0x0000000125257824 */ /* 0x000fc800000e0600 */
[----:B------:R-:W-:Y:S01]  /*489e0*/  STL [R1+0x11f4], R30 ;  /* 0x0011f41e01007387 */ /* 0x000fe20000100800 */
[----:B-1----:R-:W-:-:S03]  /*489f0*/  IMAD.MOV.U32 R5, RZ, RZ, R37 ;  /* 0x000000ffff057224 */ /* 0x002fc600078e0025 */
[----:B------:R1:W-:Y:S01]  /*48a00*/  STL [R1+0x11e8], R37 ;  /* 0x0011e82501007387 */ /* 0x0003e20000100800 */
[----:B------:R-:W-:-:S05]  /*48a10*/  IMAD.MOV.U32 R4, RZ, RZ, R29 ;  /* 0x000000ffff047224 */ /* 0x000fca00078e001d */
[----:B------:R1:W-:Y:S01]  /*48a20*/  LDGSTS.E [R3+0x1d800], [R4.64], P2 ;  /* 0x1d80000004037fae */ /* 0x0003e20009121844 */
[----:B------:R-:W-:-:S03]  /*48a30*/  IMAD.X R41, R41, 0x1, R0, P1 ;  /* 0x0000000129297824 */ /* 0x000fc600008e0600 */
[----:B-1----:R-:W4:Y:S01]  /*48a40*/  LDL.LU R37, [R1+0xbd4] ;  /* 0x000bd40001257983 */ /* 0x002f220000300800 */
[----:B------:R-:W-:-:S05]  /*48a50*/  IADD3 R36, P0, R36, R35, RZ ;  /* 0x0000002324247210 */ /* 0x000fca0007f1e0ff */
[----:B------:R-:W-:Y:S04]  /*48a60*/  STL [R1+0x11fc], R36 ;  /* 0x0011fc2401007387 */ /* 0x000fe80000100800 */
[----:B------:R1:W-:Y:S04]  /*48a70*/  STL [R1+0x11f0], R41 ;  /* 0x0011f02901007387 */ /* 0x0003e80000100800 */
[----:B------:R-:W4:Y:S04]  /*48a80*/  LDL.LU R29, [R1+0xc08] ;  /* 0x000c0800011d7983 */ /* 0x000f280000300800 */
[----:B------:R-:W4:Y:S01]  /*48a90*/  LDL.LU R43, [R1+0xbec] ;  /* 0x000bec00012b7983 */ /* 0x000f220000300800 */
[----:B------:R-:W-:-:S03]  /*48aa0*/  IMAD.MOV.U32 R5, RZ, RZ, R41 ;  /* 0x000000ffff057224 */ /* 0x000fc600078e0029 */
[----:B-1----:R-:W1:Y:S01]  /*48ab0*/  S2R R41, SR_TID.X ;  /* 0x0000000000297919 */ /* 0x002e620000002100 */
[----:B------:R-:W-:Y:S02]  /*48ac0*/  IMAD.MOV.U32 R4, RZ, RZ, R30 ;  /* 0x000000ffff047224 */ /* 0x000fe400078e001e */
[----:B------:R-:W-:-:S03]  /*48ad0*/  IMAD.X R40, R40, 0x1, R0, P0 ;  /* 0x0000000128287824 */ /* 0x000fc600000e0600 */
[----:B------:R1:W-:Y:S02]  /*48ae0*/  LDGSTS.E [R3+0x1e000], [R4.64], P2 ;  /* 0x1e00000004037fae */ /* 0x0003e40009121844 */
[----:B-1----:R-:W-:Y:S02]  /*48af0*/  IMAD.MOV.U32 R4, RZ, RZ, R36 ;  /* 0x000000ffff047224 */ /* 0x002fe400078e0024 */
[----:B------:R-:W-:Y:S01]  /*48b00*/  IMAD.MOV.U32 R5, RZ, RZ, R40 ;  /* 0x000000ffff057224 */ /* 0x000fe200078e0028 */
[----:B------:R-:W-:-:S04]  /*48b10*/  IADD3 R34, P1, R34, R35, RZ ;  /* 0x0000002322227210 */ /* 0x000fc80007f3e0ff */
[----:B------:R1:W-:Y:S01]  /*48b20*/  LDGSTS.E [R3+0x1e800], [R4.64], P2 ;  /* 0x1e80000004037fae */ /* 0x0003e20009121844 */
[----:B------:R-:W-:-:S03]  /*48b30*/  SHF.R.S32.HI R48, RZ, 0x6, R41 ;  /* 0x00000006ff307819 */ /* 0x000fc60000011429 */
[----:B------:R1:W-:Y:S01]  /*48b40*/  STL [R1+0x1204], R34 ;  /* 0x0012042201007387 */ /* 0x0003e20000100800 */
[----:B------:R-:W-:Y:S01]  /*48b50*/  LOP3.LUT R41, R41, 0x3f, RZ, 0xc0, !PT ;  /* 0x0000003f29297812 */ /* 0x000fe200078ec0ff */
[----:B------:R-:W-:Y:S02]  /*48b60*/  IMAD.X R38, R38, 0x1, R0, P1 ;  /* 0x0000000126267824 */ /* 0x000fe400008e0600 */
[----:B------:R3:W-:Y:S04]  /*48b70*/  STL [R1+0x11f8], R40 ;  /* 0x0011f82801007387 */ /* 0x0007e80000100800 */
[----:B------:R-:W4:Y:S01]  /*48b80*/  LDL.LU R30, [R1+0xc20] ;  /* 0x000c2000011e7983 */ /* 0x000f220000300800 */
[----:B-1----:R-:W-:-:S03]  /*48b90*/  IMAD.MOV.U32 R4, RZ, RZ, R34 ;  /* 0x000000ffff047224 */ /* 0x002fc600078e0022 */
[----:B------:R-:W4:Y:S01]  /*48ba0*/  LDL.LU R42, [R1+0xc04] ;  /* 0x000c0400012a7983 */ /* 0x000f220000300800 */
[----:B------:R-:W-:Y:S01]  /*48bb0*/  IMAD.SHL.U32 R34, R41, 0x4, RZ ;  /* 0x0000000429227824 */ /* 0x000fe200078e00ff */
[----:B------:R-:W-:Y:S01]  /*48bc0*/  SGXT R48, R48, 0x1 ;  /* 0x000000013030781a */ /* 0x000fe20000000200 */
[----:B------:R-:W-:-:S03]  /*48bd0*/  IMAD.MOV.U32 R5, RZ, RZ, R38 ;  /* 0x000000ffff057224 */ /* 0x000fc600078e0026 */
[----:B------:R-:W-:Y:S02]  /*48be0*/  LOP3.LUT R34, R34, 0x110, R48, 0x78, !PT ;  /* 0x0000011022227812 */ /* 0x000fe400078e7830 */
[----:B------:R1:W-:Y:S02]  /*48bf0*/  LDGSTS.E [R3+0x1f000], [R4.64], P2 ;  /* 0x1f00000004037fae */ /* 0x0003e40009121844 */
[----:B------:R-:W-:-:S05]  /*48c00*/  LOP3.LUT R34, R34, 0x20, RZ, 0x3c, !PT ;  /* 0x0000002022227812 */ /* 0x000fca00078e3cff */
[----:B-1----:R-:W-:Y:S01]  /*48c10*/  IMAD R4, R39, 0x20000, R34 ;  /* 0x0002000027047824 */ /* 0x002fe200078e0222 */
[----:B---3--:R-:W-:-:S05]  /*48c20*/  IADD3 R6, P3, R6, R35, RZ ;  /* 0x0000002306067210 */ /* 0x008fca0007f7e0ff */
[----:B------:R-:W-:Y:S04]  /*48c30*/  STL [R1+0x120c], R6 ;  /* 0x00120c0601007387 */ /* 0x000fe80000100800 */
[----:B------:R1:W-:Y:S04]  /*48c40*/  STL [R1+0x1200], R38 ;  /* 0x0012002601007387 */ /* 0x0003e80000100800 */
[----:B------:R-:W3:Y:S01]  /*48c50*/  LDL.LU R36, [R1+0xc38] ;  /* 0x000c380001247983 */ /* 0x000ee20000300800 */
[----:B-----5:R-:W-:-:S03]  /*48c60*/  IMAD.X R7, R7, 0x1, R0, P3 ;  /* 0x0000000107077824 */ /* 0x020fc600018e0600 */
[----:B------:R-:W5:Y:S04]  /*48c70*/  LDL.LU R40, [R1+0xc1c] ;  /* 0x000c1c0001287983 */ /* 0x000f680000300800 */
[----:B------:R1:W-:Y:S01]  /*48c80*/  LDGSTS.E [R3+0x1f800], [R6.64], P2 ;  /* 0x1f80000006037fae */ /* 0x0003e20009121844 */
[----:B------:R-:W-:-:S05]  /*48c90*/  IADD3 R44, P0, R44, R35, RZ ;  /* 0x000000232c2c7210 */ /* 0x000fca0007f1e0ff */
[----:B------:R-:W-:Y:S01]  /*48ca0*/  IMAD.X R45, R45, 0x1, R0, P0 ;  /* 0x000000012d2d7824 */ /* 0x000fe200000e0600 */
[----:B------:R-:W-:Y:S04]  /*48cb0*/  STL [R1+0xbc0], R44 ;  /* 0x000bc02c01007387 */ /* 0x000fe80000100800 */
[----:B------:R2:W-:Y:S04]  /*48cc0*/  STL [R1+0x1208], R7 ;  /* 0x0012080701007387 */ /* 0x0005e80000100800 */
[----:B-1----:R-:W5:Y:S01]  /*48cd0*/  LDL.LU R38, [R1+0xc50] ;  /* 0x000c500001267983 */ /* 0x002f620000300800 */
[----:B--2---:R-:W-:-:S05]  /*48ce0*/  IADD3 R33, P1, R33, R35, RZ ;  /* 0x0000002321217210 */ /* 0x004fca0007f3e0ff */
[----:B------:R-:W-:Y:S04]  /*48cf0*/  STL [R1+0xbd8], R33 ;  /* 0x000bd82101007387 */ /* 0x000fe80000100800 */
[----:B------:R-:W-:Y:S04]  /*48d00*/  STL [R1+0xbbc], R45 ;  /* 0x000bbc2d01007387 */ /* 0x000fe80000100800 */
[----:B------:R-:W2:Y:S01]  /*48d10*/  LDL.LU R41, [R1+0xc34] ;  /* 0x000c340001297983 */ /* 0x000ea20000300800 */
[----:B------:R-:W-:-:S03]  /*48d20*/  IMAD.MOV.U32 R6, RZ, RZ, R44 ;  /* 0x000000ffff067224 */ /* 0x000fc600078e002c */
[----:B------:R-:W2:Y:S01]  /*48d30*/  LDL.LU R34, [R1+0xc68] ;  /* 0x000c680001227983 */ /* 0x000ea20000300800 */
[----:B------:R-:W-:Y:S01]  /*48d40*/  IMAD.MOV.U32 R7, RZ, RZ, R45 ;  /* 0x000000ffff077224 */ /* 0x000fe200078e002d */
[----:B----4-:R-:W-:Y:S02]  /*48d50*/  IADD3 R28, P0, R28, R35, RZ ;  /* 0x000000231c1c7210 */ /* 0x010fe40007f1e0ff */
        /* <DEDUP_REMOVED lines=14> */
[----:B------:R-:W4:Y:S04]  /*48e40*/  LDL.LU R33, [R1+0xc98] ;  /* 0x000c980001217983 */ /* 0x000f280000300800 */
[----:B------:R-:W4:Y:S01]  /*48e50*/  LDL.LU R44, [R1+0xc7c] ;  /* 0x000c7c00012c7983 */ /* 0x000f220000300800 */
[----:B------:R-:W-:-:S02]  /*48e60*/  IMAD.MOV.U32 R6, RZ, RZ, R28 ;  /* 0x000000ffff067224 */ /* 0x000fc400078e001c */
[----:B------:R-:W-:-:S05]  /*48e70*/  IMAD.MOV.U32 R7, RZ, RZ, R43 ;  /* 0x000000ffff077224 */ /* 0x000fca00078e002b */
[----:B------:R1:W-:Y:S01]  /*48e80*/  LDGSTS.E [R4+0x1200], [R6.64], P2 ;  /* 0x0120000006047fae */ /* 0x0003e20009121844 */
[----:B------:R-:W-:Y:S01]  /*48e90*/  IADD3 R30, P0, R30, R35, RZ ;  /* 0x000000231e1e7210 */ /* 0x000fe20007f1e0ff */
[----:B------:R-:W-:-:S04]  /*48ea0*/  IMAD.X R42, R42, 0x1, R0, P1 ;  /* 0x000000012a2a7824 */ /* 0x000fc800008e0600 */
[----:B------:R-:W-:Y:S04]  /*48eb0*/  STL [R1+0xc20], R30 ;  /* 0x000c201e01007387 */ /* 0x000fe80000100800 */
[----:B------:R3:W-:Y:S01]  /*48ec0*/  STL [R1+0xc04], R42 ;  /* 0x000c042a01007387 */ /* 0x0007e20000100800 */
[----:B-1----:R-:W-:-:S03]  /*48ed0*/  IMAD.MOV.U32 R7, RZ, RZ, R42 ;  /* 0x000000ffff077224 */ /* 0x002fc600078e002a */
[----:B------:R-:W4:Y:S01]  /*48ee0*/  LDL.LU R28, [R1+0xcb0] ;  /* 0x000cb000011c7983 */ /* 0x000f220000300800 */
[----:B------:R-:W-:-:S03]  /*48ef0*/  IMAD.MOV.U32 R6, RZ, RZ, R29 ;  /* 0x000000ffff067224 */ /* 0x000fc600078e001d */
[----:B------:R-:W4:Y:S04]  /*48f00*/  LDL.LU R43, [R1+0xc94] ;  /* 0x000c9400012b7983 */ /* 0x000f280000300800 */
[----:B------:R1:W-:Y:S02]  /*48f10*/  LDGSTS.E [R4+0x1a00], [R6.64], P2 ;  /* 0x01a0000006047fae */ /* 0x0003e40009121844 */
[----:B-1----:R-:W-:Y:S01]  /*48f20*/  IMAD.MOV.U32 R6, RZ, RZ, R30 ;  /* 0x000000ffff067224 */ /* 0x002fe200078e001e */
[----:B---3--:R-:W-:Y:S01]  /*48f30*/  IADD3 R36, P1, R36, R35, RZ ;  /* 0x0000002324247210 */ /* 0x008fe20007f3e0ff */
[----:B-----5:R-:W-:-:S04]  /*48f40*/  IMAD.X R40, R40, 0x1, R0, P0 ;  /* 0x0000000128287824 */ /* 0x020fc800000e0600 */
[----:B------:R-:W-:Y:S04]  /*48f50*/  STL [R1+0xc38], R36 ;  /* 0x000c382401007387 */ /* 0x000fe80000100800 */
[----:B------:R1:W-:Y:S04]  /*48f60*/  STL [R1+0xc1c], R40 ;  /* 0x000c1c2801007387 */ /* 0x0003e80000100800 */
[----:B------:R-:W3:Y:S04]  /*48f70*/  LDL.LU R42, [R1+0xcac] ;  /* 0x000cac00012a7983 */ /* 0x000ee80000300800 */
[----:B------:R-:W5:Y:S01]  /*48f80*/  LDL.LU R29, [R1+0xcc8] ;  /* 0x000cc800011d7983 */ /* 0x000f620000300800 */
[----:B------:R-:W-:-:S03]  /*48f90*/  IMAD.MOV.U32 R7, RZ, RZ, R40 ;  /* 0x000000ffff077224 */ /* 0x000fc600078e0028 */
[----:B-1----:R-:W5:Y:S01]  /*48fa0*/  LDL.LU R40, [R1+0xcc4] ;  /* 0x000cc40001287983 */ /* 0x002f620000300800 */
[----:B------:R-:W-:-:S03]  /*48fb0*/  IADD3 R38, P0, R38, R35, RZ ;  /* 0x0000002326267210 */ /* 0x000fc60007f1e0ff */
[----:B------:R1:W-:Y:S04]  /*48fc0*/  LDGSTS.E [R4+0x2200], [R6.64], P2 ;  /* 0x0220000006047fae */ /* 0x0003e80009121844 */
[----:B------:R-:W-:Y:S01]  /*48fd0*/  STL [R1+0xc50], R38 ;  /* 0x000c502601007387 */ /* 0x000fe20000100800 */
[----:B-1----:R-:W-:Y:S02]  /*48fe0*/  IMAD.MOV.U32 R6, RZ, RZ, R36 ;  /* 0x000000ffff067224 */ /* 0x002fe400078e0024 */
[----:B--2---:R-:W-:Y:S01]  /*48ff0*/  IMAD.X R41, R41, 0x1, R0, P1 ;  /* 0x0000000129297824 */ /* 0x004fe200008e0600 */
[----:B------:R-:W-:-:S04]  /*49000*/  IADD3 R34, P1, R34, R35, RZ ;  /* 0x0000002322227210 */ /* 0x000fc80007f3e0ff */
[----:B------:R1:W-:Y:S01]  /*49010*/  STL [R1+0xc34], R41 ;  /* 0x000c342901007387 */ /* 0x0003e20000100800 */
[----:B------:R-:W-:Y:S02]  /*49020*/  IMAD.MOV.U32 R7, RZ, RZ, R41 ;  /* 0x000000ffff077224 */ /* 0x000fe400078e0029 */
[----:B----4-:R-:W-:Y:S01]  /*49030*/  IMAD.X R3, R3, 0x1, R0, P0 ;  /* 0x0000000103037824 */ /* 0x010fe200000e0600 */
[----:B------:R-:W2:Y:S04]  /*49040*/  LDL.LU R30, [R1+0xce0] ;  /* 0x000ce000011e7983 */ /* 0x000ea80000300800 */
[----:B------:R4:W-:Y:S04]  /*49050*/  LDGSTS.E [R4+0x2a00], [R6.64], P2 ;  /* 0x02a0000006047fae */ /* 0x0009e80009121844 */
[----:B-1----:R-:W2:Y:S04]  /*49060*/  LDL.LU R41, [R1+0xcdc] ;  /* 0x000cdc0001297983 */ /* 0x002ea80000300800 */
[----:B------:R-:W-:Y:S04]  /*49070*/  STL [R1+0xc68], R34 ;  /* 0x000c682201007387 */ /* 0x000fe80000100800 */
[----:B------:R1:W-:Y:S01]  /*49080*/  STL [R1+0xc4c], R3 ;  /* 0x000c4c0301007387 */ /* 0x0003e20000100800 */
[----:B----4-:R-:W-:-:S03]  /*49090*/  IMAD.MOV.U32 R6, RZ, RZ, R38 ;  /* 0x000000ffff067224 */ /* 0x010fc600078e0026 */
[----:B------:R-:W4:Y:S01]  /*490a0*/  LDL.LU R36, [R1+0xcf8] ;  /* 0x000cf80001247983 */ /* 0x000f220000300800 */
[----:B------:R-:W-:-:S03]  /*490b0*/  IMAD.MOV.U32 R7, RZ, RZ, R3 ;  /* 0x000000ffff077224 */ /* 0x000fc600078e0003 */
[----:B------:R-:W4:Y:S04]  /*490c0*/  LDL.LU R38, [R1+0xcf4] ;  /* 0x000cf40001267983 */ /* 0x000f280000300800 */
[----:B------:R1:W-:Y:S01]  /*490d0*/  LDGSTS.E [R4+0x3200], [R6.64], P2 ;  /* 0x0320000006047fae */ /* 0x0003e20009121844 */
[----:B------:R-:W-:Y:S01]  /*490e0*/  IADD3 R5, P0, R5, R35, RZ ;  /* 0x0000002305057210 */ /* 0x000fe20007f1e0ff */
[----:B------:R-:W-:-:S04]  /*490f0*/  IMAD.X R37, R37, 0x1, R0, P1 ;  /* 0x0000000125257824 */ /* 0x000fc800008e0600 */
[----:B------:R-:W-:Y:S01]  /*49100*/  STL [R1+0xc80], R5 ;  /* 0x000c800501007387 */ /* 0x000fe20000100800 */
[----:B-1----:R-:W-:-:S03]  /*49110*/  IMAD.MOV.U32 R7, RZ, RZ, R37 ;  /* 0x000000ffff077224 */ /* 0x002fc600078e0025 */
[----:B------:R1:W-:Y:S01]  /*49120*/  STL [R1+0xc64], R37 ;  /* 0x000c642501007387 */ /* 0x0003e20000100800 */
[----:B------:R-:W-:-:S03]  /*49130*/  IMAD.MOV.U32 R6, RZ, RZ, R34 ;  /* 0x000000ffff067224 */ /* 0x000fc600078e0022 */
[----:B------:R-:W4:Y:S01]  /*49140*/  LDL.LU R3, [R1+0xd10] ;  /* 0x000d100001037983 */ /* 0x000f220000300800 */
[----:B------:R-:W-:-:S03]  /*49150*/  IADD3 R33, P1, R33, R35, RZ ;  /* 0x0000002321217210 */ /* 0x000fc60007f3e0ff */
[----:B------:R1:W-:Y:S01]  /*49160*/  LDGSTS.E [R4+0x3a00], [R6.64], P2 ;  /* 0x03a0000006047fae */ /* 0x0003e20009121844 */
[----:B------:R-:W-:-:S03]  /*49170*/  IMAD.X R44, R44, 0x1, R0, P0 ;  /* 0x000000012c2c7824 */ /* 0x000fc600000e0600 */
[----:B-1----:R-:W4:Y:S04]  /*49180*/  LDL.LU R37, [R1+0xd0c] ;  /* 0x000d0c0001257983 */ /* 0x002f280000300800 */
[----:B------:R-:W-:Y:S04]  /*49190*/  STL [R1+0xc98], R33 ;  /* 0x000c982101007387 */ /* 0x000fe80000100800 */
[----:B------:R-:W-:Y:S04]  /*491a0*/  STL [R1+0xc7c], R44 ;  /* 0x000c7c2c01007387 */ /* 0x000fe80000100800 */
[----:B------:R-:W4:Y:S01]  /*491b0*/  LDL.LU R34, [R1+0xd28] ;  /* 0x000d280001227983 */ /* 0x000f220000300800 */
[----:B------:R-:W-:-:S02]  /*491c0*/  IMAD.MOV.U32 R6, RZ, RZ, R5 ;  /* 0x000000ffff067224 */ /* 0x000fc400078e0005 */
[----:B------:R-:W-:Y:S01]  /*491d0*/  IMAD.MOV.U32 R7, RZ, RZ, R44 ;  /* 0x000000ffff077224 */ /* 0x000fe200078e002c */
[----:B------:R-:W4:Y:S04]  /*491e0*/  LDL.LU R5, [R1+0xd40] ;  /* 0x000d400001057983 */ /* 0x000f280000300800 */
        /* <DEDUP_REMOVED lines=8> */
[----:B-1----:R-:W4:Y:S01]  /*49270*/  LDL.LU R43, [R1+0xd24] ;  /* 0x000d2400012b7983 */ /* 0x002f220000300800 */
[----:B------:R-:W-:Y:S02]  /*49280*/  IMAD.MOV.U32 R6, RZ, RZ, R28 ;  /* 0x000000ffff067224 */ /* 0x000fe400078e001c */
[----:B---3--:R-:W-:Y:S01]  /*49290*/  IMAD.X R42, R42, 0x1, R0, P0 ;  /* 0x000000012a2a7824 */ /* 0x008fe200000e0600 */
[----:B-----5:R-:W-:-:S03]  /*492a0*/  IADD3 R29, P1, R29, R35, RZ ;  /* 0x000000231d1d7210 */ /* 0x020fc60007f3e0ff */
[----:B------:R-:W-:Y:S02]  /*492b0*/  IMAD.MOV.U32 R7, RZ, RZ, R42 ;  /* 0x000000ffff077224 */ /* 0x000fe400078e002a */
[----:B------:R-:W-:Y:S04]  /*492c0*/  STL [R1+0xcc8], R29 ;  /* 0x000cc81d01007387 */ /* 0x000fe80000100800 */
[----:B------:R1:W-:Y:S04]  /*492d0*/  STL [R1+0xcac], R42 ;  /* 0x000cac2a01007387 */ /* 0x0003e80000100800 */
[----:B------:R-:W3:Y:S01]  /*492e0*/  LDL.LU R33, [R1+0xd58] ;  /* 0x000d580001217983 */ /* 0x000ee20000300800 */
[----:B------:R-:W-:-:S03]  /*492f0*/  IMAD.X R40, R40, 0x1, R0, P1 ;  /* 0x0000000128287824 */ /* 0x000fc600008e0600 */
[----:B------:R5:W-:Y:S04]  /*49300*/  LDGSTS.E [R4+0x5200], [R6.64], P2 ;  /* 0x0520000006047fae */ /* 0x000be80009121844 */
[----:B-1----:R-:W3:Y:S01]  /*49310*/  LDL.LU R42, [R1+0xd3c] ;  /* 0x000d3c00012a7983 */ /* 0x002ee20000300800 */
[----:B-----5:R-:W-:Y:S01]  /*49320*/  IMAD.MOV.U32 R7, RZ, RZ, R40 ;  /* 0x000000ffff077224 */ /* 0x020fe200078e0028 */
[----:B--2---:R-:W-:-:S05]  /*49330*/  IADD3 R30, P0, R30, R35, RZ ;  /* 0x000000231e1e7210 */ /* 0x004fca0007f1e0ff */
[----:B------:R-:W-:Y:S01]  /*49340*/  STL [R1+0xce0], R30 ;  /* 0x000ce01e01007387 */ /* 0x000fe20000100800 */
[----:B------:R-:W-:-:S03]  /*49350*/  IMAD.X R41, R41, 0x1, R0, P0 ;  /* 0x0000000129297824 */ /* 0x000fc600000e0600 */
[----:B------:R1:W-:Y:S01]  /*49360*/  STL [R1+0xcc4], R40 ;  /* 0x000cc42801007387 */ /* 0x0003e20000100800 */
[----:B------:R-:W-:-:S03]  /*49370*/  IMAD.MOV.U32 R6, RZ, RZ, R29 ;  /* 0x000000ffff067224 */ /* 0x000fc600078e001d */
[----:B------:R-:W2:Y:S04]  /*49380*/  LDL.LU R28, [R1+0xd70] ;  /* 0x000d7000011c7983 */ /* 0x000ea80000300800 */
[----:B------:R5:W-:Y:S01]  /*49390*/  LDGSTS.E [R4+0x5a00], [R6.64], P2 ;  /* 0x05a0000006047fae */ /* 0x000be20009121844 */
[----:B----4-:R-:W-:-:S03]  /*493a0*/  IADD3 R36, P1, R36, R35, RZ ;  /* 0x0000002324247210 */ /* 0x010fc60007f3e0ff */
[----:B-1----:R-:W4:Y:S04]  /*493b0*/  LDL.LU R40, [R1+0xd54] ;  /* 0x000d540001287983 */ /* 0x002f280000300800 */
[----:B------:R-:W-:Y:S04]  /*493c0*/  STL [R1+0xcf8], R36 ;  /* 0x000cf82401007387 */ /* 0x000fe80000100800 */
[----:B------:R1:W-:Y:S01]  /*493d0*/  STL [R1+0xcdc], R41 ;  /* 0x000cdc2901007387 */ /* 0x0003e20000100800 */
[----:B------:R-:W-:-:S03]  /*493e0*/  IMAD.X R38, R38, 0x1, R0, P1 ;  /* 0x0000000126267824 */ /* 0x000fc600008e0600 */
[----:B------:R-:W4:Y:S04]  /*493f0*/  LDL.LU R29, [R1+0xd88] ;  /* 0x000d8800011d7983 */ /* 0x000f280000300800 */
[----:B------:R-:W4:Y:S01]  /*49400*/  LDL.LU R44, [R1+0xd6c] ;  /* 0x000d6c00012c7983 */ /* 0x000f220000300800 */
[----:B-----5:R-:W-:Y:S02]  /*49410*/  IMAD.MOV.U32 R6, RZ, RZ, R30 ;  /* 0x000000ffff067224 */ /* 0x020fe400078e001e */
[----:B------:R-:W-:-:S05]  /*49420*/  IMAD.MOV.U32 R7, RZ, RZ, R41 ;  /* 0x000000ffff077224 */ /* 0x000fca00078e0029 */
[----:B------:R5:W-:Y:S01]  /*49430*/  LDGSTS.E [R4+0x6200], [R6.64], P2 ;  /* 0x0620000006047fae */ /* 0x000be20009121844 */
[----:B------:R-:W-:-:S05]  /*49440*/  IADD3 R3, P0, R3, R35, RZ ;  /* 0x0000002303037210 */ /* 0x000fca0007f1e0ff */
[----:B------:R-:W-:Y:S01]  /*49450*/  STL [R1+0xd10], R3 ;  /* 0x000d100301007387 */ /* 0x000fe20000100800 */
[----:B------:R-:W-:-:S03]  /*49460*/  IMAD.X R37, R37, 0x1, R0, P0 ;  /* 0x0000000125257824 */ /* 0x000fc600000e0600 */
[----:B------:R1:W-:Y:S01]  /*49470*/  STL [R1+0xcf4], R38 ;  /* 0x000cf42601007387 */ /* 0x0003e20000100800 */
[----:B-----5:R-:W-:-:S03]  /*49480*/  IMAD.MOV.U32 R7, RZ, RZ, R38 ;  /* 0x000000ffff077224 */ /* 0x020fc600078e0026 */
[----:B------:R-:W5:Y:S01]  /*49490*/  LDL.LU R30, [R1+0xefc] ;  /* 0x000efc00011e7983 */ /* 0x000f620000300800 */
[----:B------:R-:W-:-:S03]  /*494a0*/  IADD3 R34, P1, R34, R35, RZ ;  /* 0x0000002322227210 */ /* 0x000fc60007f3e0ff */
[----:B-1----:R-:W5:Y:S01]  /*494b0*/  LDL.LU R41, [R1+0xd84] ;  /* 0x000d840001297983 */ /* 0x002f620000300800 */
        /* <DEDUP_REMOVED lines=12> */
[----:B------:R-:W-:-:S05]  /*49580*/  IMAD.X R43, R43, 0x1, R0, P1 ;  /* 0x000000012b2b7824 */ /* 0x000fca00008e0600 */
[----:B------:R1:W-:Y:S04]  /*49590*/  STL [R1+0xd24], R43 ;  /* 0x000d242b01007387 */ /* 0x0003e80000100800 */
[----:B------:R-:W5:Y:S01]  /*495a0*/  LDL.LU R3, [R1+0xf20] ;  /* 0x000f200001037983 */ /* 0x000f620000300800 */
[----:B-1----:R-:W-:Y:S02]  /*495b0*/  IMAD.MOV.U32 R7, RZ, RZ, R43 ;  /* 0x000000ffff077224 */ /* 0x002fe400078e002b */
[----:B------:R-:W-:Y:S01]  /*495c0*/  IMAD.MOV.U32 R6, RZ, RZ, R34 ;  /* 0x000000ffff067224 */ /* 0x000fe200078e0022 */
[----:B------:R-:W5:Y:S04]  /*495d0*/  LDL.LU R43, [R1+0xf1c] ;  /* 0x000f1c00012b7983 */ /* 0x000f680000300800 */
[----:B------:R1:W-:Y:S02]  /*495e0*/  LDGSTS.E [R4+0x7a00], [R6.64], P2 ;  /* 0x07a0000006047fae */ /* 0x0003e40009121844 */
[----:B-1----:R-:W-:Y:S01]  /*495f0*/  IMAD.MOV.U32 R6, RZ, RZ, R5 ;  /* 0x000000ffff067224 */ /* 0x002fe200078e0005 */
[----:B---3--:R-:W-:Y:S01]  /*49600*/  IADD3 R33, P1, R33, R35, RZ ;  /* 0x0000002321217210 */ /* 0x008fe20007f3e0ff */
[----:B------:R-:W-:-:S04]  /*49610*/  IMAD.X R42, R42, 0x1, R0, P0 ;  /* 0x000000012a2a7824 */ /* 0x000fc800000e0600 */
[----:B------:R-:W-:Y:S04]  /*49620*/  STL [R1+0xd58], R33 ;  /* 0x000d582101007387 */ /* 0x000fe80000100800 */
[----:B------:R1:W-:Y:S04]  /*49630*/  STL [R1+0xd3c], R42 ;  /* 0x000d3c2a01007387 */ /* 0x0003e80000100800 */
[----:B------:R-:W3:Y:S01]  /*49640*/  LDL.LU R34, [R1+0xf30] ;  /* 0x000f300001227983 */ /* 0x000ee20000300800 */
[----:B------:R-:W-:-:S03]  /*49650*/  IMAD.MOV.U32 R7, RZ, RZ, R42 ;  /* 0x000000ffff077224 */ /* 0x000fc600078e002a */
[----:B-1----:R-:W3:Y:S04]  /*49660*/  LDL.LU R42, [R1+0xf2c] ;  /* 0x000f2c00012a7983 */ /* 0x002ee80000300800 */
[----:B------:R1:W-:Y:S01]  /*49670*/  LDGSTS.E [R4+0x8200], [R6.64], P2 ;  /* 0x0820000006047fae */ /* 0x0003e20009121844 */
[----:B--2---:R-:W-:Y:S01]  /*49680*/  IADD3 R28, P0, R28, R35, RZ ;  /* 0x000000231c1c7210 */ /* 0x004fe20007f1e0ff */
[----:B----4-:R-:W-:-:S04]  /*49690*/  IMAD.X R40, R40, 0x1, R0, P1 ;  /* 0x0000000128287824 */ /* 0x010fc800008e0600 */
[----:B------:R-:W-:Y:S01]  /*496a0*/  STL [R1+0xd70], R28 ;  /* 0x000d701c01007387 */ /* 0x000fe20000100800 */
[----:B-1----:R-:W-:Y:S02]  /*496b0*/  IMAD.MOV.U32 R6, RZ, RZ, R33 ;  /* 0x000000ffff067224 */ /* 0x002fe400078e0021 */
[----:B------:R-:W-:Y:S01]  /*496c0*/  IMAD.MOV.U32 R7, RZ, RZ, R40 ;  /* 0x000000ffff077224 */ /* 0x000fe200078e0028 */
[----:B------:R1:W-:Y:S04]  /*496d0*/  STL [R1+0xd54], R40 ;  /* 0x000d542801007387 */ /* 0x0003e80000100800 */
[----:B------:R-:W2:Y:S01]  /*496e0*/  LDL.LU R5, [R1+0xf40] ;  /* 0x000f400001057983 */ /* 0x000ea20000300800 */
[----:B------:R-:W-:-:S03]  /*496f0*/  IADD3 R29, P1, R29, R35, RZ ;  /* 0x000000231d1d7210 */ /* 0x000fc60007f3e0ff */
[----:B------:R4:W-:Y:S01]  /*49700*/  LDGSTS.E [R4+0x8a00], [R6.64], P2 ;  /* 0x08a0000006047fae */ /* 0x0009e20009121844 */
[----:B------:R-:W-:-:S03]  /*49710*/  IMAD.X R44, R44, 0x1, R0, P0 ;  /* 0x000000012c2c7824 */ /* 0x000fc600000e0600 */
[----:B-1----:R-:W2:Y:S04]  /*49720*/  LDL.LU R40, [R1+0xf3c] ;  /* 0x000f3c0001287983 */ /* 0x002ea80000300800 */
[----:B------:R-:W-:Y:S04]  /*49730*/  STL [R1+0xd88], R29 ;  /* 0x000d881d01007387 */ /* 0x000fe80000100800 */
[----:B------:R-:W-:Y:S01]  /*49740*/  STL [R1+0xd6c], R44 ;  /* 0x000d6c2c01007387 */ /* 0x000fe20000100800 */
[----:B----4-:R-:W-:-:S03]  /*49750*/  IMAD.MOV.U32 R6, RZ, RZ, R28 ;  /* 0x000000ffff067224 */ /* 0x010fc600078e001c */
[----:B------:R-:W4:Y:S01]  /*49760*/  LDL.LU R33, [R1+0xf50] ;  /* 0x000f500001217983 */ /* 0x000f220000300800 */
[----:B------:R-:W-:-:S03]  /*49770*/  IMAD.MOV.U32 R7, RZ, RZ, R44 ;  /* 0x000000ffff077224 */ /* 0x000fc600078e002c */
[----:B------:R-:W4:Y:S04]  /*49780*/  LDL.LU R28, [R1+0xf60] ;  /* 0x000f6000011c7983 */ /* 0x000f280000300800 */
[----:B------:R1:W-:Y:S01]  /*49790*/  LDGSTS.E [R4+0x9200], [R6.64], P2 ;  /* 0x0920000006047fae */ /* 0x0003e20009121844 */
[----:B-----5:R-:W-:Y:S01]  /*497a0*/  IADD3 R30, P0, R30, R35, RZ ;  /* 0x000000231e1e7210 */ /* 0x020fe20007f1e0ff */
[----:B------:R-:W-:-:S04]  /*497b0*/  IMAD.X R41, R41, 0x1, R0, P1 ;  /* 0x0000000129297824 */ /* 0x000fc800008e0600 */
[----:B------:R-:W-:Y:S01]  /*497c0*/  STL [R1+0xefc], R30 ;  /* 0x000efc1e01007387 */ /* 0x000fe20000100800 */
[----:B-1----:R-:W-:Y:S02]  /*497d0*/  IMAD.MOV.U32 R6, RZ, RZ, R29 ;  /* 0x000000ffff067224 */ /* 0x002fe400078e001d */
[----:B------:R-:W-:Y:S01]  /*497e0*/  IMAD.MOV.U32 R7, RZ, RZ, R41 ;  /* 0x000000ffff077224 */ /* 0x000fe200078e0029 */
[----:B------:R1:W-:Y:S04]  /*497f0*/  STL [R1+0xd84], R41 ;  /* 0x000d842901007387 */ /* 0x0003e80000100800 */
[----:B------:R5:W-:Y:S01]  /*49800*/  LDGSTS.E [R4+0x9a00], [R6.64], P2 ;  /* 0x09a0000006047fae */ /* 0x000be20009121844 */
[----:B------:R-:W-:-:S03]  /*49810*/  IMAD.X R38, R38, 0x1, R0, P0 ;  /* 0x0000000126267824 */ /* 0x000fc600000e0600 */
[----:B-1----:R-:W4:Y:S01]  /*49820*/  LDL.LU R41, [R1+0xf4c] ;  /* 0x000f4c0001297983 */ /* 0x002f220000300800 */
[----:B------:R-:W-:-:S05]  /*49830*/  IADD3 R36, P1, R36, R35, RZ ;  /* 0x0000002324247210 */ /* 0x000fca0007f3e0ff */
[----:B------:R-:W-:Y:S01]  /*49840*/  STL [R1+0xf10], R36 ;  /* 0x000f102401007387 */ /* 0x000fe20000100800 */
[----:B-----5:R-:W-:-:S03]  /*49850*/  IMAD.MOV.U32 R7, RZ, RZ, R38 ;  /* 0x000000ffff077224 */ /* 0x020fc600078e0026 */
[----:B------:R1:W-:Y:S04]  /*49860*/  STL [R1+0xef8], R38 ;  /* 0x000ef82601007387 */ /* 0x0003e80000100800 */
[----:B------:R-:W4:Y:S04]  /*49870*/  LDL.LU R29, [R1+0xf70] ;  /* 0x000f7000011d7983 */ /* 0x000f280000300800 */
[----:B-1----:R-:W4:Y:S01]  /*49880*/  LDL.LU R38, [R1+0xf5c] ;  /* 0x000f5c0001267983 */ /* 0x002f220000300800 */
[----:B------:R-:W-:Y:S02]  /*49890*/  IMAD.X R37, R37, 0x1, R0, P1 ;  /* 0x0000000125257824 */ /* 0x000fe400008e0600 */
        /* <DEDUP_REMOVED lines=8> */
[----:B------:R-:W4:Y:S04]  /*49920*/  LDL.LU R30, [R1+0xf80] ;  /* 0x000f8000011e7983 */ /* 0x000f280000300800 */
[----:B------:R1:W-:Y:S04]  /*49930*/  LDGSTS.E [R4+0xaa00], [R6.64], P2 ;  /* 0x0aa0000006047fae */ /* 0x0003e80009121844 */
[----:B-1----:R-:W4:Y:S01]  /*49940*/  LDL.LU R37, [R1+0xf6c] ;  /* 0x000f6c0001257983 */ /* 0x002f220000300800 */
[----:B------:R-:W-:Y:S02]  /*49950*/  IMAD.MOV.U32 R6, RZ, RZ, R3 ;  /* 0x000000ffff067224 */ /* 0x000fe400078e0003 */
[----:B------:R-:W-:-:S05]  /*49960*/  IMAD.MOV.U32 R7, RZ, RZ, R43 ;  /* 0x000000ffff077224 */ /* 0x000fca00078e002b */
[----:B------:R1:W-:Y:S01]  /*49970*/  LDGSTS.E [R4+0xb200], [R6.64], P2 ;  /* 0x0b20000006047fae */ /* 0x0003e20009121844 */
[----:B---3--:R-:W-:-:S05]  /*49980*/  IADD3 R34, P1, R34, R35, RZ ;  /* 0x0000002322227210 */ /* 0x008fca0007f3e0ff */
        /* <DEDUP_REMOVED lines=13> */
[----:B---3--:R-:W3:Y:S01]  /*49a60*/  LDL.LU R43, [R1+0xf8c] ;  /* 0x000f8c00012b7983 */ /* 0x008ee20000300800 */
[----:B----4-:R-:W-:-:S05]  /*49a70*/  IADD3 R33, P1, R33, R35, RZ ;  /* 0x0000002321217210 */ /* 0x010fca0007f3e0ff */
[----:B------:R-:W-:Y:S04]  /*49a80*/  STL [R1+0xf50], R33 ;  /* 0x000f502101007387 */ /* 0x000fe80000100800 */
[----:B------:R4:W-:Y:S01]  /*49a90*/  STL [R1+0xf3c], R40 ;  /* 0x000f3c2801007387 */ /* 0x0009e20000100800 */
[----:B------:R-:W-:-:S03]  /*49aa0*/  IADD3 R28, P0, R28, R35, RZ ;  /* 0x000000231c1c7210 */ /* 0x000fc60007f1e0ff */
[----:B--2---:R-:W2:Y:S01]  /*49ab0*/  LDL.LU R42, [R1+0x10a8] ;  /* 0x0010a800012a7983 */ /* 0x004ea20000300800 */
[----:B-1----:R-:W-:-:S03]  /*49ac0*/  IMAD.MOV.U32 R6, RZ, RZ, R5 ;  /* 0x000000ffff067224 */ /* 0x002fc600078e0005 */
[----:B------:R-:W2:Y:S01]  /*49ad0*/  LDL.LU R34, [R1+0x10b8] ;  /* 0x0010b80001227983 */ /* 0x000ea20000300800 */
[----:B------:R-:W-:-:S03]  /*49ae0*/  IMAD.MOV.U32 R7, RZ, RZ, R40 ;  /* 0x000000ffff077224 */ /* 0x000fc600078e0028 */
[----:B----4-:R-:W4:Y:S04]  /*49af0*/  LDL.LU R40, [R1+0x10b4] ;  /* 0x0010b40001287983 */ /* 0x010f280000300800 */
        /* <DEDUP_REMOVED lines=17> */
[----:B------:R1:W-:Y:S01]  /*49c10*/  LDGSTS.E [R4+0xd200], [R6.64], P2 ;  /* 0x0d20000006047fae */ /* 0x0003e20009121844 */
[----:B------:R-:W-:Y:S01]  /*49c20*/  IADD3 R30, P0, R30, R35, RZ ;  /* 0x000000231e1e7210 */ /* 0x000fe20007f1e0ff */
[----:B------:R-:W-:-:S04]  /*49c30*/  IMAD.X R37, R37, 0x1, R0, P1 ;  /* 0x0000000125257824 */ /* 0x000fc800008e0600 */
[----:B------:R-:W-:Y:S01]  /*49c40*/  STL [R1+0xf80], R30 ;  /* 0x000f801e01007387 */ /* 0x000fe20000100800 */
[----:B-1----:R-:W-:Y:S02]  /*49c50*/  IMAD.MOV.U32 R6, RZ, RZ, R29 ;  /* 0x000000ffff067224 */ /* 0x002fe400078e001d */
[----:B------:R-:W-:Y:S01]  /*49c60*/  IMAD.MOV.U32 R7, RZ, RZ, R37 ;  /* 0x000000ffff077224 */ /* 0x000fe200078e0025 */
[----:B------:R1:W-:Y:S04]  /*49c70*/  STL [R1+0xf6c], R37 ;  /* 0x000f6c2501007387 */ /* 0x0003e80000100800 */
[----:B------:R-:W4:Y:S04]  /*49c80*/  LDL.LU R28, [R1+0x10d0] ;  /* 0x0010d000011c7983 */ /* 0x000f280000300800 */
[----:B------:R1:W-:Y:S04]  /*49c90*/  LDGSTS.E [R4+0xda00], [R6.64], P2 ;  /* 0x0da0000006047fae */ /* 0x0003e80009121844 */
[----:B-1----:R-:W4:Y:S01]  /*49ca0*/  LDL.LU R37, [R1+0x10cc] ;  /* 0x0010cc0001257983 */ /* 0x002f220000300800 */
[----:B------:R-:W-:Y:S01]  /*49cb0*/  IMAD.MOV.U32 R6, RZ, RZ, R30 ;  /* 0x000000ffff067224 */ /* 0x000fe200078e001e */
[----:B-----5:R-:W-:Y:S01]  /*49cc0*/  IADD3 R36, P1, R36, R35, RZ ;  /* 0x0000002324247210 */ /* 0x020fe20007f3e0ff */
[----:B------:R-:W-:-:S04]  /*49cd0*/  IMAD.X R44, R44, 0x1, R0, P0 ;  /* 0x000000012c2c7824 */ /* 0x000fc800000e0600 */
[----:B------:R-:W-:Y:S04]  /*49ce0*/  STL [R1+0xf90], R36 ;  /* 0x000f902401007387 */ /* 0x000fe80000100800 */
[----:B------:R-:W-:Y:S04]  /*49cf0*/  STL [R1+0xf7c], R44 ;  /* 0x000f7c2c01007387 */ /* 0x000fe80000100800 */
[----:B------:R-:W5:Y:S01]  /*49d00*/  LDL.LU R29, [R1+0x10d8] ;  /* 0x0010d800011d7983 */ /* 0x000f620000300800 */
[----:B------:R-:W-:-:S03]  /*49d10*/  IMAD.MOV.U32 R7, RZ, RZ, R44 ;  /* 0x000000ffff077224 */ /* 0x000fc600078e002c */
[----:B------:R-:W5:Y:S04]  /*49d20*/  LDL.LU R30, [R1+0x10e0] ;  /* 0x0010e000011e7983 */ /* 0x000f680000300800 */
[----:B------:R1:W-:Y:S01]  /*49d30*/  LDGSTS.E [R4+0xe200], [R6.64], P2 ;  /* 0x0e20000006047fae */ /* 0x0003e20009121844 */
[----:B------:R-:W-:Y:S01]  /*49d40*/  IADD3 R3, P0, R3, R35, RZ ;  /* 0x0000002303037210 */ /* 0x000fe20007f1e0ff */
[----:B---3--:R-:W-:-:S04]  /*49d50*/  IMAD.X R43, R43, 0x1, R0, P1 ;  /* 0x000000012b2b7824 */ /* 0x008fc800008e0600 */
[----:B------:R-:W-:Y:S01]  /*49d60*/  STL [R1+0x10ac], R3 ;  /* 0x0010ac0301007387 */ /* 0x000fe20000100800 */
[----:B-1----:R-:W-:Y:S02]  /*49d70*/  IMAD.MOV.U32 R6, RZ, RZ, R36 ;  /* 0x000000ffff067224 */ /* 0x002fe400078e0024 */
[----:B------:R-:W-:Y:S01]  /*49d80*/  IMAD.MOV.U32 R7, RZ, RZ, R43 ;  /* 0x000000ffff077224 */ /* 0x000fe200078e002b */
[----:B------:R1:W-:Y:S04]  /*49d90*/  STL [R1+0xf8c], R43 ;  /* 0x000f8c2b01007387 */ /* 0x0003e80000100800 */
[----:B------:R3:W-:Y:S04]  /*49da0*/  LDGSTS.E [R4+0xea00], [R6.64], P2 ;  /* 0x0ea0000006047fae */ /* 0x0007e80009121844 */
[----:B-1----:R-:W5:Y:S01]  /*49db0*/  LDL.LU R43, [R1+0x10d4] ;  /* 0x0010d400012b7983 */ /* 0x002f620000300800 */
[----:B--2---:R-:W-:Y:S01]  /*49dc0*/  IMAD.X R42, R42, 0x1, R0, P0 ;  /* 0x000000012a2a7824 */ /* 0x004fe200000e0600 */
[----:B------:R-:W-:-:S03]  /*49dd0*/  IADD3 R34, P1, R34, R35, RZ ;  /* 0x0000002322227210 */ /* 0x000fc60007f3e0ff */
[----:B---3--:R-:W-:Y:S02]  /*49de0*/  IMAD.MOV.U32 R7, RZ, RZ, R42 ;  /* 0x000000ffff077224 */ /* 0x008fe400078e002a */
[----:B------:R-:W-:Y:S04]  /*49df0*/  STL [R1+0x10b8], R34 ;  /* 0x0010b82201007387 */ /* 0x000fe80000100800 */
[----:B------:R1:W-:Y:S01]  /*49e00*/  STL [R1+0x10a8], R42 ;  /* 0x0010a82a01007387 */ /* 0x0003e20000100800 */
[----:B----4-:R-:W-:-:S03]  /*49e10*/  IMAD.X R40, R40, 0x1, R0, P1 ;  /* 0x0000000128287824 */ /* 0x010fc600008e0600 */
[----:B------:R-:W2:Y:S01]  /*49e20*/  LDL.LU R36, [R1+0x10e8] ;  /* 0x0010e80001247983 */ /* 0x000ea20000300800 */
[----:B------:R-:W-:-:S03]  /*49e30*/  IMAD.MOV.U32 R6, RZ, RZ, R3 ;  /* 0x000000ffff067224 */ /* 0x000fc600078e0003 */
[----:B-1----:R-:W3:Y:S04]  /*49e40*/  LDL.LU R42, [R1+0x10dc] ;  /* 0x0010dc00012a7983 */ /* 0x002ee80000300800 */
[----:B------:R1:W-:Y:S01]  /*49e50*/  LDGSTS.E [R4+0xf200], [R6.64], P2 ;  /* 0x0f20000006047fae */ /* 0x0003e20009121844 */
[----:B------:R-:W-:-:S05]  /*49e60*/  IADD3 R5, P0, R5, R35, RZ ;  /* 0x0000002305057210 */ /* 0x000fca0007f1e0ff */
[----:B------:R-:W-:Y:S01]  /*49e70*/  STL [R1+0x10c0], R5 ;  /* 0x0010c00501007387 */ /* 0x000fe20000100800 */
[----:B-1----:R-:W-:Y:S02]  /*49e80*/  IMAD.MOV.U32 R7, RZ, RZ, R40 ;  /* 0x000000ffff077224 */ /* 0x002fe400078e0028 */
[----:B------:R-:W-:Y:S01]  /*49e90*/  IMAD.X R41, R41, 0x1, R0, P0 ;  /* 0x0000000129297824 */ /* 0x000fe200000e0600 */
[----:B------:R1:W-:Y:S01]  /*49ea0*/  STL [R1+0x10b4], R40 ;  /* 0x0010b42801007387 */ /* 0x0003e20000100800 */
[----:B------:R-:W-:-:S03]  /*49eb0*/  IMAD.MOV.U32 R6, RZ, RZ, R34 ;  /* 0x000000ffff067224 */ /* 0x000fc600078e0022 */
[----:B------:R-:W3:Y:S04]  /*49ec0*/  LDL.LU R3, [R1+0x10f0] ;  /* 0x0010f00001037983 */ /* 0x000ee80000300800 */
[----:B------:R1:W-:Y:S01]  /*49ed0*/  LDGSTS.E [R4+0xfa00], [R6.64], P2 ;  /* 0x0fa0000006047fae */ /* 0x0003e20009121844 */
[----:B------:R-:W-:-:S03]  /*49ee0*/  IADD3 R33, P1, R33, R35, RZ ;  /* 0x0000002321217210 */ /* 0x000fc60007f3e0ff */
[----:B-1----:R-:W3:Y:S04]  /*49ef0*/  LDL.LU R40, [R1+0x10e4] ;  /* 0x0010e40001287983 */ /* 0x002ee80000300800 */
[----:B------:R-:W-:Y:S04]  /*49f00*/  STL [R1+0x10c8], R33 ;  /* 0x0010c82101007387 */ /* 0x000fe80000100800 */
[----:B------:R1:W-:Y:S04]  /*49f10*/  STL [R1+0x10bc], R41 ;  /* 0x0010bc2901007387 */ /* 0x0003e80000100800 */
[----:B------:R-:W3:Y:S04]  /*49f20*/  LDL.LU R34, [R1+0x10f8] ;  /* 0x0010f80001227983 */ /* 0x000ee80000300800 */
[----:B------:R-:W3:Y:S01]  /*49f30*/  LDL.LU R44, [R1+0x10ec] ;  /* 0x0010ec00012c7983 */ /* 0x000ee20000300800 */
[----:B------:R-:W-:-:S02]  /*49f40*/  IMAD.X R38, R38, 0x1, R0, P1 ;  /* 0x0000000126267824 */ /* 0x000fc400008e0600 */
[----:B------:R-:W-:Y:S02]  /*49f50*/  IMAD.MOV.U32 R6, RZ, RZ, R5 ;  /* 0x000000ffff067224 */ /* 0x000fe400078e0005 */
[----:B------:R-:W-:-:S05]  /*49f60*/  IMAD.MOV.U32 R7, RZ, RZ, R41 ;  /* 0x000000ffff077224 */ /* 0x000fca00078e0029 */
[----:B------:R1:W-:Y:S01]  /*49f70*/  LDGSTS.E [R4+0x10200], [R6.64], P2 ;  /* 0x1020000006047fae */ /* 0x0003e20009121844 */
[----:B------:R-:W-:-:S05]  /*49f80*/  IADD3 R28, P0, R28, R35, RZ ;  /* 0x000000231c1c7210 */ /* 0x000fca0007f1e0ff */
[----:B------:R-:W-:Y:S01]  /*49f90*/  STL [R1+0x10d0], R28 ;  /* 0x0010d01c01007387 */ /* 0x000fe20000100800 */
[----:B------:R-:W-:-:S03]  /*49fa0*/  IMAD.X R37, R37, 0x1, R0, P0 ;  /* 0x0000000125257824 */ /* 0x000fc600000e0600 */
[----:B------:R5:W-:Y:S01]  /*49fb0*/  STL [R1+0x10c4], R38 ;  /* 0x0010c42601007387 */ /* 0x000be20000100800 */
[----:B-1----:R-:W-:-:S03]  /*49fc0*/  IMAD.MOV.U32 R7, RZ, RZ, R38 ;  /* 0x000000ffff077224 */ /* 0x002fc600078e0026 */
[----:B------:R-:W3:Y:S01]  /*49fd0*/  LDL.LU R5, [R1+0x1100] ;  /* 0x0011000001057983 */ /* 0x000ee20000300800 */
[----:B------:R-:W-:-:S03]  /*49fe0*/  IMAD.MOV.U32 R6, RZ, RZ, R33 ;  /* 0x000000ffff067224 */ /* 0x000fc600078e0021 */
[----:B------:R-:W3:Y:S04]  /*49ff0*/  LDL.LU R41, [R1+0x10f4] ;  /* 0x0010f40001297983 */ /* 0x000ee80000300800 */
[----:B------:R1:W-:Y:S02]  /*4a000*/  LDGSTS.E [R4+0x10a00], [R6.64], P2 ;  /* 0x10a0000006047fae */ /* 0x0003e40009121844 */
[----:B-1----:R-:W-:Y:S02]  /*4a010*/  IMAD.MOV.U32 R6, RZ, RZ, R28 ;  /* 0x000000ffff067224 */ /* 0x002fe400078e001c */
[----:B------:R-:W-:-:S05]  /*4a020*/  IMAD.MOV.U32 R7, RZ, RZ, R37 ;  /* 0x000000ffff077224 */ /* 0x000fca00078e0025 */
[----:B------:R1:W-:Y:S01]  /*4a030*/  LDGSTS.E [R4+0x11200], [R6.64], P2 ;  /* 0x1120000006047fae */ /* 0x0003e20009121844 */
[----:B-----5:R-:W-:-:S05]  /*4a040*/  IADD3 R29, P1, R29, R35, RZ ;  /* 0x000000231d1d7210 */ /* 0x020fca0007f3e0ff */
[----:B------:R-:W-:Y:S04]  /*4a050*/  STL [R1+0x10d8], R29 ;  /* 0x0010d81d01007387 */ /* 0x000fe80000100800 */
[----:B------:R5:W-:Y:S04]  /*4a060*/  STL [R1+0x10cc], R37 ;  /* 0x0010cc2501007387 */ /* 0x000be80000100800 */
[----:B------:R-:W4:Y:S04]  /*4a070*/  LDL.LU R38, [R1+0x10fc] ;  /* 0x0010fc0001267983 */ /* 0x000f280000300800 */
[----:B------:R-:W4:Y:S01]  /*4a080*/  LDL.LU R33, [R1+0x1108] ;  /* 0x0011080001217983 */ /* 0x000f220000300800 */
[----:B------:R-:W-:-:S03]  /*4a090*/  IADD3 R30, P0, R30, R35, RZ ;  /* 0x000000231e1e7210 */ /* 0x000fc60007f1e0ff */
[----:B-----5:R-:W5:Y:S01]  /*4a0a0*/  LDL.LU R37, [R1+0x1104] ;  /* 0x0011040001257983 */ /* 0x020f620000300800 */
[----:B-1----:R-:W-:-:S03]  /*4a0b0*/  IMAD.MOV.U32 R6, RZ, RZ, R29 ;  /* 0x000000ffff067224 */ /* 0x002fc600078e001d */
[----:B------:R-:W-:Y:S01]  /*4a0c0*/  STL [R1+0x10e0], R30 ;  /* 0x0010e01e01007387 */ /* 0x000fe20000100800 */
[----:B------:R-:W-:-:S04]  /*4a0d0*/  IMAD.X R43, R43, 0x1, R0, P1 ;  /* 0x000000012b2b7824 */ /* 0x000fc800008e0600 */
[----:B------:R-:W-:Y:S01]  /*4a0e0*/  IMAD.MOV.U32 R7, RZ, RZ, R43 ;  /* 0x000000ffff077224 */ /* 0x000fe200078e002b */
[----:B------:R1:W-:Y:S04]  /*4a0f0*/  STL [R1+0x10d4], R43 ;  /* 0x0010d42b01007387 */ /* 0x0003e80000100800 */
[----:B------:R-:W5:Y:S04]  /*4a100*/  LDL.LU R28, [R1+0x1110] ;  /* 0x00111000011c7983 */ /* 0x000f680000300800 */
[----:B------:R3:W-:Y:S04]  /*4a110*/  LDGSTS.E [R4+0x11a00], [R6.64], P2 ;  /* 0x11a0000006047fae */ /* 0x0007e80009121844 */
[----:B-1----:R-:W5:Y:S01]  /*4a120*/  LDL.LU R43, [R1+0x110c] ;  /* 0x00110c00012b7983 */ /* 0x002f620000300800 */
[----:B--2---:R-:W-:Y:S01]  /*4a130*/  IADD3 R36, P1, R36, R35, RZ ;  /* 0x0000002324247210 */ /* 0x004fe20007f3e0ff */
[----:B---3--:R-:W-:-:S04]  /*4a140*/  IMAD.X R42, R42, 0x1, R0, P0 ;  /* 0x000000012a2a7824 */ /* 0x008fc800000e0600 */
[----:B------:R-:W-:Y:S04]  /*4a150*/  STL [R1+0x10e8], R36 ;  /* 0x0010e82401007387 */ /* 0x000fe80000100800 */
[----:B------:R1:W-:Y:S01]  /*4a160*/  STL [R1+0x10dc], R42 ;  /* 0x0010dc2a01007387 */ /* 0x0003e20000100800 */
[----:B------:R-:W-:-:S03]  /*4a170*/  IMAD.MOV.U32 R6, RZ, RZ, R30 ;  /* 0x000000ffff067224 */ /* 0x000fc600078e001e */
[----:B------:R-:W2:Y:S01]  /*4a180*/  LDL.LU R29, [R1+0x1118] ;  /* 0x00111800011d7983 */ /* 0x000ea20000300800 */
[----:B------:R-:W-:-:S03]  /*4a190*/  IMAD.MOV.U32 R7, RZ, RZ, R42 ;  /* 0x000000ffff077224 */ /* 0x000fc600078e002a */
[----:B-1----:R-:W3:Y:S04]  /*4a1a0*/  LDL.LU R42, [R1+0x1114] ;  /* 0x00111400012a7983 */ /* 0x002ee80000300800 */
[----:B------:R1:W-:Y:S01]  /*4a1b0*/  LDGSTS.E [R4+0x12200], [R6.64], P2 ;  /* 0x1220000006047fae */ /* 0x0003e20009121844 */
[----:B------:R-:W-:Y:S01]  /*4a1c0*/  IADD3 R3, P0, R3, R35, RZ ;  /* 0x0000002303037210 */ /* 0x000fe20007f1e0ff */
[----:B------:R-:W-:-:S04]  /*4a1d0*/  IMAD.X R40, R40, 0x1, R0, P1 ;  /* 0x0000000128287824 */ /* 0x000fc800008e0600 */
[----:B------:R-:W-:Y:S01]  /*4a1e0*/  STL [R1+0x10f0], R3 ;  /* 0x0010f00301007387 */ /* 0x000fe20000100800 */
[----:B-1----:R-:W-:-:S03]  /*4a1f0*/  IMAD.MOV.U32 R7, RZ, RZ, R40 ;  /* 0x000000ffff077224 */ /* 0x002fc600078e0028 */
[----:B------:R1:W-:Y:S01]  /*4a200*/  STL [R1+0x10e4], R40 ;  /* 0x0010e42801007387 */ /* 0x0003e20000100800 */
[----:B------:R-:W-:-:S03]  /*4a210*/  IMAD.MOV.U32 R6, RZ, RZ, R36 ;  /* 0x000000ffff067224 */ /* 0x000fc600078e0024 */
[----:B------:R-:W3:Y:S01]  /*4a220*/  LDL.LU R30, [R1+0x1120] ;  /* 0x00112000011e7983 */ /* 0x000ee20000300800 */
[----:B------:R-:W-:-:S03]  /*4a230*/  IADD3 R34, P1, R34, R35, RZ ;  /* 0x0000002322227210 */ /* 0x000fc60007f3e0ff */
[----:B------:R1:W-:Y:S01]  /*4a240*/  LDGSTS.E [R4+0x12a00], [R6.64], P2 ;  /* 0x12a0000006047fae */ /* 0x0003e20009121844 */
[----:B------:R-:W-:-:S03]  /*4a250*/  IMAD.X R44, R44, 0x1, R0, P0 ;  /* 0x000000012c2c7824 */ /* 0x000fc600000e0600 */
[----:B-1----:R-:W3:Y:S04]  /*4a260*/  LDL.LU R40, [R1+0x111c] ;  /* 0x00111c0001287983 */ /* 0x002ee80000300800 */
[----:B------:R-:W-:Y:S04]  /*4a270*/  STL [R1+0x10f8], R34 ;  /* 0x0010f82201007387 */ /* 0x000fe80000100800 */
[----:B------:R-:W-:Y:S04]  /*4a280*/  STL [R1+0x10ec], R44 ;  /* 0x0010ec2c01007387 */ /* 0x000fe80000100800 */
[----:B------:R-:W3:Y:S01]  /*4a290*/  LDL.LU R36, [R1+0x1128] ;  /* 0x0011280001247983 */ /* 0x000ee20000300800 */
[----:B------:R-:W-:-:S02]  /*4a2a0*/  IMAD.MOV.U32 R6, RZ, RZ, R3 ;  /* 0x000000ffff067224 */ /* 0x000fc400078e0003 */
[----:B------:R-:W-:Y:S01]  /*4a2b0*/  IMAD.MOV.U32 R7, RZ, RZ, R44 ;  /* 0x000000ffff077224 */ /* 0x000fe200078e002c */
[----:B------:R-:W3:Y:S04]  /*4a2c0*/  LDL.LU R3, [R1+0x1130] ;  /* 0x0011300001037983 */ /* 0x000ee80000300800 */
        /* <DEDUP_REMOVED lines=8> */
[----:B-1----:R-:W3:Y:S01]  /*4a350*/  LDL.LU R41, [R1+0x1124] ;  /* 0x0011240001297983 */ /* 0x002ee20000300800 */
[----:B------:R-:W-:Y:S02]  /*4a360*/  IMAD.MOV.U32 R6, RZ, RZ, R5 ;  /* 0x000000ffff067224 */ /* 0x000fe400078e0005 */
[----:B----4-:R-:W-:Y:S01]  /*4a370*/  IMAD.X R38, R38, 0x1, R0, P0 ;  /* 0x0000000126267824 */ /* 0x010fe200000e0600 */
[----:B------:R-:W-:-:S03]  /*4a380*/  IADD3 R33, P1, R33, R35, RZ ;  /* 0x0000002321217210 */ /* 0x000fc60007f3e0ff */
[----:B------:R-:W-:Y:S02]  /*4a390*/  IMAD.MOV.U32 R7, RZ, RZ, R38 ;  /* 0x000000ffff077224 */ /* 0x000fe400078e0026 */
[----:B------:R-:W-:Y:S04]  /*4a3a0*/  STL [R1+0x1108], R33 ;  /* 0x0011082101007387 */ /* 0x000fe80000100800 */
[----:B------:R1:W-:Y:S04]  /*4a3b0*/  STL [R1+0x10fc], R38 ;  /* 0x0010fc2601007387 */ /* 0x0003e80000100800 */
[----:B------:R-:W4:Y:S01]  /*4a3c0*/  LDL.LU R34, [R1+0x1138] ;  /* 0x0011380001227983 */ /* 0x000f220000300800 */
[----:B-----5:R-:W-:-:S03]  /*4a3d0*/  IMAD.X R37, R37, 0x1, R0, P1 ;  /* 0x0000000125257824 */ /* 0x020fc600008e0600 */
[----:B------:R5:W-:Y:S04]  /*4a3e0*/  LDGSTS.E [R4+0x14200], [R6.64], P2 ;  /* 0x1420000006047fae */ /* 0x000be80009121844 */
[----:B-1----:R-:W4:Y:S01]  /*4a3f0*/  LDL.LU R38, [R1+0x112c] ;  /* 0x00112c0001267983 */ /* 0x002f220000300800 */
[----:B------:R-:W-:Y:S01]  /*4a400*/  IADD3 R28, P0, R28, R35, RZ ;  /* 0x000000231c1c7210 */ /* 0x000fe20007f1e0ff */
[----:B-----5:R-:W-:-:S04]  /*4a410*/  IMAD.MOV.U32 R7, RZ, RZ, R37 ;  /* 0x000000ffff077224 */ /* 0x020fc800078e0025 */
[----:B------:R-:W-:Y:S01]  /*4a420*/  STL [R1+0x1110], R28 ;  /* 0x0011101c01007387 */ /* 0x000fe20000100800 */
[----:B------:R-:W-:-:S03]  /*4a430*/  IMAD.X R43, R43, 0x1, R0, P0 ;  /* 0x000000012b2b7824 */ /* 0x000fc600000e0600 */
[----:B------:R1:W-:Y:S01]  /*4a440*/  STL [R1+0x1104], R37 ;  /* 0x0011042501007387 */ /* 0x0003e20000100800 */
[----:B------:R-:W-:-:S03]  /*4a450*/  IMAD.MOV.U32 R6, RZ, RZ, R33 ;  /* 0x000000ffff067224 */ /* 0x000fc600078e0021 */
[----:B------:R-:W5:Y:S04]  /*4a460*/  LDL.LU R5, [R1+0x1140] ;  /* 0x0011400001057983 */ /* 0x000f680000300800 */
[----:B------:R3:W-:Y:S04]  /*4a470*/  LDGSTS.E [R4+0x14a00], [R6.64], P2 ;  /* 0x14a0000006047fae */ /* 0x0007e80009121844 */
[----:B-1----:R-:W5:Y:S01]  /*4a480*/  LDL.LU R37, [R1+0x1134] ;  /* 0x0011340001257983 */ /* 0x002f620000300800 */
[----:B--2---:R-:W-:-:S05]  /*4a490*/  IADD3 R29, P1, R29, R35, RZ ;  /* 0x000000231d1d7210 */ /* 0x004fca0007f3e0ff */
[----:B------:R-:W-:Y:S04]  /*4a4a0*/  STL [R1+0x1118], R29 ;  /* 0x0011181d01007387 */ /* 0x000fe80000100800 */
[----:B------:R-:W-:Y:S01]  /*4a4b0*/  STL [R1+0x110c], R43 ;  /* 0x00110c2b01007387 */ /* 0x000fe20000100800 */
[----:B---3--:R-:W-:-:S03]  /*4a4c0*/  IMAD.X R42, R42, 0x1, R0, P1 ;  /* 0x000000012a2a7824 */ /* 0x008fc600008e0600 */
[----:B------:R-:W2:Y:S01]  /*4a4d0*/  LDL.LU R33, [R1+0x1148] ;  /* 0x0011480001217983 */ /* 0x000ea20000300800 */
[----:B------:R-:W-:-:S03]  /*4a4e0*/  IMAD.MOV.U32 R6, RZ, RZ, R28 ;  /* 0x000000ffff067224 */ /* 0x000fc600078e001c */
[----:B------:R-:W3:Y:S01]  /*4a4f0*/  LDL.LU R44, [R1+0x113c] ;  /* 0x00113c00012c7983 */ /* 0x000ee20000300800 */
[----:B------:R-:W-:-:S05]  /*4a500*/  IMAD.MOV.U32 R7, RZ, RZ, R43 ;  /* 0x000000ffff077224 */ /* 0x000fca00078e002b */
[----:B------:R1:W-:Y:S01]  /*4a510*/  LDGSTS.E [R4+0x15200], [R6.64], P2 ;  /* 0x1520000006047fae */ /* 0x0003e20009121844 */
[----:B------:R-:W-:-:S05]  /*4a520*/  IADD3 R30, P0, R30, R35, RZ ;  /* 0x000000231e1e7210 */ /* 0x000fca0007f1e0ff */
[----:B------:R-:W-:Y:S01]  /*4a530*/  STL [R1+0x1120], R30 ;  /* 0x0011201e01007387 */ /* 0x000fe20000100800 */
[----:B-1----:R-:W-:Y:S02]  /*4a540*/  IMAD.MOV.U32 R7, RZ, RZ, R42 ;  /* 0x000000ffff077224 */ /* 0x002fe400078e002a */
[----:B------:R-:W-:Y:S01]  /*4a550*/  IMAD.X R40, R40, 0x1, R0, P0 ;  /* 0x0000000128287824 */ /* 0x000fe200000e0600 */
[----:B------:R1:W-:Y:S04]  /*4a560*/  STL [R1+0x1114], R42 ;  /* 0x0011142a01007387 */ /* 0x0003e80000100800 */
[----:B------:R-:W3:Y:S01]  /*4a570*/  LDL.LU R28, [R1+0x1150] ;  /* 0x00115000011c7983 */ /* 0x000ee20000300800 */
[----:B------:R-:W-:-:S03]  /*4a580*/  IADD3 R36, P1, R36, R35, RZ ;  /* 0x0000002324247210 */ /* 0x000fc60007f3e0ff */
[----:B-1----:R-:W3:Y:S01]  /*4a590*/  LDL.LU R42, [R1+0x1144] ;  /* 0x00114400012a7983 */ /* 0x002ee20000300800 */
[----:B------:R-:W-:-:S03]  /*4a5a0*/  IMAD.MOV.U32 R6, RZ, RZ, R29 ;  /* 0x000000ffff067224 */ /* 0x000fc600078e001d */
[----:B------:R-:W-:Y:S04]  /*4a5b0*/  STL [R1+0x1128], R36 ;  /* 0x0011282401007387 */ /* 0x000fe80000100800 */
[----:B------:R1:W-:Y:S04]  /*4a5c0*/  STL [R1+0x111c], R40 ;  /* 0x00111c2801007387 */ /* 0x0003e80000100800 */
[----:B------:R-:W3:Y:S04]  /*4a5d0*/  LDL.LU R43, [R1+0x114c] ;  /* 0x00114c00012b7983 */ /* 0x000ee80000300800 */
[----:B------:R-:W3:Y:S01]  /*4a5e0*/  LDL.LU R29, [R1+0x1158] ;  /* 0x00115800011d7983 */ /* 0x000ee20000300800 */
[----:B------:R-:W-:-:S03]  /*4a5f0*/  IADD3 R3, P0, R3, R35, RZ ;  /* 0x0000002303037210 */ /* 0x000fc60007f1e0ff */
[----:B------:R1:W-:Y:S02]  /*4a600*/  LDGSTS.E [R4+0x15a00], [R6.64], P2 ;  /* 0x15a0000006047fae */ /* 0x0003e40009121844 */
[----:B-1----:R-:W-:Y:S02]  /*4a610*/  IMAD.MOV.U32 R6, RZ, RZ, R30 ;  /* 0x000000ffff067224 */ /* 0x002fe400078e001e */
[----:B------:R-:W-:Y:S02]  /*4a620*/  IMAD.MOV.U32 R7, RZ, RZ, R40 ;  /* 0x000000ffff077224 */ /* 0x000fe400078e0028 */
[----:B------:R-:W3:Y:S01]  /*4a630*/  LDL.LU R40, [R1+0x1154] ;  /* 0x0011540001287983 */ /* 0x000ee20000300800 */
[----:B------:R-:W-:-:S03]  /*4a640*/  IMAD.X R41, R41, 0x1, R0, P1 ;  /* 0x0000000129297824 */ /* 0x000fc600008e0600 */
[----:B------:R-:W-:Y:S04]  /*4a650*/  STL [R1+0x1130], R3 ;  /* 0x0011300301007387 */ /* 0x000fe80000100800 */
[----:B------:R1:W-:Y:S04]  /*4a660*/  STL [R1+0x1124], R41 ;  /* 0x0011242901007387 */ /* 0x0003e80000100800 */
[----:B------:R1:W-:Y:S04]  /*4a670*/  LDGSTS.E [R4+0x16200], [R6.64], P2 ;  /* 0x1620000006047fae */ /* 0x0003e80009121844 */
[----:B------:R-:W3:Y:S01]  /*4a680*/  LDL.LU R30, [R1+0x1164] ;  /* 0x00116400011e7983 */ /* 0x000ee20000300800 */
[----:B-1----:R-:W-:-:S03]  /*4a690*/  IMAD.MOV.U32 R7, RZ, RZ, R41 ;  /* 0x000000ffff077224 */ /* 0x002fc600078e0029 */
[----:B------:R-:W3:Y:S01]  /*4a6a0*/  LDL.LU R41, [R1+0x1160] ;  /* 0x0011600001297983 */ /* 0x000ee20000300800 */
[----:B------:R-:W-:-:S05]  /*4a6b0*/  IMAD.MOV.U32 R6, RZ, RZ, R36 ;  /* 0x000000ffff067224 */ /* 0x000fca00078e0024 */
[----:B------:R1:W-:Y:S02]  /*4a6c0*/  LDGSTS.E [R4+0x16a00], [R6.64], P2 ;  /* 0x16a0000006047fae */ /* 0x0003e40009121844 */
[----:B-1----:R-:W-:Y:S01]  /*4a6d0*/  IMAD.MOV.U32 R6, RZ, RZ, R3 ;  /* 0x000000ffff067224 */ /* 0x002fe200078e0003 */
[----:B----4-:R-:W-:Y:S01]  /*4a6e0*/  IADD3 R34, P1, R34, R35, RZ ;  /* 0x0000002322227210 */ /* 0x010fe20007f3e0ff */
[----:B------:R-:W-:-:S04]  /*4a6f0*/  IMAD.X R38, R38, 0x1, R0, P0 ;  /* 0x0000000126267824 */ /* 0x000fc800000e0600 */
[----:B------:R-:W-:Y:S04]  /*4a700*/  STL [R1+0x1138], R34 ;  /* 0x0011382201007387 */ /* 0x000fe80000100800 */
[----:B------:R1:W-:Y:S04]  /*4a710*/  STL [R1+0x112c], R38 ;  /* 0x00112c2601007387 */ /* 0x0003e80000100800 */
[----:B------:R-:W4:Y:S01]  /*4a720*/  LDL.LU R36, [R1+0x116c] ;  /* 0x00116c0001247983 */ /* 0x000f220000300800 */
[----:B------:R-:W-:-:S03]  /*4a730*/  IMAD.MOV.U32 R7, RZ, RZ, R38 ;  /* 0x000000ffff077224 */ /* 0x000fc600078e0026 */
[----:B-1----:R-:W4:Y:S04]  /*4a740*/  LDL.LU R38, [R1+0x1168] ;  /* 0x0011680001267983 */ /* 0x002f280000300800 */
[----:B------:R1:W-:Y:S01]  /*4a750*/  LDGSTS.E [R4+0x17200], [R6.64], P2 ;  /* 0x1720000006047fae */ /* 0x0003e20009121844 */
[----:B-----5:R-:W-:Y:S01]  /*4a760*/  IADD3 R5, P0, R5, R35, RZ ;  /* 0x0000002305057210 */ /* 0x020fe20007f1e0ff */
[----:B------:R-:W-:-:S04]  /*4a770*/  IMAD.X R37, R37, 0x1, R0, P1 ;  /* 0x0000000125257824 */ /* 0x000fc800008e0600 */
[----:B------:R-:W-:Y:S01]  /*4a780*/  STL [R1+0x1140], R5 ;  /* 0x0011400501007387 */ /* 0x000fe20000100800 */
[----:B-1----:R-:W-:Y:S02]  /*4a790*/  IMAD.MOV.U32 R6, RZ, RZ, R34 ;  /* 0x000000ffff067224 */ /* 0x002fe400078e0022 */
[----:B------:R-:W-:Y:S01]  /*4a7a0*/  IMAD.MOV.U32 R7, RZ, RZ, R37 ;  /* 0x000000ffff077224 */ /* 0x000fe200078e0025 */
[----:B------:R1:W-:Y:S04]  /*4a7b0*/  STL [R1+0x1134], R37 ;  /* 0x0011342501007387 */ /* 0x0003e80000100800 */
[----:B------:R-:W5:Y:S04]  /*4a7c0*/  LDL.LU R3, [R1+0x117c] ;  /* 0x00117c0001037983 */ /* 0x000f680000300800 */
[----:B------:R3:W-:Y:S01]  /*4a7d0*/  LDGSTS.E [R4+0x17a00], [R6.64], P2 ;  /* 0x17a0000006047fae */ /* 0x0007e20009121844 */
[----:B--2---:R-:W-:-:S03]  /*4a7e0*/  IADD3 R33, P1, R33, R35, RZ ;  /* 0x0000002321217210 */ /* 0x004fc60007f3e0ff */
[----:B-1----:R-:W2:Y:S01]  /*4a7f0*/  LDL.LU R37, [R1+0x1178] ;  /* 0x0011780001257983 */ /* 0x002ea20000300800 */
[----:B---3--:R-:W-:-:S03]  /*4a800*/  IMAD.X R44, R44, 0x1, R0, P0 ;  /* 0x000000012c2c7824 */ /* 0x008fc600000e0600 */
[----:B------:R-:W-:Y:S04]  /*4a810*/  STL [R1+0x1148], R33 ;  /* 0x0011482101007387 */ /* 0x000fe80000100800 */
[----:B------:R-:W-:Y:S01]  /*4a820*/  STL [R1+0x113c], R44 ;  /* 0x00113c2c01007387 */ /* 0x000fe20000100800 */
[----:B------:R-:W-:-:S03]  /*4a830*/  IMAD.MOV.U32 R6, RZ, RZ, R5 ;  /* 0x000000ffff067224 */ /* 0x000fc600078e0005 */
[----:B------:R-:W4:Y:S01]  /*4a840*/  LDL.LU R34, [R1+0x118c] ;  /* 0x00118c0001227983 */ /* 0x000f220000300800 */
[----:B------:R-:W-:-:S03]  /*4a850*/  IMAD.MOV.U32 R7, RZ, RZ, R44 ;  /* 0x000000ffff077224 */ /* 0x000fc600078e002c */
[----:B------:R-:W4:Y:S04]  /*4a860*/  LDL.LU R5, [R1+0x11c8] ;  /* 0x0011c80001057983 */ /* 0x000f280000300800 */
[----:B------:R1:W-:Y:S01]  /*4a870*/  LDGSTS.E [R4+0x18200], [R6.64], P2 ;  /* 0x1820000006047fae */ /* 0x0003e20009121844 */
[----:B------:R-:W-:Y:S01]  /*4a880*/  IADD3 R28, P0, R28, R35, RZ ;  /* 0x000000231c1c7210 */ /* 0x000fe20007f1e0ff */
[----:B-1----:R-:W-:Y:S02]  /*4a890*/  IMAD.MOV.U32 R6, RZ, RZ, R33 ;  /* 0x000000ffff067224 */ /* 0x002fe400078e0021 */
[----:B------:R-:W-:Y:S02]  /*4a8a0*/  IMAD.X R42, R42, 0x1, R0, P1 ;  /* 0x000000012a2a7824 */ /* 0x000fe400008e0600 */
[----:B------:R-:W-:Y:S02]  /*4a8b0*/  STL [R1+0x1150], R28 ;  /* 0x0011501c01007387 */ /* 0x000fe40000100800 */
[----:B------:R-:W-:-:S02]  /*4a8c0*/  IMAD.MOV.U32 R7, RZ, RZ, R42 ;  /* 0x000000ffff077224 */ /* 0x000fc400078e002a */
[----:B------:R1:W-:Y:S04]  /*4a8d0*/  STL [R1+0x1144], R42 ;  /* 0x0011442a01007387 */ /* 0x0003e80000100800 */
[----:B------:R1:W-:Y:S01]  /*4a8e0*/  LDGSTS.E [R4+0x18a00], [R6.64], P2 ;  /* 0x18a0000006047fae */ /* 0x0003e20009121844 */
[----:B------:R-:W-:-:S03]  /*4a8f0*/  IMAD.X R43, R43, 0x1, R0, P0 ;  /* 0x000000012b2b7824 */ /* 0x000fc600000e0600 */
[----:B-1----:R-:W4:Y:S01]  /*4a900*/  LDL.LU R42, [R1+0x1188] ;  /* 0x00118800012a7983 */ /* 0x002f220000300800 */
[----:B------:R-:W-:-:S05]  /*4a910*/  IADD3 R29, P1, R29, R35, RZ ;  /* 0x000000231d1d7210 */ /* 0x000fca0007f3e0ff */
[----:B------:R-:W-:Y:S01]  /*4a920*/  STL [R1+0x1158], R29 ;  /* 0x0011581d01007387 */ /* 0x000fe20000100800 */
[----:B------:R-:W-:-:S03]  /*4a930*/  IMAD.MOV.U32 R7, RZ, RZ, R43 ;  /* 0x000000ffff077224 */ /* 0x000fc600078e002b */
        /* <DEDUP_REMOVED lines=8> */
[----:B------:R-:W-:Y:S04]  /*4a9c0*/  STL [R1+0x1164], R30 ;  /* 0x0011641e01007387 */ /* 0x000fe80000100800 */
[----:B------:R1:W-:Y:S01]  /*4a9d0*/  STL [R1+0x1154], R40 ;  /* 0x0011542801007387 */ /* 0x0003e20000100800 */
[----:B------:R-:W-:-:S03]  /*4a9e0*/  IMAD.X R41, R41, 0x1, R0, P0 ;  /* 0x0000000129297824 */ /* 0x000fc600000e0600 */
[----:B------:R-:W4:Y:S01]  /*4a9f0*/  LDL.LU R28, [R1+0x11d0] ;  /* 0x0011d000011c7983 */ /* 0x000f220000300800 */
[----:B------:R-:W-:-:S03]  /*4aa00*/  IMAD.MOV.U32 R6, RZ, RZ, R29 ;  /* 0x000000ffff067224 */ /* 0x000fc600078e001d */
[----:B-1----:R-:W4:Y:S04]  /*4aa10*/  LDL.LU R40, [R1+0x11cc] ;  /* 0x0011cc0001287983 */ /* 0x002f280000300800 */
[----:B------:R1:W-:Y:S02]  /*4aa20*/  LDGSTS.E [R4+0x19a00], [R6.64], P2 ;  /* 0x19a0000006047fae */ /* 0x0003e40009121844 */
[----:B-1----:R-:W-:Y:S02]  /*4aa30*/  IMAD.MOV.U32 R6, RZ, RZ, R30 ;  /* 0x000000ffff067224 */ /* 0x002fe400078e001e */
[----:B------:R-:W-:-:S05]  /*4aa40*/  IMAD.MOV.U32 R7, RZ, RZ, R41 ;  /* 0x000000ffff077224 */ /* 0x000fca00078e0029 */
[----:B------:R1:W-:Y:S01]  /*4aa50*/  LDGSTS.E [R4+0x1a200], [R6.64], P2 ;  /* 0x1a20000006047fae */ /* 0x0003e20009121844 */
[----:B----4-:R-:W-:-:S05]  /*4aa60*/  IADD3 R36, P1, R36, R35, RZ ;  /* 0x0000002324247210 */ /* 0x010fca0007f3e0ff */
[----:B------:R-:W-:Y:S04]  /*4aa70*/  STL [R1+0x116c], R36 ;  /* 0x00116c2401007387 */ /* 0x000fe80000100800 */
[----:B------:R4:W-:Y:S04]  /*4aa80*/  STL [R1+0x1160], R41 ;  /* 0x0011602901007387 */ /* 0x0009e80000100800 */
[----:B------:R-:W3:Y:S04]  /*4aa90*/  LDL.LU R29, [R1+0x11c4] ;  /* 0x0011c400011d7983 */ /* 0x000ee80000300800 */
[----:B------:R-:W3:Y:S01]  /*4aaa0*/  LDL.LU R44, [R1+0x11b8] ;  /* 0x0011b800012c7983 */ /* 0x000ee20000300800 */
[----:B------:R-:W-:-:S02]  /*4aab0*/  IMAD.X R38, R38, 0x1, R0, P1 ;  /* 0x0000000126267824 */ /* 0x000fc400008e0600 */
[----:B-1----:R-:W-:Y:S02]  /*4aac0*/  IMAD.MOV.U32 R6, RZ, RZ, R36 ;  /* 0x000000ffff067224 */ /* 0x002fe400078e0024 */
[----:B------:R-:W-:-:S05]  /*4aad0*/  IMAD.MOV.U32 R7, RZ, RZ, R38 ;  /* 0x000000ffff077224 */ /* 0x000fca00078e0026 */
[----:B------:R1:W-:Y:S01]  /*4aae0*/  LDGSTS.E [R4+0x1aa00], [R6.64], P2 ;  /* 0x1aa0000006047fae */ /* 0x0003e20009121844 */
[----:B-----5:R-:W-:-:S05]  /*4aaf0*/  IADD3 R3, P0, R3, R35, RZ ;  /* 0x0000002303037210 */ /* 0x020fca0007f1e0ff */
[----:B------:R-:W-:Y:S01]  /*4ab00*/  STL [R1+0x117c], R3 ;  /* 0x00117c0301007387 */ /* 0x000fe20000100800 */
[----:B--2---:R-:W-:-:S03]  /*4ab10*/  IMAD.X R37, R37, 0x1, R0, P0 ;  /* 0x0000000125257824 */ /* 0x004fc600000e0600 */
[----:B------:R2:W-:Y:S04]  /*4ab20*/  STL [R1+0x1168], R38 ;  /* 0x0011682601007387 */ /* 0x0005e80000100800 */
[----:B------:R-:W5:Y:S04]  /*4ab30*/  LDL.LU R30, [R1+0x11c0] ;  /* 0x0011c000011e7983 */ /* 0x000f680000300800 */
[----:B----4-:R-:W4:Y:S01]  /*4ab40*/  LDL.LU R41, [R1+0x11bc] ;  /* 0x0011bc0001297983 */ /* 0x010f220000300800 */
[----:B------:R-:W-:-:S05]  /*4ab50*/  IADD3 R34, P1, R34, R35, RZ ;  /* 0x0000002322227210 */ /* 0x000fca0007f3e0ff */
[----:B------:R-:W-:Y:S04]  /*4ab60*/  STL [R1+0x118c], R34 ;  /* 0x00118c2201007387 */ /* 0x000fe80000100800 */
[----:B------:R1:W-:Y:S01]  /*4ab70*/  STL [R1+0x1178], R37 ;  /* 0x0011782501007387 */ /* 0x0003e20000100800 */
[----:B------:R-:W-:-:S03]  /*4ab80*/  IADD3 R5, P0, R5, R35, RZ ;  /* 0x0000002305057210 */ /* 0x000fc60007f1e0ff */
[----:B--2---:R-:W2:Y:S01]  /*4ab90*/  LDL.LU R38, [R1+0x11a8] ;  /* 0x0011a80001267983 */ /* 0x004ea20000300800 */
[----:B-1----:R-:W-:-:S03]  /*4aba0*/  IMAD.MOV.U32 R6, RZ, RZ, R3 ;  /* 0x000000ffff067224 */ /* 0x002fc600078e0003 */
[----:B------:R-:W2:Y:S01]  /*4abb0*/  LDL.LU R36, [R1+0x11b4] ;  /* 0x0011b40001247983 */ /* 0x000ea20000300800 */
[----:B------:R-:W-:-:S03]  /*4abc0*/  IMAD.MOV.U32 R7, RZ, RZ, R37 ;  /* 0x000000ffff077224 */ /* 0x000fc600078e0025 */
[----:B------:R-:W2:Y:S04]  /*4abd0*/  LDL.LU R37, [R1+0x11ac] ;  /* 0x0011ac0001257983 */ /* 0x000ea80000300800 */
[----:B------:R-:W-:Y:S04]  /*4abe0*/  STL [R1+0x11c8], R5 ;  /* 0x0011c80501007387 */ /* 0x000fe80000100800 */
[----:B------:R1:W-:Y:S01]  /*4abf0*/  LDGSTS.E [R4+0x1b200], [R6.64], P2 ;  /* 0x1b20000006047fae */ /* 0x0003e20009121844 */
[----:B------:R-:W-:Y:S02]  /*4ac00*/  IMAD.X R42, R42, 0x1, R0, P1 ;  /* 0x000000012a2a7824 */ /* 0x000fe400008e0600 */
[----:B-1----:R-:W-:-:S03]  /*4ac10*/  IMAD.MOV.U32 R6, RZ, RZ, R34 ;  /* 0x000000ffff067224 */ /* 0x002fc600078e0022 */
[----:B------:R1:W-:Y:S01]  /*4ac20*/  STL [R1+0x1188], R42 ;  /* 0x0011882a01007387 */ /* 0x0003e20000100800 */
[----:B------:R-:W-:-:S03]  /*4ac30*/  IMAD.MOV.U32 R7, RZ, RZ, R42 ;  /* 0x000000ffff077224 */ /* 0x000fc600078e002a */
[----:B------:R-:W2:Y:S04]  /*4ac40*/  LDL.LU R3, [R1+0x11b0] ;  /* 0x0011b00001037983 */ /* 0x000ea80000300800 */
[----:B------:R-:W2:Y:S01]  /*4ac50*/  LDL.LU R34, [R1+0x119c] ;  /* 0x00119c0001227983 */ /* 0x000ea20000300800 */
[----:B------:R-:W-:-:S03]  /*4ac60*/  IADD3 R33, P1, R33, R35, RZ ;  /* 0x0000002321217210 */ /* 0x000fc60007f3e0ff */
[----:B------:R1:W-:Y:S01]  /*4ac70*/  LDGSTS.E [R4+0x1ba00], [R6.64], P2 ;  /* 0x1ba0000006047fae */ /* 0x0003e20009121844 */
[----:B------:R-:W-:-:S03]  /*4ac80*/  IMAD.X R43, R43, 0x1, R0, P0 ;  /* 0x000000012b2b7824 */ /* 0x000fc600000e0600 */
[----:B------:R-:W-:Y:S04]  /*4ac90*/  STL [R1+0x11d4], R33 ;  /* 0x0011d42101007387 */ /* 0x000fe80000100800 */
[----:B------:R1:W-:Y:S04]  /*4aca0*/  STL [R1+0x1198], R43 ;  /* 0x0011982b01007387 */ /* 0x0003e80000100800 */
[----:B-1----:R-:W2:Y:S01]  /*4acb0*/  LDL.LU R42, [R1+0x11a4] ;  /* 0x0011a400012a7983 */ /* 0x002ea20000300800 */
[----:B------:R-:W-:Y:S02]  /*4acc0*/  IMAD.MOV.U32 R6, RZ, RZ, R5 ;  /* 0x000000ffff067224 */ /* 0x000fe400078e0005 */
[----:B------:R-:W-:-:S02]  /*4acd0*/  IMAD.MOV.U32 R7, RZ, RZ, R43 ;  /* 0x000000ffff077224 */ /* 0x000fc400078e002b */
[----:B------:R-:W2:Y:S04]  /*4ace0*/  LDL.LU R43, [R1+0x11a0] ;  /* 0x0011a000012b7983 */ /* 0x000ea80000300800 */
[----:B------:R1:W-:Y:S01]  /*4acf0*/  LDGSTS.E [R4+0x1c200], [R6.64], P2 ;  /* 0x1c20000006047fae */ /* 0x0003e20009121844 */
[----:B------:R-:W-:Y:S01]  /*4ad00*/  IADD3 R28, P0, R28, R35, RZ ;  /* 0x000000231c1c7210 */ /* 0x000fe20007f1e0ff */
[----:B------:R-:W-:-:S04]  /*4ad10*/  IMAD.X R40, R40, 0x1, R0, P1 ;  /* 0x0000000128287824 */ /* 0x000fc800008e0600 */
[----:B------:R-:W-:Y:S01]  /*4ad20*/  STL [R1+0x11d0], R28 ;  /* 0x0011d01c01007387 */ /* 0x000fe20000100800 */
[----:B-1----:R-:W-:-:S03]  /*4ad30*/  IMAD.MOV.U32 R7, RZ, RZ, R40 ;  /* 0x000000ffff077224 */ /* 0x002fc600078e0028 */
[----:B------:R1:W-:Y:S01]  /*4ad40*/  STL [R1+0x11cc], R40 ;  /* 0x0011cc2801007387 */ /* 0x0003e20000100800 */
[----:B------:R-:W-:-:S03]  /*4ad50*/  IMAD.MOV.U32 R6, RZ, RZ, R33 ;  /* 0x000000ffff067224 */ /* 0x000fc600078e0021 */
[----:B------:R-:W2:Y:S04]  /*4ad60*/  LDL.LU R5, [R1+0xbc8] ;  /* 0x000bc80001057983 */ /* 0x000ea80000300800 */
[----:B------:R1:W-:Y:S04]  /*4ad70*/  LDGSTS.E [R4+0x1ca00], [R6.64], P2 ;  /* 0x1ca0000006047fae */ /* 0x0003e80009121844 */
[----:B-1----:R-:W2:Y:S01]  /*4ad80*/  LDL.LU R40, [R1+0xbc4] ;  /* 0x000bc40001287983 */ /* 0x002ea20000300800 */
[----:B------:R-:W-:Y:S01]  /*4ad90*/  IMAD.MOV.U32 R6, RZ, RZ, R28 ;  /* 0x000000ffff067224 */ /* 0x000fe200078e001c */
[----:B---3--:R-:W-:Y:S01]  /*4ada0*/  IADD3 R29, P1, R29, R35, RZ ;  /* 0x000000231d1d7210 */ /* 0x008fe20007f3e0ff */
[----:B------:R-:W-:-:S04]  /*4adb0*/  IMAD.X R44, R44, 0x1, R0, P0 ;  /* 0x000000012c2c7824 */ /* 0x000fc800000e0600 */
[----:B------:R-:W-:Y:S04]  /*4adc0*/  STL [R1+0x11c4], R29 ;  /* 0x0011c41d01007387 */ /* 0x000fe80000100800 */
[----:B------:R1:W-:Y:S04]  /*4add0*/  STL [R1+0x11b8], R44 ;  /* 0x0011b82c01007387 */ /* 0x0003e80000100800 */
[----:B------:R-:W3:Y:S01]  /*4ade0*/  LDL.LU R33, [R1+0xbe0] ;  /* 0x000be00001217983 */ /* 0x000ee20000300800 */
[----:B------:R-:W-:-:S03]  /*4adf0*/  IMAD.MOV.U32 R7, RZ, RZ, R44 ;  /* 0x000000ffff077224 */ /* 0x000fc600078e002c */
[----:B------:R-:W3:Y:S04]  /*4ae00*/  LDL.LU R28, [R1+0xbf8] ;  /* 0x000bf800011c7983 */ /* 0x000ee80000300800 */
[----:B------:R1:W-:Y:S01]  /*4ae10*/  LDGSTS.E [R4+0x1d200], [R6.64], P2 ;  /* 0x1d20000006047fae */ /* 0x0003e20009121844 */
[----:B-----5:R-:W-:Y:S01]  /*4ae20*/  IADD3 R30, P0, R30, R35, RZ ;  /* 0x000000231e1e7210 */ /* 0x020fe20007f1e0ff */
[----:B----4-:R-:W-:-:S04]  /*4ae30*/  IMAD.X R41, R41, 0x1, R0, P1 ;  /* 0x0000000129297824 */ /* 0x010fc800008e0600 */
[----:B------:R-:W-:Y:S01]  /*4ae40*/  STL [R1+0x11c0], R30 ;  /* 0x0011c01e01007387 */ /* 0x000fe20000100800 */
[----:B-1----:R-:W-:Y:S02]  /*4ae50*/  IMAD.MOV.U32 R6, RZ, RZ, R29 ;  /* 0x000000ffff067224 */ /* 0x002fe400078e001d */
[----:B------:R-:W-:Y:S01]  /*4ae60*/  IMAD.MOV.U32 R7, RZ, RZ, R41 ;  /* 0x000000ffff077224 */ /* 0x000fe200078e0029 */
[----:B------:R1:W-:Y:S04]  /*4ae70*/  STL [R1+0x11bc], R41 ;  /* 0x0011bc2901007387 */ /* 0x0003e80000100800 */
[----:B------:R-:W4:Y:S04]  /*4ae80*/  LDL.LU R44, [R1+0xbdc] ;  /* 0x000bdc00012c7983 */ /* 0x000f280000300800 */
[----:B------:R5:W-:Y:S01]  /*4ae90*/  LDGSTS.E [R4+0x1da00], [R6.64], P2 ;  /* 0x1da0000006047fae */ /* 0x000be20009121844 */
[----:B--2---:R-:W-:Y:S01]  /*4aea0*/  IMAD.X R38, R38, 0x1, R0, P0 ;  /* 0x0000000126267824 */ /* 0x004fe200000e0600 */
[----:B------:R-:W-:-:S05]  /*4aeb0*/  IADD3 R36, P1, R36, R35, RZ ;  /* 0x0000002324247210 */ /* 0x000fca0007f3e0ff */
[----:B------:R2:W-:Y:S04]  /*4aec0*/  STL [R1+0x11b4], R36 ;  /* 0x0011b42401007387 */ /* 0x0005e80000100800 */
[----:B------:R-:W-:Y:S01]  /*4aed0*/  STL [R1+0x11a8], R38 ;  /* 0x0011a82601007387 */ /* 0x000fe20000100800 */
[----:B------:R-:W-:-:S03]  /*4aee0*/  IMAD.X R37, R37, 0x1, R0, P1 ;  /* 0x0000000125257824 */ /* 0x000fc600008e0600 */
[----:B------:R-:W4:Y:S01]  /*4aef0*/  LDL.LU R29, [R1+0xc10] ;  /* 0x000c1000011d7983 */ /* 0x000f220000300800 */
[----:B-----5:R-:W-:-:S03]  /*4af00*/  IMAD.MOV.U32 R6, RZ, RZ, R30 ;  /* 0x000000ffff067224 */ /* 0x020fc600078e001e */
[----:B-1----:R-:W5:Y:S01]  /*4af10*/  LDL.LU R41, [R1+0xbf4] ;  /* 0x000bf40001297983 */ /* 0x002f620000300800 */
        /* <DEDUP_REMOVED lines=8> */
[----:B------:R-:W5:Y:S04]  /*4afa0*/  LDL.LU R30, [R1+0xc28] ;  /* 0x000c2800011e7983 */ /* 0x000f680000300800 */
[----:B--2---:R-:W5:Y:S01]  /*4afb0*/  LDL.LU R36, [R1+0xc0c] ;  /* 0x000c0c0001247983 */ /* 0x004f620000300800 */
[----:B------:R-:W-:-:S03]  /*4afc0*/  IADD3 R42, P1, R42, R35, RZ ;  /* 0x000000232a2a7210 */ /* 0x000fc60007f3e0ff */
[----:B------:R-:W1:Y:S04]  /*4afd0*/  S2R R45, SR_TID.X ;  /* 0x00000000002d7919 */ /* 0x000e680000002100 */
[----:B------:R-:W-:Y:S04]  /*4afe0*/  STL [R1+0x11a4], R42 ;  /* 0x0011a42a01007387 */ /* 0x000fe80000100800 */
[----:B------:R1:W-:Y:S04]  /*4aff0*/  STL [R1+0x119c], R34 ;  /* 0x00119c2201007387 */ /* 0x0003e80000100800 */
[----:B-1----:R-:W5:Y:S04]  /*4b000*/  LDL.LU R37, [R1+0xc40] ;  /* 0x000c400001257983 */ /* 0x002f680000300800 */
[----:B------:R-:W5:Y:S01]  /*4b010*/  LDL.LU R38, [R1+0xc24] ;  /* 0x000c240001267983 */ /* 0x000f620000300800 */
[----:B------:R-:W-:-:S03]  /*4b020*/  IMAD.X R43, R43, 0x1, R0, P1 ;  /* 0x000000012b2b7824 */ /* 0x000fc600008e0600 */
[----:B------:R1:W-:Y:S01]  /*4b030*/  LDGSTS.E [R4+0x1ea00], [R6.64], P2 ;  /* 0x1ea0000006047fae */ /* 0x0003e20009121844 */
[----:B------:R-:W-:Y:S02]  /*4b040*/  SHF.R.S32.HI R48, RZ, 0x6, R45 ;  /* 0x00000006ff307819 */ /* 0x000fe4000001142d */
[----:B------:R-:W-:Y:S02]  /*4b050*/  LOP3.LUT R45, R45, 0x3f, RZ, 0xc0, !PT ;  /* 0x0000003f2d2d7812 */ /* 0x000fe400078ec0ff */
[----:B------:R-:W-:Y:S01]  /*4b060*/  SGXT R48, R48, 0x1 ;  /* 0x000000013030781a */ /* 0x000fe20000000200 */
[----:B-1----:R-:W-:Y:S02]  /*4b070*/  IMAD.MOV.U32 R6, RZ, RZ, R3 ;  /* 0x000000ffff067224 */ /* 0x002fe400078e0003 */
[----:B------:R-:W-:Y:S01]  /*4b080*/  IMAD.MOV.U32 R7, RZ, RZ, R34 ;  /* 0x000000ffff077224 */ /* 0x000fe200078e0022 */
[----:B------:R-:W-:Y:S01]  /*4b090*/  IADD3 R5, P0, R5, R35, RZ ;  /* 0x0000002305057210 */ /* 0x000fe20007f1e0ff */
[----:B------:R-:W-:-:S03]  /*4b0a0*/  IMAD.SHL.U32 R3, R45, 0x4, RZ ;  /* 0x000000042d037824 */ /* 0x000fc600078e00ff */
[----:B------:R1:W-:Y:S04]  /*4b0b0*/  LDGSTS.E [R4+0x1f200], [R6.64], P2 ;  /* 0x1f20000006047fae */ /* 0x0003e80009121844 */
[----:B------:R1:W-:Y:S01]  /*4b0c0*/  STL [R1+0xbc8], R5 ;  /* 0x000bc80501007387 */ /* 0x0003e20000100800 */
[----:B------:R-:W-:-:S03]  /*4b0d0*/  IMAD.X R40, R40, 0x1, R0, P0 ;  /* 0x0000000128287824 */ /* 0x000fc600000e0600 */
[----:B------:R3:W-:Y:S01]  /*4b0e0*/  STL [R1+0x11a0], R43 ;  /* 0x0011a02b01007387 */ /* 0x0007e20000100800 */
[----:B------:R-:W-:-:S03]  /*4b0f0*/  LOP3.LUT R3, R3, 0x110, R48, 0x78, !PT ;  /* 0x0000011003037812 */ /* 0x000fc600078e7830 */
[----:B------:R-:W5:Y:S01]  /*4b100*/  LDL.LU R34, [R1+0xc58] ;  /* 0x000c580001227983 */ /* 0x000f620000300800 */
[----:B-1----:R-:W-:Y:S02]  /*4b110*/  IMAD.MOV.U32 R6, RZ, RZ, R42 ;  /* 0x000000ffff067224 */ /* 0x002fe400078e002a */
[----:B------:R-:W-:Y:S01]  /*4b120*/  IMAD.MOV.U32 R7, RZ, RZ, R43 ;  /* 0x000000ffff077224 */ /* 0x000fe200078e002b */
[----:B------:R-:W-:-:S04]  /*4b130*/  LOP3.LUT R3, R3, 0x40, RZ, 0x3c, !PT ;  /* 0x0000004003037812 */ /* 0x000fc800078e3cff */
[----:B------:R1:W-:Y:S01]  /*4b140*/  LDGSTS.E [R4+0x1fa00], [R6.64], P2 ;  /* 0x1fa0000006047fae */ /* 0x0003e20009121844 */
[----:B------:R-:W-:Y:S02]  /*4b150*/  IMAD R3, R39, 0x20000, R3 ;  /* 0x0002000027037824 */ /* 0x000fe400078e0203 */
[----:B-1----:R-:W-:Y:S02]  /*4b160*/  IMAD.MOV.U32 R4, RZ, RZ, R5 ;  /* 0x000000ffff047224 */ /* 0x002fe400078e0005 */
[----:B------:R-:W-:-:S05]  /*4b170*/  IMAD.MOV.U32 R5, RZ, RZ, R40 ;  /* 0x000000ffff057224 */ /* 0x000fca00078e0028 */
[----:B------:R1:W-:Y:S01]  /*4b180*/  LDGSTS.E [R3+0x400], [R4.64], P2 ;  /* 0x0040000004037fae */ /* 0x0003e20009121844 */
[----:B---3--:R-:W-:-:S05]  /*4b190*/  IADD3 R33, P1, R33, R35, RZ ;  /* 0x0000002321217210 */ /* 0x008fca0007f3e0ff */
[----:B------:R-:W-:Y:S04]  /*4b1a0*/  STL [R1+0xbe0], R33 ;  /* 0x000be02101007387 */ /* 0x000fe80000100800 */
[----:B------:R3:W-:Y:S04]  /*4b1b0*/  STL [R1+0xbc4], R40 ;  /* 0x000bc42801007387 */ /* 0x0007e80000100800 */
[----:B------:R-:W2:Y:S01]  /*4b1c0*/  LDL.LU R42, [R1+0xc3c] ;  /* 0x000c3c00012a7983 */ /* 0x000ea20000300800 */
[----:B------:R-:W-:-:S03]  /*4b1d0*/  IADD3 R28, P0, R28, R35, RZ ;  /* 0x000000231c1c7210 */ /* 0x000fc60007f1e0ff */
[----:B------:R-:W2:Y:S04]  /*4b1e0*/  LDL.LU R43, [R1+0xc70] ;  /* 0x000c7000012b7983 */ /* 0x000ea80000300800 */
[----:B---3--:R-:W3:Y:S04]  /*4b1f0*/  LDL.LU R40, [R1+0xc54] ;  /* 0x000c540001287983 */ /* 0x008ee80000300800 */
[----:B------:R-:W-:Y:S01]  /*4b200*/  STL [R1+0xbf8], R28 ;  /* 0x000bf81c01007387 */ /* 0x000fe20000100800 */
[----:B----4-:R-:W-:-:S05]  /*4b210*/  IMAD.X R44, R44, 0x1, R0, P1 ;  /* 0x000000012c2c7824 */ /* 0x010fca00008e0600 */
[----:B------:R4:W-:Y:S01]  /*4b220*/  STL [R1+0xbdc], R44 ;  /* 0x000bdc2c01007387 */ /* 0x0009e20000100800 */
[----:B-1----:R-:W-:-:S03]  /*4b230*/  IMAD.MOV.U32 R4, RZ, RZ, R33 ;  /* 0x000000ffff047224 */ /* 0x002fc600078e0021 */
[----:B------:R-:W3:Y:S01]  /*4b240*/  LDL.LU R7, [R1+0xc88] ;  /* 0x000c880001077983 */ /* 0x000ee20000300800 */
[----:B------:R-:W-:-:S03]  /*4b250*/  IMAD.MOV.U32 R5, RZ, RZ, R44 ;  /* 0x000000ffff057224 */ /* 0x000fc600078e002c */
[----:B------:R-:W3:Y:S04]  /*4b260*/  LDL.LU R6, [R1+0xc6c] ;  /* 0x000c6c0001067983 */ /* 0x000ee80000300800 */
[----:B------:R1:W-:Y:S01]  /*4b270*/  LDGSTS.E [R3+0xc00], [R4.64], P2 ;  /* 0x00c0000004037fae */ /* 0x0003e20009121844 */
[----:B------:R-:W-:Y:S01]  /*4b280*/  IADD3 R29, P1, R29, R35, RZ ;  /* 0x000000231d1d7210 */ /* 0x000fe20007f3e0ff */
[----:B-----5:R-:W-:-:S04]  /*4b290*/  IMAD.X R41, R41, 0x1, R0, P0 ;  /* 0x0000000129297824 */ /* 0x020fc800000e0600 */
[----:B------:R-:W-:Y:S04]  /*4b2a0*/  STL [R1+0xc10], R29 ;  /* 0x000c101d01007387 */ /* 0x000fe80000100800 */
[----:B------:R5:W-:Y:S04]  /*4b2b0*/  STL [R1+0xbf4], R41 ;  /* 0x000bf42901007387 */ /* 0x000be80000100800 */
[----:B------:R-:W3:Y:S04]  /*4b2c0*/  LDL.LU R33, [R1+0xca0] ;  /* 0x000ca00001217983 */ /* 0x000ee80000300800 */
[----:B----4-:R-:W4:Y:S01]  /*4b2d0*/  LDL.LU R44, [R1+0xc84] ;  /* 0x000c8400012c7983 */ /* 0x010f220000300800 */
[----:B-1----:R-:W-:-:S02]  /*4b2e0*/  IMAD.MOV.U32 R4, RZ, RZ, R28 ;  /* 0x000000ffff047224 */ /* 0x002fc400078e001c */
        /* <DEDUP_REMOVED lines=9> */
[----:B-----5:R-:W5:Y:S01]  /*4b380*/  LDL.LU R41, [R1+0xc9c] ;  /* 0x000c9c0001297983 */ /* 0x020f620000300800 */
[----:B------:R-:W-:-:S03]  /*4b390*/  IADD3 R37, P1, R37, R35, RZ ;  /* 0x0000002325257210 */ /* 0x000fc60007f3e0ff */
[----:B------:R1:W-:Y:S01]  /*4b3a0*/  LDGSTS.E [R3+0x1c00], [R4.64], P2 ;  /* 0x01c0000004037fae */ /* 0x0003e20009121844 */
[----:B------:R-:W-:-:S03]  /*4b3b0*/  IMAD.X R38, R38, 0x1, R0, P0 ;  /* 0x0000000126267824 */ /* 0x000fc600000e0600 */
[----:B------:R-:W-:Y:S04]  /*4b3c0*/  STL [R1+0xc40], R37 ;  /* 0x000c402501007387 */ /* 0x000fe80000100800 */
[----:B------:R1:W-:Y:S04]  /*4b3d0*/  STL [R1+0xc24], R38 ;  /* 0x000c242601007387 */ /* 0x0003e80000100800 */
[----:B------:R-:W5:Y:S04]  /*4b3e0*/  LDL.LU R36, [R1+0xcb4] ;  /* 0x000cb40001247983 */ /* 0x000f680000300800 */
[----:B------:R-:W5:Y:S01]  /*4b3f0*/  LDL.LU R29, [R1+0xcd0] ;  /* 0x000cd000011d7983 */ /* 0x000f620000300800 */
[----:B-1----:R-:W-:-:S02]  /*4b400*/  IMAD.MOV.U32 R4, RZ, RZ, R30 ;  /* 0x000000ffff047224 */ /* 0x002fc400078e001e */
[----:B------:R-:W-:Y:S02]  /*4b410*/  IMAD.MOV.U32 R5, RZ, RZ, R38 ;  /* 0x000000ffff057224 */ /* 0x000fe400078e0026 */
[----:B------:R-:W5:Y:S04]  /*4b420*/  LDL.LU R38, [R1+0xccc] ;  /* 0x000ccc0001267983 */ /* 0x000f680000300800 */
[----:B------:R1:W-:Y:S01]  /*4b430*/  LDGSTS.E [R3+0x2400], [R4.64], P2 ;  /* 0x0240000004037fae */ /* 0x0003e20009121844 */
[----:B------:R-:W-:Y:S01]  /*4b440*/  IADD3 R34, P0, R34, R35, RZ ;  /* 0x0000002322227210 */ /* 0x000fe20007f1e0ff */
[----:B-1----:R-:W-:-:S04]  /*4b450*/  IMAD.MOV.U32 R4, RZ, RZ, R37 ;  /* 0x000000ffff047224 */ /* 0x002fc800078e0025 */
[----:B------:R-:W-:Y:S01]  /*4b460*/  STL [R1+0xc58], R34 ;  /* 0x000c582201007387 */ /* 0x000fe20000100800 */
[----:B--2---:R-:W-:Y:S01]  /*4b470*/  IMAD.X R42, R42, 0x1, R0, P1 ;  /* 0x000000012a2a7824 */ /* 0x004fe200008e0600 */
[----:B------:R-:W-:-:S04]  /*4b480*/  IADD3 R43, P1, R43, R35, RZ ;  /* 0x000000232b2b7210 */ /* 0x000fc80007f3e0ff */
[----:B------:R1:W-:Y:S01]  /*4b490*/  STL [R1+0xc3c], R42 ;  /* 0x000c3c2a01007387 */ /* 0x0003e20000100800 */
[----:B------:R-:W-:Y:S02]  /*4b4a0*/  IMAD.MOV.U32 R5, RZ, RZ, R42 ;  /* 0x000000ffff057224 */ /* 0x000fe400078e002a */
[----:B---3--:R-:W-:Y:S01]  /*4b4b0*/  IMAD.X R40, R40, 0x1, R0, P0 ;  /* 0x0000000128287824 */ /* 0x008fe200000e0600 */
[----:B------:R-:W2:Y:S04]  /*4b4c0*/  LDL.LU R30, [R1+0xce8] ;  /* 0x000ce800011e7983 */ /* 0x000ea80000300800 */
[----:B------:R3:W-:Y:S04]  /*4b4d0*/  LDGSTS.E [R3+0x2c00], [R4.64], P2 ;  /* 0x02c0000004037fae */ /* 0x0007e80009121844 */
[----:B-1----:R-:W2:Y:S04]  /*4b4e0*/  LDL.LU R42, [R1+0xce4] ;  /* 0x000ce400012a7983 */ /* 0x002ea80000300800 */
[----:B------:R-:W-:Y:S04]  /*4b4f0*/  STL [R1+0xc70], R43 ;  /* 0x000c702b01007387 */ /* 0x000fe80000100800 */
[----:B------:R1:W-:Y:S01]  /*4b500*/  STL [R1+0xc54], R40 ;  /* 0x000c542801007387 */ /* 0x0003e20000100800 */
[----:B---3--:R-:W-:-:S02]  /*4b510*/  IMAD.MOV.U32 R4, RZ, RZ, R34 ;  /* 0x000000ffff047224 */ /* 0x008fc400078e0022 */
[----:B------:R-:W-:Y:S01]  /*4b520*/  IMAD.MOV.U32 R5, RZ, RZ, R40 ;  /* 0x000000ffff057224 */ /* 0x000fe200078e0028 */
[----:B------:R-:W3:Y:S01]  /*4b530*/  LDL.LU R37, [R1+0xd00] ;  /* 0x000d000001257983 */ /* 0x000ee20000300800 */
[----:B------:R-:W-:-:S03]  /*4b540*/  IADD3 R7, P0, R7, R35, RZ ;  /* 0x0000002307077210 */ /* 0x000fc60007f1e0ff */
[----:B------:R1:W-:Y:S01]  /*4b550*/  LDGSTS.E [R3+0x3400], [R4.64], P2 ;  /* 0x0340000004037fae */ /* 0x0003e20009121844 */
[----:B------:R-:W-:-:S03]  /*4b560*/  IMAD.X R6, R6, 0x1, R0, P1 ;  /* 0x0000000106067824 */ /* 0x000fc600008e0600 */
[----:B-1----:R-:W3:Y:S04]  /*4b570*/  LDL.LU R40, [R1+0xcfc] ;  /* 0x000cfc0001287983 */ /* 0x002ee80000300800 */
[----:B------:R-:W-:Y:S04]  /*4b580*/  STL [R1+0xc88], R7 ;  /* 0x000c880701007387 */ /* 0x000fe80000100800 */
[----:B------:R1:W-:Y:S01]  /*4b590*/  STL [R1+0xc6c], R6 ;  /* 0x000c6c0601007387 */ /* 0x0003e20000100800 */
[----:B------:R-:W-:Y:S02]  /*4b5a0*/  IMAD.MOV.U32 R4, RZ, RZ, R43 ;  /* 0x000000ffff047224 */ /* 0x000fe400078e002b */
[----:B------:R-:W-:Y:S01]  /*4b5b0*/  IMAD.MOV.U32 R5, RZ, RZ, R6 ;  /* 0x000000ffff057224 */ /* 0x000fe200078e0006 */
[----:B------:R-:W3:Y:S04]  /*4b5c0*/  LDL.LU R34, [R1+0xd18] ;  /* 0x000d180001227983 */ /* 0x000ee80000300800 */
[----:B------:R-:W3:Y:S04]  /*4b5d0*/  LDL.LU R43, [R1+0xd14] ;  /* 0x000d1400012b7983 */ /* 0x000ee80000300800 */
[----:B------:R1:W-:Y:S01]  /*4b5e0*/  LDGSTS.E [R3+0x3c00], [R4.64], P2 ;  /* 0x03c0000004037fae */ /* 0x0003e20009121844 */
[----:B------:R-:W-:Y:S01]  /*4b5f0*/  IADD3 R33, P1, R33, R35, RZ ;  /* 0x0000002321217210 */ /* 0x000fe20007f3e0ff */
[----:B----4-:R-:W-:-:S04]  /*4b600*/  IMAD.X R44, R44, 0x1, R0, P0 ;  /* 0x000000012c2c7824 */ /* 0x010fc800000e0600 */
[----:B------:R-:W-:Y:S04]  /*4b610*/  STL [R1+0xca0], R33 ;  /* 0x000ca02101007387 */ /* 0x000fe80000100800 */
[----:B------:R-:W-:Y:S01]  /*4b620*/  STL [R1+0xc84], R44 ;  /* 0x000c842c01007387 */ /* 0x000fe20000100800 */
[----:B-1----:R-:W-:-:S03]  /*4b630*/  IMAD.MOV.U32 R4, RZ, RZ, R7 ;  /* 0x000000ffff047224 */ /* 0x002fc600078e0007 */
[----:B------:R-:W4:Y:S01]  /*4b640*/  LDL.LU R6, [R1+0xd30] ;  /* 0x000d300001067983 */ /* 0x000f220000300800 */
[----:B------:R-:W-:-:S03]  /*4b650*/  IMAD.MOV.U32 R5, RZ, RZ, R44 ;  /* 0x000000ffff057224 */ /* 0x000fc600078e002c */
[----:B------:R-:W4:Y:S04]  /*4b660*/  LDL.LU R7, [R1+0xd48] ;  /* 0x000d480001077983 */ /* 0x000f280000300800 */
[----:B------:R1:W-:Y:S01]  /*4b670*/  LDGSTS.E [R3+0x4400], [R4.64], P2 ;  /* 0x0440000004037fae */ /* 0x0003e20009121844 */
[----:B------:R-:W-:Y:S01]  /*4b680*/  IADD3 R28, P0, R28, R35, RZ ;  /* 0x000000231c1c7210 */ /* 0x000fe20007f1e0ff */
[----:B-----5:R-:W-:-:S04]  /*4b690*/  IMAD.X R41, R41, 0x1, R0, P1 ;  /* 0x0000000129297824 */ /* 0x020fc800008e0600 */
[----:B------:R-:W-:Y:S01]  /*4b6a0*/  STL [R1+0xcb8], R28 ;  /* 0x000cb81c01007387 */ /* 0x000fe20000100800 */
[----:B-1----:R-:W-:Y:S02]  /*4b6b0*/  IMAD.MOV.U32 R4, RZ, RZ, R33 ;  /* 0x000000ffff047224 */ /* 0x002fe400078e0021 */
[----:B------:R-:W-:Y:S01]  /*4b6c0*/  IMAD.MOV.U32 R5, RZ, RZ, R41 ;  /* 0x000000ffff057224 */ /* 0x000fe200078e0029 */
[----:B------:R1:W-:Y:S04]  /*4b6d0*/  STL [R1+0xc9c], R41 ;  /* 0x000c9c2901007387 */ /* 0x0003e80000100800 */
[----:B------:R5:W-:Y:S04]  /*4b6e0*/  LDGSTS.E [R3+0x4c00], [R4.64], P2 ;  /* 0x04c0000004037fae */ /* 0x000be80009121844 */
[----:B-1----:R-:W4:Y:S01]  /*4b6f0*/  LDL.LU R41, [R1+0xd2c] ;  /* 0x000d2c0001297983 */ /* 0x002f220000300800 */
[----:B------:R-:W-:Y:S01]  /*4b700*/  IMAD.X R36, R36, 0x1, R0, P0 ;  /* 0x0000000124247824 */ /* 0x000fe200000e0600 */
[----:B------:R-:W-:-:S03]  /*4b710*/  IADD3 R29, P1, R29, R35, RZ ;  /* 0x000000231d1d7210 */ /* 0x000fc60007f3e0ff */
[----:B-----5:R-:W-:Y:S02]  /*4b720*/  IMAD.MOV.U32 R5, RZ, RZ, R36 ;  /* 0x000000ffff057224 */ /* 0x020fe400078e0024 */
[----:B------:R-:W-:Y:S04]  /*4b730*/  STL [R1+0xcd0], R29 ;  /* 0x000cd01d01007387 */ /* 0x000fe80000100800 */
[----:B------:R1:W-:Y:S04]  /*4b740*/  STL [R1+0xcb4], R36 ;  /* 0x000cb42401007387 */ /* 0x0003e80000100800 */
[----:B------:R-:W4:Y:S04]  /*4b750*/  LDL.LU R33, [R1+0xd60] ;  /* 0x000d600001217983 */ /* 0x000f280000300800 */
[----:B-1----:R-:W4:Y:S01]  /*4b760*/  LDL.LU R36, [R1+0xd44] ;  /* 0x000d440001247983 */ /* 0x002f220000300800 */
[----:B------:R-:W-:-:S02]  /*4b770*/  IMAD.X R38, R38, 0x1, R0, P1 ;  /* 0x0000000126267824 */ /* 0x000fc400008e0600 */
        /* <DEDUP_REMOVED lines=10> */
[----:B--2---:R-:W2:Y:S01]  /*4b820*/  LDL.LU R38, [R1+0xd5c] ;  /* 0x000d5c0001267983 */ /* 0x004ea20000300800 */
[----:B---3--:R-:W-:-:S05]  /*4b830*/  IADD3 R37, P1, R37, R35, RZ ;  /* 0x0000002325257210 */ /* 0x008fca0007f3e0ff */
[----:B------:R-:W-:Y:S04]  /*4b840*/  STL [R1+0xd00], R37 ;  /* 0x000d002501007387 */ /* 0x000fe80000100800 */
[----:B------:R3:W-:Y:S01]  /*4b850*/  STL [R1+0xce4], R42 ;  /* 0x000ce42a01007387 */ /* 0x0007e20000100800 */
[----:B------:R-:W-:-:S03]  /*4b860*/  IMAD.X R40, R40, 0x1, R0, P1 ;  /* 0x0000000128287824 */ /* 0x000fc600008e0600 */
[----:B------:R-:W2:Y:S01]  /*4b870*/  LDL.LU R29, [R1+0xd90] ;  /* 0x000d9000011d7983 */ /* 0x000ea20000300800 */
[----:B-1----:R-:W-:-:S03]  /*4b880*/  IMAD.MOV.U32 R4, RZ, RZ, R30 ;  /* 0x000000ffff047224 */ /* 0x002fc600078e001e */
[----:B------:R-:W2:Y:S01]  /*4b890*/  LDL.LU R44, [R1+0xd74] ;  /* 0x000d7400012c7983 */ /* 0x000ea20000300800 */
[----:B------:R-:W-:Y:S01]  /*4b8a0*/  IADD3 R34, P0, R34, R35, RZ ;  /* 0x0000002322227210 */ /* 0x000fe20007f1e0ff */
[----:B------:R-:W-:-:S04]  /*4b8b0*/  IMAD.MOV.U32 R5, RZ, RZ, R42 ;  /* 0x000000ffff057224 */ /* 0x000fc800078e002a */
[----:B------:R-:W-:Y:S01]  /*4b8c0*/  STL [R1+0xd18], R34 ;  /* 0x000d182201007387 */ /* 0x000fe20000100800 */
[----:B------:R-:W-:-:S03]  /*4b8d0*/  IMAD.X R43, R43, 0x1, R0, P0 ;  /* 0x000000012b2b7824 */ /* 0x000fc600000e0600 */
[----:B------:R1:W-:Y:S04]  /*4b8e0*/  STL [R1+0xcfc], R40 ;  /* 0x000cfc2801007387 */ /* 0x0003e80000100800 */
[----:B------:R-:W2:Y:S04]  /*4b8f0*/  LDL.LU R30, [R1+0xf08] ;  /* 0x000f0800011e7983 */ /* 0x000ea80000300800 */
[----:B------:R1:W-:Y:S04]  /*4b900*/  LDGSTS.E [R3+0x6400], [R4.64], P2 ;  /* 0x0640000004037fae */ /* 0x0003e80009121844 */
[----:B---3--:R-:W3:Y:S01]  /*4b910*/  LDL.LU R42, [R1+0xd8c] ;  /* 0x000d8c00012a7983 */ /* 0x008ee20000300800 */
[----:B----4-:R-:W-:-:S05]  /*4b920*/  IADD3 R6, P1, R6, R35, RZ ;  /* 0x0000002306067210 */ /* 0x010fca0007f3e0ff */
[----:B------:R-:W-:Y:S01]  /*4b930*/  STL [R1+0xd30], R6 ;  /* 0x000d300601007387 */ /* 0x000fe20000100800 */
[----:B-1----:R-:W-:Y:S02]  /*4b940*/  IMAD.MOV.U32 R4, RZ, RZ, R37 ;  /* 0x000000ffff047224 */ /* 0x002fe400078e0025 */
[----:B------:R-:W-:Y:S01]  /*4b950*/  IMAD.MOV.U32 R5, RZ, RZ, R40 ;  /* 0x000000ffff057224 */ /* 0x000fe200078e0028 */
[----:B------:R1:W-:Y:S01]  /*4b960*/  STL [R1+0xd14], R43 ;  /* 0x000d142b01007387 */ /* 0x0003e20000100800 */
[----:B------:R-:W-:-:S03]  /*4b970*/  IADD3 R7, P0, R7, R35, RZ ;  /* 0x0000002307077210 */ /* 0x000fc60007f1e0ff */
[----:B------:R-:W4:Y:S04]  /*4b980*/  LDL.LU R40, [R1+0xf04] ;  /* 0x000f040001287983 */ /* 0x000f280000300800 */
[----:B------:R-:W4:Y:S04]  /*4b990*/  LDL.LU R37, [R1+0xf18] ;  /* 0x000f180001257983 */ /* 0x000f280000300800 */
[----:B------:R1:W-:Y:S02]  /*4b9a0*/  LDGSTS.E [R3+0x6c00], [R4.64], P2 ;  /* 0x06c0000004037fae */ /* 0x0003e40009121844 */
[----:B-1----:R-:W-:-:S02]  /*4b9b0*/  IMAD.MOV.U32 R4, RZ, RZ, R34 ;  /* 0x000000ffff047224 */ /* 0x002fc400078e0022 */
[----:B------:R-:W-:Y:S02]  /*4b9c0*/  IMAD.MOV.U32 R5, RZ, RZ, R43 ;  /* 0x000000ffff057224 */ /* 0x000fe400078e002b */
[----:B------:R-:W4:Y:S01]  /*4b9d0*/  LDL.LU R43, [R1+0xf14] ;  /* 0x000f1400012b7983 */ /* 0x000f220000300800 */
[----:B------:R-:W-:-:S03]  /*4b9e0*/  IMAD.X R41, R41, 0x1, R0, P1 ;  /* 0x0000000129297824 */ /* 0x000fc600008e0600 */
[----:B------:R-:W-:Y:S04]  /*4b9f0*/  STL [R1+0xd48], R7 ;  /* 0x000d480701007387 */ /* 0x000fe80000100800 */
[----:B------:R1:W-:Y:S04]  /*4ba00*/  STL [R1+0xd2c], R41 ;  /* 0x000d2c2901007387 */ /* 0x0003e80000100800 */
[----:B------:R1:W-:Y:S04]  /*4ba10*/  LDGSTS.E [R3+0x7400], [R4.64], P2 ;  /* 0x0740000004037fae */ /* 0x0003e80009121844 */
[----:B------:R-:W4:Y:S01]  /*4ba20*/  LDL.LU R34, [R1+0xf28] ;  /* 0x000f280001227983 */ /* 0x000f220000300800 */
[----:B------:R-:W-:Y:S01]  /*4ba30*/  IADD3 R33, P1, R33, R35, RZ ;  /* 0x0000002321217210 */ /* 0x000fe20007f3e0ff */
[----:B------:R-:W-:-:S02]  /*4ba40*/  IMAD.X R36, R36, 0x1, R0, P0 ;  /* 0x0000000124247824 */ /* 0x000fc400000e0600 */
[----:B-1----:R-:W-:Y:S02]  /*4ba50*/  IMAD.MOV.U32 R5, RZ, RZ, R41 ;  /* 0x000000ffff057224 */ /* 0x002fe400078e0029 */
[----:B------:R-:W4:Y:S01]  /*4ba60*/  LDL.LU R41, [R1+0xf24] ;  /* 0x000f240001297983 */ /* 0x000f220000300800 */
[----:B------:R-:W-:-:S03]  /*4ba70*/  IMAD.MOV.U32 R4, RZ, RZ, R6 ;  /* 0x000000ffff047224 */ /* 0x000fc600078e0006 */
[----:B------:R-:W-:Y:S04]  /*4ba80*/  STL [R1+0xd60], R33 ;  /* 0x000d602101007387 */ /* 0x000fe80000100800 */
[----:B------:R1:W-:Y:S04]  /*4ba90*/  STL [R1+0xd44], R36 ;  /* 0x000d442401007387 */ /* 0x0003e80000100800 */
[----:B------:R-:W4:Y:S04]  /*4baa0*/  LDL.LU R6, [R1+0xf38] ;  /* 0x000f380001067983 */ /* 0x000f280000300800 */
[----:B------:R1:W-:Y:S02]  /*4bab0*/  LDGSTS.E [R3+0x7c00], [R4.64], P2 ;  /* 0x07c0000004037fae */ /* 0x0003e40009121844 */
[----:B-1----:R-:W-:-:S02]  /*4bac0*/  IMAD.MOV.U32 R4, RZ, RZ, R7 ;  /* 0x000000ffff047224 */ /* 0x002fc400078e0007 */
[----:B------:R-:W-:Y:S02]  /*4bad0*/  IMAD.MOV.U32 R5, RZ, RZ, R36 ;  /* 0x000000ffff057224 */ /* 0x000fe400078e0024 */
[----:B------:R-:W4:Y:S04]  /*4bae0*/  LDL.LU R36, [R1+0xf34] ;  /* 0x000f340001247983 */ /* 0x000f280000300800 */
[----:B------:R1:W-:Y:S02]  /*4baf0*/  LDGSTS.E [R3+0x8400], [R4.64], P2 ;  /* 0x0840000004037fae */ /* 0x0003e40009121844 */
[----:B-1----:R-:W-:Y:S01]  /*4bb00*/  IMAD.MOV.U32 R4, RZ, RZ, R33 ;  /* 0x000000ffff047224 */ /* 0x002fe200078e0021 */
[----:B-----5:R-:W-:Y:S01]  /*4bb10*/  IADD3 R28, P0, R28, R35, RZ ;  /* 0x000000231c1c7210 */ /* 0x020fe20007f1e0ff */
[----:B--2---:R-:W-:-:S04]  /*4bb20*/  IMAD.X R38, R38, 0x1, R0, P1 ;  /* 0x0000000126267824 */ /* 0x004fc800008e0600 */
[----:B------:R-:W-:Y:S01]  /*4bb30*/  STL [R1+0xd78], R28 ;  /* 0x000d781c01007387 */ /* 0x000fe20000100800 */
[----:B------:R-:W-:-:S03]  /*4bb40*/  IMAD.MOV.U32 R5, RZ, RZ, R38 ;  /* 0x000000ffff057224 */ /* 0x000fc600078e0026 */
[----:B------:R1:W-:Y:S04]  /*4bb50*/  STL [R1+0xd5c], R38 ;  /* 0x000d5c2601007387 */ /* 0x0003e80000100800 */
[----:B------:R-:W2:Y:S04]  /*4bb60*/  LDL.LU R7, [R1+0xf48] ;  /* 0x000f480001077983 */ /* 0x000ea80000300800 */
[----:B------:R5:W-:Y:S01]  /*4bb70*/  LDGSTS.E [R3+0x8c00], [R4.64], P2 ;  /* 0x08c0000004037fae */ /* 0x000be20009121844 */
[----:B------:R-:W-:-:S03]  /*4bb80*/  IADD3 R29, P1, R29, R35, RZ ;  /* 0x000000231d1d7210 */ /* 0x000fc60007f3e0ff */
[----:B-1----:R-:W2:Y:S01]  /*4bb90*/  LDL.LU R38, [R1+0xf44] ;  /* 0x000f440001267983 */ /* 0x002ea20000300800 */
[----:B------:R-:W-:-:S03]  /*4bba0*/  IMAD.X R44, R44, 0x1, R0, P0 ;  /* 0x000000012c2c7824 */ /* 0x000fc600000e0600 */
[----:B------:R-:W-:Y:S04]  /*4bbb0*/  STL [R1+0xd90], R29 ;  /* 0x000d901d01007387 */ /* 0x000fe80000100800 */
[----:B------:R-:W-:Y:S01]  /*4bbc0*/  STL [R1+0xd74], R44 ;  /* 0x000d742c01007387 */ /* 0x000fe20000100800 */
[----:B-----5:R-:W-:Y:S02]  /*4bbd0*/  IMAD.MOV.U32 R4, RZ, RZ, R28 ;  /* 0x000000ffff047224 */ /* 0x020fe400078e001c */
[----:B------:R-:W-:Y:S01]  /*4bbe0*/  IMAD.MOV.U32 R5, RZ, RZ, R44 ;  /* 0x000000ffff057224 */ /* 0x000fe200078e002c */
[----:B------:R-:W5:Y:S04]  /*4bbf0*/  LDL.LU R33, [R1+0xf58] ;  /* 0x000f580001217983 */ /* 0x000f680000300800 */
[----:B------:R1:W-:Y:S01]  /*4bc00*/  LDGSTS.E [R3+0x9400], [R4.64], P2 ;  /* 0x0940000004037fae */ /* 0x0003e20009121844 */
[----:B------:R-:W-:-:S03]  /*4bc10*/  IADD3 R30, P0, R30, R35, RZ ;  /* 0x000000231e1e7210 */ /* 0x000fc60007f1e0ff */
[----:B------:R-:W5:Y:S01]  /*4bc20*/  LDL.LU R28, [R1+0xf68] ;  /* 0x000f6800011c7983 */ /* 0x000f620000300800 */
[----:B---3--:R-:W-:-:S03]  /*4bc30*/  IMAD.X R42, R42, 0x1, R0, P1 ;  /* 0x000000012a2a7824 */ /* 0x008fc600008e0600 */
        /* <DEDUP_REMOVED lines=8> */
[----:B---3--:R-:W-:-:S04]  /*4bcc0*/  IMAD.MOV.U32 R5, RZ, RZ, R40 ;  /* 0x000000ffff057224 */ /* 0x008fc800078e0028 */
[----:B------:R-:W-:Y:S04]  /*4bcd0*/  STL [R1+0xf18], R37 ;  /* 0x000f182501007387 */ /* 0x000fe80000100800 */
[----:B------:R1:W-:Y:S01]  /*4bce0*/  STL [R1+0xf04], R40 ;  /* 0x000f042801007387 */ /* 0x0003e20000100800 */
[----:B------:R-:W-:-:S03]  /*4bcf0*/  IMAD.MOV.U32 R4, RZ, RZ, R30 ;  /* 0x000000ffff047224 */ /* 0x000fc600078e001e */
[----:B------:R-:W4:Y:S04]  /*4bd00*/  LDL.LU R29, [R1+0xf78] ;  /* 0x000f7800011d7983 */ /* 0x000f280000300800 */
[----:B------:R1:W-:Y:S04]  /*4bd10*/  LDGSTS.E [R3+0xa400], [R4.64], P2 ;  /* 0x0a40000004037fae */ /* 0x0003e80009121844 */
[----:B-1----:R-:W4:Y:S01]  /*4bd20*/  LDL.LU R40, [R1+0xf64] ;  /* 0x000f640001287983 */ /* 0x002f220000300800 */
[----:B------:R-:W-:-:S04]  /*4bd30*/  IMAD.X R43, R43, 0x1, R0, P1 ;  /* 0x000000012b2b7824 */ /* 0x000fc800008e0600 */
[----:B------:R-:W-:Y:S01]  /*4bd40*/  IMAD.MOV.U32 R5, RZ, RZ, R43 ;  /* 0x000000ffff057224 */ /* 0x000fe200078e002b */
[----:B------:R-:W-:-:S05]  /*4bd50*/  IADD3 R34, P0, R34, R35, RZ ;  /* 0x0000002322227210 */ /* 0x000fca0007f1e0ff */
[----:B------:R-:W-:Y:S04]  /*4bd60*/  STL [R1+0xf28], R34 ;  /* 0x000f282201007387 */ /* 0x000fe80000100800 */
[----:B------:R1:W-:Y:S01]  /*4bd70*/  STL [R1+0xf14], R43 ;  /* 0x000f142b01007387 */ /* 0x0003e20000100800 */
[----:B------:R-:W-:-:S03]  /*4bd80*/  IMAD.X R41, R41, 0x1, R0, P0 ;  /* 0x0000000129297824 */ /* 0x000fc600000e0600 */
[----:B------:R-:W4:Y:S01]  /*4bd90*/  LDL.LU R30, [R1+0xf88] ;  /* 0x000f8800011e7983 */ /* 0x000f220000300800 */
[----:B------:R-:W-:-:S03]  /*4bda0*/  IMAD.MOV.U32 R4, RZ, RZ, R37 ;  /* 0x000000ffff047224 */ /* 0x000fc600078e0025 */
[----:B-1----:R-:W4:Y:S04]  /*4bdb0*/  LDL.LU R43, [R1+0xf74] ;  /* 0x000f7400012b7983 */ /* 0x002f280000300800 */
[----:B------:R1:W-:Y:S01]  /*4bdc0*/  LDGSTS.E [R3+0xac00], [R4.64], P2 ;  /* 0x0ac0000004037fae */ /* 0x0003e20009121844 */
[----:B------:R-:W-:-:S05]  /*4bdd0*/  IADD3 R6, P1, R6, R35, RZ ;  /* 0x0000002306067210 */ /* 0x000fca0007f3e0ff */
[----:B------:R-:W-:Y:S04]  /*4bde0*/  STL [R1+0xf38], R6 ;  /* 0x000f380601007387 */ /* 0x000fe80000100800 */
[----:B------:R2:W-:Y:S04]  /*4bdf0*/  STL [R1+0xf24], R41 ;  /* 0x000f242901007387 */ /* 0x0005e80000100800 */
[----:B------:R-:W4:Y:S04]  /*4be00*/  LDL.LU R37, [R1+0xf98] ;  /* 0x000f980001257983 */ /* 0x000f280000300800 */
[----:B------:R-:W4:Y:S01]  /*4be10*/  LDL.LU R44, [R1+0xf84] ;  /* 0x000f8400012c7983 */ /* 0x000f220000300800 */
        /* <DEDUP_REMOVED lines=11> */
[----:B------:R-:W3:Y:S04]  /*4bed0*/  LDL.LU R34, [R1+0x10b0] ;  /* 0x0010b00001227983 */ /* 0x000ee80000300800 */
[----:B------:R-:W3:Y:S01]  /*4bee0*/  LDL.LU R41, [R1+0xf94] ;  /* 0x000f940001297983 */ /* 0x000ee20000300800 */
[----:B-----5:R-:W-:Y:S01]  /*4bef0*/  IADD3 R33, P1, R33, R35, RZ ;  /* 0x0000002321217210 */ /* 0x020fe20007f3e0ff */
[----:B-1----:R-:W-:-:S04]  /*4bf00*/  IMAD.MOV.U32 R4, RZ, RZ, R7 ;  /* 0x000000ffff047224 */ /* 0x002fc800078e0007 */
[----:B------:R-:W-:Y:S01]  /*4bf10*/  STL [R1+0xf58], R33 ;  /* 0x000f582101007387 */ /* 0x000fe20000100800 */
[----:B------:R-:W-:-:S03]  /*4bf20*/  IMAD.MOV.U32 R5, RZ, RZ, R38 ;  /* 0x000000ffff057224 */ /* 0x000fc600078e0026 */
[----:B------:R1:W-:Y:S01]  /*4bf30*/  STL [R1+0xf44], R38 ;  /* 0x000f442601007387 */ /* 0x0003e20000100800 */
[----:B------:R-:W-:-:S03]  /*4bf40*/  IADD3 R28, P0, R28, R35, RZ ;  /* 0x000000231c1c7210 */ /* 0x000fc60007f1e0ff */
[----:B--2---:R-:W2:Y:S04]  /*4bf50*/  LDL.LU R36, [R1+0x1098] ;  /* 0x0010980001247983 */ /* 0x004ea80000300800 */
[----:B------:R-:W5:Y:S04]  /*4bf60*/  LDL.LU R6, [R1+0x10a4] ;  /* 0x0010a40001067983 */ /* 0x000f680000300800 */
[----:B-1----:R-:W5:Y:S04]  /*4bf70*/  LDL.LU R38, [R1+0x109c] ;  /* 0x00109c0001267983 */ /* 0x002f680000300800 */
[----:B------:R-:W-:Y:S01]  /*4bf80*/  STL [R1+0xf68], R28 ;  /* 0x000f681c01007387 */ /* 0x000fe20000100800 */
[----:B----4-:R-:W-:-:S03]  /*4bf90*/  IMAD.X R42, R42, 0x1, R0, P1 ;  /* 0x000000012a2a7824 */ /* 0x010fc600008e0600 */
[----:B------:R1:W-:Y:S04]  /*4bfa0*/  LDGSTS.E [R3+0xc400], [R4.64], P2 ;  /* 0x0c40000004037fae */ /* 0x0003e80009121844 */
[----:B------:R4:W-:Y:S04]  /*4bfb0*/  STL [R1+0xf54], R42 ;  /* 0x000f542a01007387 */ /* 0x0009e80000100800 */
[----:B------:R-:W5:Y:S01]  /*4bfc0*/  LDL.LU R7, [R1+0x10a0] ;  /* 0x0010a00001077983 */ /* 0x000f620000300800 */
[----:B-1----:R-:W-:Y:S01]  /*4bfd0*/  IMAD.MOV.U32 R5, RZ, RZ, R42 ;  /* 0x000000ffff057224 */ /* 0x002fe200078e002a */
[----:B------:R-:W-:Y:S01]  /*4bfe0*/  IADD3 R29, P1, R29, R35, RZ ;  /* 0x000000231d1d7210 */ /* 0x000fe20007f3e0ff */
[----:B------:R-:W-:Y:S01]  /*4bff0*/  IMAD.MOV.U32 R4, RZ, RZ, R33 ;  /* 0x000000ffff047224 */ /* 0x000fe200078e0021 */
[----:B----4-:R-:W5:Y:S01]  /*4c000*/  LDL.LU R42, [R1+0x1088] ;  /* 0x00108800012a7983 */ /* 0x010f620000300800 */
[----:B------:R-:W-:-:S03]  /*4c010*/  IMAD.X R40, R40, 0x1, R0, P0 ;  /* 0x0000000128287824 */ /* 0x000fc600000e0600 */
[----:B------:R-:W-:Y:S04]  /*4c020*/  STL [R1+0xf78], R29 ;  /* 0x000f781d01007387 */ /* 0x000fe80000100800 */
[----:B------:R1:W-:Y:S04]  /*4c030*/  STL [R1+0xf64], R40 ;  /* 0x000f642801007387 */ /* 0x0003e80000100800 */
[----:B------:R-:W5:Y:S04]  /*4c040*/  LDL.LU R33, [R1+0x1094] ;  /* 0x0010940001217983 */ /* 0x000f680000300800 */
[----:B------:R1:W-:Y:S02]  /*4c050*/  LDGSTS.E [R3+0xcc00], [R4.64], P2 ;  /* 0x0cc0000004037fae */ /* 0x0003e40009121844 */
[----:B-1----:R-:W-:-:S02]  /*4c060*/  IMAD.MOV.U32 R4, RZ, RZ, R28 ;  /* 0x000000ffff047224 */ /* 0x002fc400078e001c */
[----:B------:R-:W-:Y:S01]  /*4c070*/  IMAD.MOV.U32 R5, RZ, RZ, R40 ;  /* 0x000000ffff057224 */ /* 0x000fe200078e0028 */
[----:B------:R-:W-:Y:S01]  /*4c080*/  IADD3 R30, P0, R30, R35, RZ ;  /* 0x000000231e1e7210 */ /* 0x000fe20007f1e0ff */
[----:B------:R-:W5:Y:S01]  /*4c090*/  LDL.LU R40, [R1+0x108c] ;  /* 0x00108c0001287983 */ /* 0x000f620000300800 */
[----:B------:R-:W-:-:S03]  /*4c0a0*/  IMAD.X R43, R43, 0x1, R0, P1 ;  /* 0x000000012b2b7824 */ /* 0x000fc600008e0600 */
[----:B------:R-:W-:Y:S04]  /*4c0b0*/  STL [R1+0xf88], R30 ;  /* 0x000f881e01007387 */ /* 0x000fe80000100800 */
[----:B------:R1:W-:Y:S04]  /*4c0c0*/  STL [R1+0xf74], R43 ;  /* 0x000f742b01007387 */ /* 0x0003e80000100800 */
[----:B------:R1:W-:Y:S04]  /*4c0d0*/  LDGSTS.E [R3+0xd400], [R4.64], P2 ;  /* 0x0d40000004037fae */ /* 0x0003e80009121844 */
[----:B------:R-:W5:Y:S01]  /*4c0e0*/  LDL.LU R28, [R1+0x1090] ;  /* 0x00109000011c7983 */ /* 0x000f620000300800 */
[----:B------:R-:W-:Y:S01]  /*4c0f0*/  IADD3 R37, P1, R37, R35, RZ ;  /* 0x0000002325257210 */ /* 0x000fe20007f3e0ff */
[----:B-1----:R-:W-:-:S02]  /*4c100*/  IMAD.MOV.U32 R5, RZ, RZ, R43 ;  /* 0x000000ffff057224 */ /* 0x002fc400078e002b */
[----:B------:R-:W-:Y:S01]  /*4c110*/  IMAD.X R44, R44, 0x1, R0, P0 ;  /* 0x000000012c2c7824 */ /* 0x000fe200000e0600 */
[----:B------:R-:W5:Y:S01]  /*4c120*/  LDL.LU R43, [R1+0x1078] ;  /* 0x00107800012b7983 */ /* 0x000f620000300800 */
[----:B------:R-:W-:-:S03]  /*4c130*/  IMAD.MOV.U32 R4, RZ, RZ, R29 ;  /* 0x000000ffff047224 */ /* 0x000fc600078e001d */
[----:B------:R-:W-:Y:S04]  /*4c140*/  STL [R1+0xf98], R37 ;  /* 0x000f982501007387 */ /* 0x000fe80000100800 */
[----:B------:R-:W-:Y:S04]  /*4c150*/  STL [R1+0xf84], R44 ;  /* 0x000f842c01007387 */ /* 0x000fe80000100800 */
[----:B------:R-:W5:Y:S04]  /*4c160*/  LDL.LU R29, [R1+0x1084] ;  /* 0x00108400011d7983 */ /* 0x000f680000300800 */
[----:B------:R1:W-:Y:S02]  /*4c170*/  LDGSTS.E [R3+0xdc00], [R4.64], P2 ;  /* 0x0dc0000004037fae */ /* 0x0003e40009121844 */
[----:B-1----:R-:W-:-:S02]  /*4c180*/  IMAD.MOV.U32 R4, RZ, RZ, R30 ;  /* 0x000000ffff047224 */ /* 0x002fc400078e001e */
[----:B------:R-:W-:Y:S01]  /*4c190*/  IMAD.MOV.U32 R5, RZ, RZ, R44 ;  /* 0x000000ffff057224 */ /* 0x000fe200078e002c */
[----:B------:R-:W5:Y:S04]  /*4c1a0*/  LDL.LU R30, [R1+0x1080] ;  /* 0x00108000011e7983 */ /* 0x000f680000300800 */
[----:B------:R1:W-:Y:S02]  /*4c1b0*/  LDGSTS.E [R3+0xe400], [R4.64], P2 ;  /* 0x0e40000004037fae */ /* 0x0003e40009121844 */
[----:B-1----:R-:W-:Y:S01]  /*4c1c0*/  IMAD.MOV.U32 R4, RZ, RZ, R37 ;  /* 0x000000ffff047224 */ /* 0x002fe200078e0025 */
[----:B---3--:R-:W-:Y:S01]  /*4c1d0*/  IADD3 R34, P0, R34, R35, RZ ;  /* 0x0000002322227210 */ /* 0x008fe20007f1e0ff */
[----:B------:R-:W-:-:S04]  /*4c1e0*/  IMAD.X R41, R41, 0x1, R0, P1 ;  /* 0x0000000129297824 */ /* 0x000fc800008e0600 */
[----:B------:R-:W-:Y:S01]  /*4c1f0*/  STL [R1+0x10b0], R34 ;  /* 0x0010b02201007387 */ /* 0x000fe20000100800 */
[----:B------:R-:W-:-:S03]  /*4c200*/  IMAD.MOV.U32 R5, RZ, RZ, R41 ;  /* 0x000000ffff057224 */ /* 0x000fc600078e0029 */
[----:B------:R1:W-:Y:S04]  /*4c210*/  STL [R1+0xf94], R41 ;  /* 0x000f942901007387 */ /* 0x0003e80000100800 */
[----:B------:R3:W-:Y:S04]  /*4c220*/  LDGSTS.E [R3+0xec00], [R4.64], P2 ;  /* 0x0ec0000004037fae */ /* 0x0007e80009121844 */
[----:B-1----:R-:W4:Y:S01]  /*4c230*/  LDL.LU R41, [R1+0x107c] ;  /* 0x00107c0001297983 */ /* 0x002f220000300800 */
[----:B--2---:R-:W-:Y:S01]  /*4c240*/  IMAD.X R36, R36, 0x1, R0, P0 ;  /* 0x0000000124247824 */ /* 0x004fe200000e0600 */
[----:B-----5:R-:W-:-:S03]  /*4c250*/  IADD3 R6, P1, R6, R35, RZ ;  /* 0x0000002306067210 */ /* 0x020fc60007f3e0ff */
[----:B---3--:R-:W-:Y:S02]  /*4c260*/  IMAD.MOV.U32 R5, RZ, RZ, R36 ;  /* 0x000000ffff057224 */ /* 0x008fe400078e0024 */
[----:B------:R-:W-:Y:S01]  /*4c270*/  STL [R1+0x10a4], R6 ;  /* 0x0010a40601007387 */ /* 0x000fe20000100800 */
[----:B------:R-:W-:-:S03]  /*4c280*/  IMAD.X R38, R38, 0x1, R0, P1 ;  /* 0x0000000126267824 */ /* 0x000fc600008e0600 */
[----:B------:R1:W-:Y:S01]  /*4c290*/  STL [R1+0x1098], R36 ;  /* 0x0010982401007387 */ /* 0x0003e20000100800 */
[----:B------:R-:W-:-:S03]  /*4c2a0*/  IMAD.MOV.U32 R4, RZ, RZ, R34 ;  /* 0x000000ffff047224 */ /* 0x000fc600078e0022 */
[----:B------:R-:W2:Y:S04]  /*4c2b0*/  LDL.LU R37, [R1+0x1074] ;  /* 0x0010740001257983 */ /* 0x000ea80000300800 */
[----:B------:R3:W-:Y:S01]  /*4c2c0*/  LDGSTS.E [R3+0xf400], [R4.64], P2 ;  /* 0x0f40000004037fae */ /* 0x0007e20009121844 */
[----:B------:R-:W-:-:S03]  /*4c2d0*/  IADD3 R7, P0, R7, R35, RZ ;  /* 0x0000002307077210 */ /* 0x000fc60007f1e0ff */
[----:B-1----:R-:W5:Y:S04]  /*4c2e0*/  LDL.LU R36, [R1+0x1068] ;  /* 0x0010680001247983 */ /* 0x002f680000300800 */
[----:B------:R-:W-:Y:S01]  /*4c2f0*/  STL [R1+0x10a0], R7 ;  /* 0x0010a00701007387 */ /* 0x000fe20000100800 */
[----:B------:R-:W-:-:S03]  /*4c300*/  IMAD.X R42, R42, 0x1, R0, P0 ;  /* 0x000000012a2a7824 */ /* 0x000fc600000e0600 */
[----:B------:R1:W-:Y:S01]  /*4c310*/  STL [R1+0x109c], R38 ;  /* 0x00109c2601007387 */ /* 0x0003e20000100800 */
[----:B---3--:R-:W-:-:S03]  /*4c320*/  IMAD.MOV.U32 R5, RZ, RZ, R38 ;  /* 0x000000ffff057224 */ /* 0x008fc600078e0026 */
[----:B------:R-:W3:Y:S01]  /*4c330*/  LDL.LU R34, [R1+0x1070] ;  /* 0x0010700001227983 */ /* 0x000ee20000300800 */
[----:B------:R-:W-:-:S03]  /*4c340*/  IMAD.MOV.U32 R4, RZ, RZ, R6 ;  /* 0x000000ffff047224 */ /* 0x000fc600078e0006 */
[----:B-1----:R-:W3:Y:S01]  /*4c350*/  LDL.LU R38, [R1+0x106c] ;  /* 0x00106c0001267983 */ /* 0x002ee20000300800 */
[----:B------:R-:W-:-:S03]  /*4c360*/  IADD3 R33, P1, R33, R35, RZ ;  /* 0x0000002321217210 */ /* 0x000fc60007f3e0ff */
[----:B------:R1:W-:Y:S04]  /*4c370*/  LDGSTS.E [R3+0xfc00], [R4.64], P2 ;  /* 0x0fc0000004037fae */ /* 0x0003e80009121844 */
[----:B------:R-:W-:Y:S04]  /*4c380*/  STL [R1+0x1094], R33 ;  /* 0x0010942101007387 */ /* 0x000fe80000100800 */
[----:B------:R1:W-:Y:S04]  /*4c390*/  STL [R1+0x1088], R42 ;  /* 0x0010882a01007387 */ /* 0x0003e80000100800 */
[----:B------:R-:W3:Y:S04]  /*4c3a0*/  LDL.LU R6, [R1+0x1064] ;  /* 0x0010640001067983 */ /* 0x000ee80000300800 */
[----:B------:R-:W3:Y:S01]  /*4c3b0*/  LDL.LU R44, [R1+0x1058] ;  /* 0x00105800012c7983 */ /* 0x000ee20000300800 */
[----:B-1----:R-:W-:-:S02]  /*4c3c0*/  IMAD.MOV.U32 R4, RZ, RZ, R7 ;  /* 0x000000ffff047224 */ /* 0x002fc400078e0007 */
[----:B------:R-:W-:Y:S02]  /*4c3d0*/  IMAD.X R40, R40, 0x1, R0, P1 ;  /* 0x0000000128287824 */ /* 0x000fe400008e0600 */
[----:B------:R-:W-:-:S05]  /*4c3e0*/  IMAD.MOV.U32 R5, RZ, RZ, R42 ;  /* 0x000000ffff057224 */ /* 0x000fca00078e002a */
[----:B------:R1:W-:Y:S01]  /*4c3f0*/  LDGSTS.E [R3+0x10400], [R4.64], P2 ;  /* 0x1040000004037fae */ /* 0x0003e20009121844 */
[----:B------:R-:W-:-:S05]  /*4c400*/  IADD3 R28, P0, R28, R35, RZ ;  /* 0x000000231c1c7210 */ /* 0x000fca0007f1e0ff */
[----:B------:R-:W-:Y:S04]  /*4c410*/  STL [R1+0x1090], R28 ;  /* 0x0010901c01007387 */ /* 0x000fe80000100800 */
[----:B------:R1:W-:Y:S01]  /*4c420*/  STL [R1+0x108c], R40 ;  /* 0x00108c2801007387 */ /* 0x0003e20000100800 */
[----:B------:R-:W-:-:S03]  /*4c430*/  IMAD.X R43, R43, 0x1, R0, P0 ;  /* 0x000000012b2b7824 */ /* 0x000fc600000e0600 */
[----:B------:R-:W3:Y:S01]  /*4c440*/  LDL.LU R7, [R1+0x1060] ;  /* 0x0010600001077983 */ /* 0x000ee20000300800 */
[----:B-1----:R-:W-:-:S03]  /*4c450*/  IMAD.MOV.U32 R5, RZ, RZ, R40 ;  /* 0x000000ffff057224 */ /* 0x002fc600078e0028 */
[----:B------:R-:W3:Y:S01]  /*4c460*/  LDL.LU R42, [R1+0x105c] ;  /* 0x00105c00012a7983 */ /* 0x000ee20000300800 */
[----:B------:R-:W-:Y:S01]  /*4c470*/  IADD3 R29, P1, R29, R35, RZ ;  /* 0x000000231d1d7210 */ /* 0x000fe20007f3e0ff */
[----:B------:R-:W-:-:S04]  /*4c480*/  IMAD.MOV.U32 R4, RZ, RZ, R33 ;  /* 0x000000ffff047224 */ /* 0x000fc800078e0021 */
[----:B------:R-:W-:Y:S04]  /*4c490*/  STL [R1+0x1084], R29 ;  /* 0x0010841d01007387 */ /* 0x000fe80000100800 */
[----:B------:R1:W-:Y:S04]  /*4c4a0*/  STL [R1+0x1078], R43 ;  /* 0x0010782b01007387 */ /* 0x0003e80000100800 */
[----:B------:R-:W3:Y:S04]  /*4c4b0*/  LDL.LU R40, [R1+0x1048] ;  /* 0x0010480001287983 */ /* 0x000ee80000300800 */
[----:B------:R-:W3:Y:S01]  /*4c4c0*/  LDL.LU R33, [R1+0x1054] ;  /* 0x0010540001217983 */ /* 0x000ee20000300800 */
[----:B------:R-:W-:-:S03]  /*4c4d0*/  IADD3 R30, P0, R30, R35, RZ ;  /* 0x000000231e1e7210 */ /* 0x000fc60007f1e0ff */
[----:B------:R1:W-:Y:S02]  /*4c4e0*/  LDGSTS.E [R3+0x10c00], [R4.64], P2 ;  /* 0x10c0000004037fae */ /* 0x0003e40009121844 */
[----:B-1----:R-:W-:Y:S02]  /*4c4f0*/  IMAD.MOV.U32 R5, RZ, RZ, R43 ;  /* 0x000000ffff057224 */ /* 0x002fe400078e002b */
[----:B------:R-:W-:Y:S01]  /*4c500*/  IMAD.MOV.U32 R4, RZ, RZ, R28 ;  /* 0x000000ffff047224 */ /* 0x000fe200078e001c */
[----:B------:R-:W3:Y:S04]  /*4c510*/  LDL.LU R43, [R1+0x104c] ;  /* 0x00104c00012b7983 */ /* 0x000ee80000300800 */
[----:B------:R-:W-:Y:S04]  /*4c520*/  STL [R1+0x1080], R30 ;  /* 0x0010801e01007387 */ /* 0x000fe80000100800 */
[----:B------:R1:W-:Y:S02]  /*4c530*/  LDGSTS.E [R3+0x11400], [R4.64], P2 ;  /* 0x1140000004037fae */ /* 0x0003e40009121844 */
[----:B-1----:R-:W-:-:S02]  /*4c540*/  IMAD.MOV.U32 R4, RZ, RZ, R29 ;  /* 0x000000ffff047224 */ /* 0x002fc400078e001d */
[----:B----4-:R-:W-:-:S05]  /*4c550*/  IMAD.X R41, R41, 0x1, R0, P1 ;  /* 0x0000000129297824 */ /* 0x010fca00008e0600 */
[----:B------:R1:W-:Y:S01]  /*4c560*/  STL [R1+0x107c], R41 ;  /* 0x00107c2901007387 */ /* 0x0003e20000100800 */
[----:B------:R-:W-:-:S03]  /*4c570*/  IMAD.MOV.U32 R5, RZ, RZ, R41 ;  /* 0x000000ffff057224 */ /* 0x000fc600078e0029 */
[----:B------:R-:W4:Y:S04]  /*4c580*/  LDL.LU R28, [R1+0x1050] ;  /* 0x00105000011c7983 */ /* 0x000f280000300800 */
[----:B------:R5:W-:Y:S04]  /*4c590*/  LDGSTS.E [R3+0x11c00], [R4.64], P2 ;  /* 0x11c0000004037fae */ /* 0x000be80009121844 */
[----:B-1----:R-:W4:Y:S01]  /*4c5a0*/  LDL.LU R41, [R1+0x1038] ;  /* 0x0010380001297983 */ /* 0x002f220000300800 */
[----:B--2---:R-:W-:-:S05]  /*4c5b0*/  IADD3 R37, P1, R37, R35, RZ ;  /* 0x0000002325257210 */ /* 0x004fca0007f3e0ff */
[----:B------:R-:W-:Y:S01]  /*4c5c0*/  STL [R1+0x1074], R37 ;  /* 0x0010742501007387 */ /* 0x000fe20000100800 */
[----:B-----5:R-:W-:Y:S02]  /*4c5d0*/  IMAD.X R36, R36, 0x1, R0, P0 ;  /* 0x0000000124247824 */ /* 0x020fe400000e0600 */
[----:B------:R-:W-:-:S03]  /*4c5e0*/  IMAD.MOV.U32 R4, RZ, RZ, R30 ;  /* 0x000000ffff047224 */ /* 0x000fc600078e001e */
[----:B------:R1:W-:Y:S01]  /*4c5f0*/  STL [R1+0x1068], R36 ;  /* 0x0010682401007387 */ /* 0x0003e20000100800 */
[----:B------:R-:W-:-:S03]  /*4c600*/  IMAD.MOV.U32 R5, RZ, RZ, R36 ;  /* 0x000000ffff057224 */ /* 0x000fc600078e0024 */
[----:B------:R-:W2:Y:S01]  /*4c610*/  LDL.LU R29, [R1+0x1044] ;  /* 0x00104400011d7983 */ /* 0x000ea20000300800 */
[----:B---3--:R-:W-:-:S03]  /*4c620*/  IADD3 R34, P0, R34, R35, RZ ;  /* 0x0000002322227210 */ /* 0x008fc60007f1e0ff */
[----:B------:R3:W-:Y:S04]  /*4c630*/  LDGSTS.E [R3+0x12400], [R4.64], P2 ;  /* 0x1240000004037fae */ /* 0x0007e80009121844 */
[----:B-1----:R-:W5:Y:S01]  /*4c640*/  LDL.LU R36, [R1+0x103c] ;  /* 0x00103c0001247983 */ /* 0x002f620000300800 */
[----:B------:R-:W-:-:S03]  /*4c650*/  IMAD.X R38, R38, 0x1, R0, P1 ;  /* 0x0000000126267824 */ /* 0x000fc600008e0600 */
[----:B------:R-:W-:Y:S04]  /*4c660*/  STL [R1+0x1070], R34 ;  /* 0x0010702201007387 */ /* 0x000fe80000100800 */
[----:B------:R1:W-:Y:S01]  /*4c670*/  STL [R1+0x106c], R38 ;  /* 0x00106c2601007387 */ /* 0x0003e20000100800 */
[----:B---3--:R-:W-:Y:S02]  /*4c680*/  IMAD.MOV.U32 R4, RZ, RZ, R37 ;  /* 0x000000ffff047224 */ /* 0x008fe400078e0025 */
[----:B------:R-:W-:Y:S01]  /*4c690*/  IMAD.MOV.U32 R5, RZ, RZ, R38 ;  /* 0x000000ffff057224 */ /* 0x000fe200078e0026 */
[----:B------:R-:W5:Y:S04]  /*4c6a0*/  LDL.LU R30, [R1+0x1040] ;  /* 0x00104000011e7983 */ /* 0x000f680000300800 */
[----:B------:R-:W5:Y:S01]  /*4c6b0*/  LDL.LU R37, [R1+0x1028] ;  /* 0x0010280001257983 */ /* 0x000f620000300800 */
[----:B------:R-:W-:-:S03]  /*4c6c0*/  IADD3 R6, P1, R6, R35, RZ ;  /* 0x0000002306067210 */ /* 0x000fc60007f3e0ff */
[----:B------:R1:W-:Y:S01]  /*4c6d0*/  LDGSTS.E [R3+0x12c00], [R4.64], P2 ;  /* 0x12c0000004037fae */ /* 0x0003e20009121844 */
[----:B------:R-:W-:-:S03]  /*4c6e0*/  IMAD.X R44, R44, 0x1, R0, P0 ;  /* 0x000000012c2c7824 */ /* 0x000fc600000e0600 */
[----:B------:R-:W-:Y:S04]  /*4c6f0*/  STL [R1+0x1064], R6 ;  /* 0x0010640601007387 */ /* 0x000fe80000100800 */
[----:B------:R-:W-:Y:S04]  /*4c700*/  STL [R1+0x1058], R44 ;  /* 0x0010582c01007387 */ /* 0x000fe80000100800 */
[----:B-1----:R-:W5:Y:S01]  /*4c710*/  LDL.LU R38, [R1+0x1034] ;  /* 0x0010340001267983 */ /* 0x002f620000300800 */
[----:B------:R-:W-:Y:S02]  /*4c720*/  IMAD.MOV.U32 R4, RZ, RZ, R34 ;  /* 0x000000ffff047224 */ /* 0x000fe400078e0022 */
[----:B------:R-:W-:Y:S01]  /*4c730*/  IMAD.MOV.U32 R5, RZ, RZ, R44 ;  /* 0x000000ffff057224 */ /* 0x000fe200078e002c */
[----:B------:R-:W5:Y:S04]  /*4c740*/  LDL.LU R34, [R1+0x1030] ;  /* 0x0010300001227983 */ /* 0x000f680000300800 */
[----:B------:R1:W-:Y:S01]  /*4c750*/  LDGSTS.E [R3+0x13400], [R4.64], P2 ;  /* 0x1340000004037fae */ /* 0x0003e20009121844 */
[----:B------:R-:W-:Y:S01]  /*4c760*/  IADD3 R7, P0, R7, R35, RZ ;  /* 0x0000002307077210 */ /* 0x000fe20007f1e0ff */
[----:B------:R-:W-:-:S04]  /*4c770*/  IMAD.X R42, R42, 0x1, R0, P1 ;  /* 0x000000012a2a7824 */ /* 0x000fc800008e0600 */
[----:B------:R-:W-:Y:S01]  /*4c780*/  STL [R1+0x1060], R7 ;  /* 0x0010600701007387 */ /* 0x000fe20000100800 */
[----:B-1----:R-:W-:Y:S02]  /*4c790*/  IMAD.MOV.U32 R4, RZ, RZ, R6 ;  /* 0x000000ffff047224 */ /* 0x002fe400078e0006 */
[----:B------:R-:W-:Y:S01]  /*4c7a0*/  IMAD.MOV.U32 R5, RZ, RZ, R42 ;  /* 0x000000ffff057224 */ /* 0x000fe200078e002a */
[----:B------:R1:W-:Y:S04]  /*4c7b0*/  STL [R1+0x105c], R42 ;  /* 0x00105c2a01007387 */ /* 0x0003e80000100800 */
[----:B------:R1:W-:Y:S04]  /*4c7c0*/  LDGSTS.E [R3+0x13c00], [R4.64], P2 ;  /* 0x13c0000004037fae */ /* 0x0003e80009121844 */
[----:B-1----:R-:W5:Y:S01]  /*4c7d0*/  LDL.LU R42, [R1+0x102c] ;  /* 0x00102c00012a7983 */ /* 0x002f620000300800 */
[----:B------:R-:W-:Y:S01]  /*4c7e0*/  IMAD.X R40, R40, 0x1, R0, P0 ;  /* 0x0000000128287824 */ /* 0x000fe200000e0600 */
[----:B------:R-:W-:-:S03]  /*4c7f0*/  IADD3 R33, P1, R33, R35, RZ ;  /* 0x0000002321217210 */ /* 0x000fc60007f3e0ff */
[----:B------:R-:W-:Y:S02]  /*4c800*/  IMAD.MOV.U32 R5, RZ, RZ, R40 ;  /* 0x000000ffff057224 */ /* 0x000fe400078e0028 */
[----:B------:R-:W-:Y:S04]  /*4c810*/  STL [R1+0x1054], R33 ;  /* 0x0010542101007387 */ /* 0x000fe80000100800 */
[----:B------:R1:W-:Y:S04]  /*4c820*/  STL [R1+0x1048], R40 ;  /* 0x0010482801007387 */ /* 0x0003e80000100800 */
[----:B------:R-:W5:Y:S04]  /*4c830*/  LDL.LU R6, [R1+0x1024] ;  /* 0x0010240001067983 */ /* 0x000f680000300800 */
[----:B-1----:R-:W5:Y:S01]  /*4c840*/  LDL.LU R40, [R1+0x1018] ;  /* 0x0010180001287983 */ /* 0x002f620000300800 */
[----:B------:R-:W-:-:S02]  /*4c850*/  IMAD.X R43, R43, 0x1, R0, P1 ;  /* 0x000000012b2b7824 */ /* 0x000fc400008e0600 */
[----:B------:R-:W-:-:S05]  /*4c860*/  IMAD.MOV.U32 R4, RZ, RZ, R7 ;  /* 0x000000ffff047224 */ /* 0x000fca00078e0007 */
[----:B------:R1:W-:Y:S02]  /*4c870*/  LDGSTS.E [R3+0x14400], [R4.64], P2 ;  /* 0x1440000004037fae */ /* 0x0003e40009121844 */
[----:B-1----:R-:W-:Y:S02]  /*4c880*/  IMAD.MOV.U32 R5, RZ, RZ, R43 ;  /* 0x000000ffff057224 */ /* 0x002fe400078e002b */
[----:B------:R-:W-:-:S05]  /*4c890*/  IMAD.MOV.U32 R4, RZ, RZ, R33 ;  /* 0x000000ffff047224 */ /* 0x000fca00078e0021 */
[----:B------:R1:W-:Y:S01]  /*4c8a0*/  LDGSTS.E [R3+0x14c00], [R4.64], P2 ;  /* 0x14c0000004037fae */ /* 0x0003e20009121844 */
[----:B----4-:R-:W-:-:S05]  /*4c8b0*/  IADD3 R28, P0, R28, R35, RZ ;  /* 0x000000231c1c7210 */ /* 0x010fca0007f1e0ff */
[----:B------:R-:W-:Y:S04]  /*4c8c0*/  STL [R1+0x1050], R28 ;  /* 0x0010501c01007387 */ /* 0x000fe80000100800 */
[----:B------:R4:W-:Y:S01]  /*4c8d0*/  STL [R1+0x104c], R43 ;  /* 0x00104c2b01007387 */ /* 0x0009e20000100800 */
[----:B------:R-:W-:-:S03]  /*4c8e0*/  IMAD.X R41, R41, 0x1, R0, P0 ;  /* 0x0000000129297824 */ /* 0x000fc600000e0600 */
[----:B------:R-:W3:Y:S04]  /*4c8f0*/  LDL.LU R7, [R1+0x1020] ;  /* 0x0010200001077983 */ /* 0x000ee80000300800 */
[----:B----4-:R-:W4:Y:S01]  /*4c900*/  LDL.LU R43, [R1+0x101c] ;  /* 0x00101c00012b7983 */ /* 0x010f220000300800 */
[----:B--2---:R-:W-:-:S05]  /*4c910*/  IADD3 R29, P1, R29, R35, RZ ;  /* 0x000000231d1d7210 */ /* 0x004fca0007f3e0ff */
[----:B------:R-:W-:Y:S04]  /*4c920*/  STL [R1+0x1044], R29 ;  /* 0x0010441d01007387 */ /* 0x000fe80000100800 */
[----:B------:R2:W-:Y:S01]  /*4c930*/  STL [R1+0x1038], R41 ;  /* 0x0010382901007387 */ /* 0x0005e20000100800 */
[----:B-----5:R-:W-:-:S03]  /*4c940*/  IMAD.X R36, R36, 0x1, R0, P1 ;  /* 0x0000000124247824 */ /* 0x020fc600008e0600 */
[----:B------:R-:W5:Y:S01]  /*4c950*/  LDL.LU R33, [R1+0x1014] ;  /* 0x0010140001217983 */ /* 0x000f620000300800 */
[----:B-1----:R-:W-:-:S03]  /*4c960*/  IMAD.MOV.U32 R4, RZ, RZ, R28 ;  /* 0x000000ffff047224 */ /* 0x002fc600078e001c */
[----:B------:R-:W5:Y:S01]  /*4c970*/  LDL.LU R44, [R1+0x1008] ;  /* 0x00100800012c7983 */ /* 0x000f620000300800 */
[----:B------:R-:W-:Y:S01]  /*4c980*/  IMAD.MOV.U32 R5, RZ, RZ, R41 ;  /* 0x000000ffff057224 */ /* 0x000fe200078e0029 */
[----:B------:R-:W-:-:S04]  /*4c990*/  IADD3 R30, P0, R30, R35, RZ ;  /* 0x000000231e1e7210 */ /* 0x000fc80007f1e0ff */
[----:B------:R1:W-:Y:S01]  /*4c9a0*/  LDGSTS.E [R3+0x15400], [R4.64], P2 ;  /* 0x1540000004037fae */ /* 0x0003e20009121844 */
[----:B------:R-:W-:-:S03]  /*4c9b0*/  IMAD.X R37, R37, 0x1, R0, P0 ;  /* 0x0000000125257824 */ /* 0x000fc600000e0600 */
[----:B------:R-:W-:Y:S04]  /*4c9c0*/  STL [R1+0x1040], R30 ;  /* 0x0010401e01007387 */ /* 0x000fe80000100800 */
[----:B------:R2:W-:Y:S04]  /*4c9d0*/  STL [R1+0x103c], R36 ;  /* 0x00103c2401007387 */ /* 0x0005e80000100800 */
[----:B------:R-:W5:Y:S01]  /*4c9e0*/  LDL.LU R28, [R1+0x1010] ;  /* 0x00101000011c7983 */ /* 0x000f620000300800 */
[----:B-1----:R-:W-:Y:S01]  /*4c9f0*/  IMAD.MOV.U32 R4, RZ, RZ, R29 ;  /* 0x000000ffff047224 */ /* 0x002fe200078e001d */
[----:B------:R-:W-:-:S02]  /*4ca00*/  IADD3 R38, P1, R38, R35, RZ ;  /* 0x0000002326267210 */ /* 0x000fc40007f3e0ff */
[----:B--2---:R-:W2:Y:S01]  /*4ca10*/  LDL.LU R41, [R1+0x100c] ;  /* 0x00100c0001297983 */ /* 0x004ea20000300800 */
[----:B------:R-:W-:-:S03]  /*4ca20*/  IMAD.MOV.U32 R5, RZ, RZ, R36 ;  /* 0x000000ffff057224 */ /* 0x000fc600078e0024 */
[----:B------:R-:W-:Y:S04]  /*4ca30*/  STL [R1+0x1034], R38 ;  /* 0x0010342601007387 */ /* 0x000fe80000100800 */
[----:B------:R1:W-:Y:S01]  /*4ca40*/  STL [R1+0x1028], R37 ;  /* 0x0010282501007387 */ /* 0x0003e20000100800 */
[----:B------:R-:W-:-:S03]  /*4ca50*/  IADD3 R34, P0, R34, R35, RZ ;  /* 0x0000002322227210 */ /* 0x000fc60007f1e0ff */
[----:B------:R-:W2:Y:S04]  /*4ca60*/  LDL.LU R29, [R1+0xff8] ;  /* 0x000ff800011d7983 */ /* 0x000ea80000300800 */
[----:B------:R-:W2:Y:S04]  /*4ca70*/  LDL.LU R36, [R1+0x1004] ;  /* 0x0010040001247983 */ /* 0x000ea80000300800 */
[----:B------:R1:W-:Y:S02]  /*4ca80*/  LDGSTS.E [R3+0x15c00], [R4.64], P2 ;  /* 0x15c0000004037fae */ /* 0x0003e40009121844 */
[----:B-1----:R-:W-:-:S02]  /*4ca90*/  IMAD.MOV.U32 R4, RZ, RZ, R30 ;  /* 0x000000ffff047224 */ /* 0x002fc400078e001e */
[----:B------:R-:W-:Y:S02]  /*4caa0*/  IMAD.MOV.U32 R5, RZ, RZ, R37 ;  /* 0x000000ffff057224 */ /* 0x000fe400078e0025 */
[----:B------:R-:W2:Y:S01]  /*4cab0*/  LDL.LU R37, [R1+0xffc] ;  /* 0x000ffc0001257983 */ /* 0x000ea20000300800 */
[----:B------:R-:W-:-:S03]  /*4cac0*/  IMAD.X R42, R42, 0x1, R0, P1 ;  /* 0x000000012a2a7824 */ /* 0x000fc600008e0600 */
[----:B------:R-:W-:Y:S04]  /*4cad0*/  STL [R1+0x1030], R34 ;  /* 0x0010302201007387 */ /* 0x000fe80000100800 */
[----:B------:R1:W-:Y:S04]  /*4cae0*/  STL [R1+0x102c], R42 ;  /* 0x00102c2a01007387 */ /* 0x0003e80000100800 */
[----:B------:R1:W-:Y:S04]  /*4caf0*/  LDGSTS.E [R3+0x16400], [R4.64], P2 ;  /* 0x1640000004037fae */ /* 0x0003e80009121844 */
[----:B------:R-:W2:Y:S01]  /*4cb00*/  LDL.LU R30, [R1+0x1000] ;  /* 0x00100000011e7983 */ /* 0x000ea20000300800 */
[----:B------:R-:W-:Y:S01]  /*4cb10*/  IADD3 R6, P1, R6, R35, RZ ;  /* 0x0000002306067210 */ /* 0x000fe20007f3e0ff */
[----:B-1----:R-:W-:-:S02]  /*4cb20*/  IMAD.MOV.U32 R5, RZ, RZ, R42 ;  /* 0x000000ffff057224 */ /* 0x002fc400078e002a */
[----:B------:R-:W2:Y:S01]  /*4cb30*/  LDL.LU R42, [R1+0xfe8] ;  /* 0x000fe800012a7983 */ /* 0x000ea20000300800 */
[----:B------:R-:W-:-:S03]  /*4cb40*/  IMAD.X R40, R40, 0x1, R0, P0 ;  /* 0x0000000128287824 */ /* 0x000fc600000e0600 */
[----:B------:R-:W-:Y:S01]  /*4cb50*/  STL [R1+0x1024], R6 ;  /* 0x0010240601007387 */ /* 0x000fe20000100800 */
[----:B------:R-:W-:-:S03]  /*4cb60*/  IMAD.MOV.U32 R4, RZ, RZ, R38 ;  /* 0x000000ffff047224 */ /* 0x000fc600078e0026 */
[----:B------:R1:W-:Y:S04]  /*4cb70*/  STL [R1+0x1018], R40 ;  /* 0x0010182801007387 */ /* 0x0003e80000100800 */
[----:B------:R-:W2:Y:S04]  /*4cb80*/  LDL.LU R38, [R1+0xff4] ;  /* 0x000ff40001267983 */ /* 0x000ea80000300800 */
[----:B------:R1:W-:Y:S02]  /*4cb90*/  LDGSTS.E [R3+0x16c00], [R4.64], P2 ;  /* 0x16c0000004037fae */ /* 0x0003e40009121844 */
[----:B-1----:R-:W-:-:S02]  /*4cba0*/  IMAD.MOV.U32 R4, RZ, RZ, R34 ;  /* 0x000000ffff047224 */ /* 0x002fc400078e0022 */
[----:B------:R-:W-:Y:S02]  /*4cbb0*/  IMAD.MOV.U32 R5, RZ, RZ, R40 ;  /* 0x000000ffff057224 */ /* 0x000fe400078e0028 */
[----:B------:R-:W2:Y:S04]  /*4cbc0*/  LDL.LU R40, [R1+0xfec] ;  /* 0x000fec0001287983 */ /* 0x000ea80000300800 */
[----:B------:R1:W-:Y:S02]  /*4cbd0*/  LDGSTS.E [R3+0x17400], [R4.64], P2 ;  /* 0x1740000004037fae */ /* 0x0003e40009121844 */
[----:B-1----:R-:W-:Y:S01]  /*4cbe0*/  IMAD.MOV.U32 R4, RZ, RZ, R6 ;  /* 0x000000ffff047224 */ /* 0x002fe200078e0006 */
[----:B---3--:R-:W-:Y:S01]  /*4cbf0*/  IADD3 R7, P0, R7, R35, RZ ;  /* 0x0000002307077210 */ /* 0x008fe20007f1e0ff */
[----:B----4-:R-:W-:-:S04]  /*4cc00*/  IMAD.X R43, R43, 0x1, R0, P1 ;  /* 0x000000012b2b7824 */ /* 0x010fc800008e0600 */
[----:B------:R-:W-:Y:S04]  /*4cc10*/  STL [R1+0x1020], R7 ;  /* 0x0010200701007387 */ /* 0x000fe80000100800 */
[----:B------:R1:W-:Y:S01]  /*4cc20*/  STL [R1+0x101c], R43 ;  /* 0x00101c2b01007387 */ /* 0x0003e20000100800 */
[----:B------:R-:W-:-:S03]  /*4cc30*/  IMAD.MOV.U32 R5, RZ, RZ, R43 ;  /* 0x000000ffff057224 */ /* 0x000fc600078e002b */
[----:B------:R-:W3:Y:S04]  /*4cc40*/  LDL.LU R34, [R1+0xff0] ;  /* 0x000ff00001227983 */ /* 0x000ee80000300800 */
[----:B------:R4:W-:Y:S04]  /*4cc50*/  LDGSTS.E [R3+0x17c00], [R4.64], P2 ;  /* 0x17c0000004037fae */ /* 0x0009e80009121844 */
[----:B-1----:R-:W3:Y:S01]  /*4cc60*/  LDL.LU R43, [R1+0xfd8] ;  /* 0x000fd800012b7983 */ /* 0x002ee20000300800 */
[----:B-----5:R-:W-:Y:S01]  /*4cc70*/  IADD3 R33, P1, R33, R35, RZ ;  /* 0x0000002321217210 */ /* 0x020fe20007f3e0ff */
[----:B------:R-:W-:-:S04]  /*4cc80*/  IMAD.X R44, R44, 0x1, R0, P0 ;  /* 0x000000012c2c7824 */ /* 0x000fc800000e0600 */
[----:B------:R-:W-:Y:S01]  /*4cc90*/  STL [R1+0x1014], R33 ;  /* 0x0010142101007387 */ /* 0x000fe20000100800 */
[----:B----4-:R-:W-:Y:S02]  /*4cca0*/  IMAD.MOV.U32 R4, RZ, RZ, R7 ;  /* 0x000000ffff047224 */ /* 0x010fe400078e0007 */
[----:B------:R-:W-:Y:S01]  /*4ccb0*/  IMAD.MOV.U32 R5, RZ, RZ, R44 ;  /* 0x000000ffff057224 */ /* 0x000fe200078e002c */
[----:B------:R-:W-:Y:S04]  /*4ccc0*/  STL [R1+0x1008], R44 ;  /* 0x0010082c01007387 */ /* 0x000fe80000100800 */
[----:B------:R-:W4:Y:S04]  /*4ccd0*/  LDL.LU R6, [R1+0xfe4] ;  /* 0x000fe40001067983 */ /* 0x000f280000300800 */
[----:B------:R-:W5:Y:S04]  /*4cce0*/  LDL.LU R7, [R1+0xfe0] ;  /* 0x000fe00001077983 */ /* 0x000f680000300800 */
[----:B------:R1:W-:Y:S01]  /*4ccf0*/  LDGSTS.E [R3+0x18400], [R4.64], P2 ;  /* 0x1840000004037fae */ /* 0x0003e20009121844 */
[----:B------:R-:W-:Y:S01]  /*4cd00*/  IADD3 R28, P0, R28, R35, RZ ;  /* 0x000000231c1c7210 */ /* 0x000fe20007f1e0ff */
[----:B--2---:R-:W-:-:S04]  /*4cd10*/  IMAD.X R41, R41, 0x1, R0, P1 ;  /* 0x0000000129297824 */ /* 0x004fc800008e0600 */
[----:B------:R-:W-:Y:S01]  /*4cd20*/  STL [R1+0x1010], R28 ;  /* 0x0010101c01007387 */ /* 0x000fe20000100800 */
[----:B-1----:R-:W-:-:S03]  /*4cd30*/  IMAD.MOV.U32 R4, RZ, RZ, R33 ;  /* 0x000000ffff047224 */ /* 0x002fc600078e0021 */
[----:B------:R1:W-:Y:S01]  /*4cd40*/  STL [R1+0x100c], R41 ;  /* 0x00100c2901007387 */ /* 0x0003e20000100800 */
[----:B------:R-:W-:-:S05]  /*4cd50*/  IMAD.MOV.U32 R5, RZ, RZ, R41 ;  /* 0x000000ffff057224 */ /* 0x000fca00078e0029 */
[----:B------:R2:W-:Y:S01]  /*4cd60*/  LDGSTS.E [R3+0x18c00], [R4.64], P2 ;  /* 0x18c0000004037fae */ /* 0x0005e20009121844 */
[----:B------:R-:W-:-:S03]  /*4cd70*/  IMAD.X R29, R29, 0x1, R0, P0 ;  /* 0x000000011d1d7824 */ /* 0x000fc600000e0600 */
[----:B-1----:R-:W5:Y:S01]  /*4cd80*/  LDL.LU R41, [R1+0xfdc] ;  /* 0x000fdc0001297983 */ /* 0x002f620000300800 */
[----:B------:R-:W-:-:S05]  /*4cd90*/  IADD3 R36, P1, R36, R35, RZ ;  /* 0x0000002324247210 */ /* 0x000fca0007f3e0ff */
[----:B------:R-:W-:Y:S01]  /*4cda0*/  STL [R1+0x1004], R36 ;  /* 0x0010042401007387 */ /* 0x000fe20000100800 */
[----:B--2---:R-:W-:-:S03]  /*4cdb0*/  IMAD.MOV.U32 R5, RZ, RZ, R29 ;  /* 0x000000ffff057224 */ /* 0x004fc600078e001d */
[----:B------:R1:W-:Y:S01]  /*4cdc0*/  STL [R1+0xff8], R29 ;  /* 0x000ff81d01007387 */ /* 0x0003e20000100800 */
[----:B------:R-:W-:-:S03]  /*4cdd0*/  IMAD.MOV.U32 R4, RZ, RZ, R28 ;  /* 0x000000ffff047224 */ /* 0x000fc600078e001c */
[----:B------:R-:W5:Y:S04]  /*4cde0*/  LDL.LU R33, [R1+0xfd4] ;  /* 0x000fd40001217983 */ /* 0x000f680000300800 */
[----:B------:R1:W-:Y:S04]  /*4cdf0*/  LDGSTS.E [R3+0x19400], [R4.64], P2 ;  /* 0x1940000004037fae */ /* 0x0003e80009121844 */
[----:B-1----:R-:W5:Y:S01]  /*4ce00*/  LDL.LU R29, [R1+0xfc8] ;  /* 0x000fc800011d7983 */ /* 0x002f620000300800 */
[----:B------:R-:W-:Y:S02]  /*4ce10*/  IMAD.X R37, R37, 0x1, R0, P1 ;  /* 0x0000000125257824 */ /* 0x000fe400008e0600 */
[----:B------:R-:W-:Y:S01]  /*4ce20*/  IMAD.MOV.U32 R4, RZ, RZ, R36 ;  /* 0x000000ffff047224 */ /* 0x000fe200078e0024 */
[----:B------:R-:W-:-:S05]  /*4ce30*/  IADD3 R30, P0, R30, R35, RZ ;  /* 0x000000231e1e7210 */ /* 0x000fca0007f1e0ff */
[----:B------:R-:W-:Y:S04]  /*4ce40*/  STL [R1+0x1000], R30 ;  /* 0x0010001e01007387 */ /* 0x000fe80000100800 */
[----:B------:R1:W-:Y:S01]  /*4ce50*/  STL [R1+0xffc], R37 ;  /* 0x000ffc2501007387 */ /* 0x0003e20000100800 */
[----:B------:R-:W-:-:S03]  /*4ce60*/  IMAD.X R42, R42, 0x1, R0, P0 ;  /* 0x000000012a2a7824 */ /* 0x000fc600000e0600 */
[----:B------:R-:W5:Y:S01]  /*4ce70*/  LDL.LU R28, [R1+0xfd0] ;  /* 0x000fd000011c7983 */ /* 0x000f620000300800 */
[----:B------:R-:W-:-:S03]  /*4ce80*/  IMAD.MOV.U32 R5, RZ, RZ, R37 ;  /* 0x000000ffff057224 */ /* 0x000fc600078e0025 */
[----:B------:R-:W5:Y:S04]  /*4ce90*/  LDL.LU R36, [R1+0xfcc] ;  /* 0x000fcc0001247983 */ /* 0x000f680000300800 */
[----:B------:R1:W-:Y:S01]  /*4cea0*/  LDGSTS.E [R3+0x19c00], [R4.64], P2 ;  /* 0x19c0000004037fae */ /* 0x0003e20009121844 */
[----:B------:R-:W-:-:S05]  /*4ceb0*/  IADD3 R38, P1, R38, R35, RZ ;  /* 0x0000002326267210 */ /* 0x000fca0007f3e0ff */
[----:B------:R3:W-:Y:S04]  /*4cec0*/  STL [R1+0xff4], R38 ;  /* 0x000ff42601007387 */ /* 0x0007e80000100800 */
[----:B------:R-:W-:Y:S04]  /*4ced0*/  STL [R1+0xfe8], R42 ;  /* 0x000fe82a01007387 */ /* 0x000fe80000100800 */
[----:B-1----:R-:W5:Y:S04]  /*4cee0*/  LDL.LU R37, [R1+0xfc4] ;  /* 0x000fc40001257983 */ /* 0x002f680000300800 */
[----:B------:R-:W5:Y:S01]  /*4cef0*/  LDL.LU R44, [R1+0xfb8] ;  /* 0x000fb800012c7983 */ /* 0x000f620000300800 */
[----:B------:R-:W-:-:S02]  /*4cf00*/  IMAD.MOV.U32 R4, RZ, RZ, R30 ;  /* 0x000000ffff047224 */ /* 0x000fc400078e001e */
[----:B------:R-:W-:Y:S02]  /*4cf10*/  IMAD.X R40, R40, 0x1, R0, P1 ;  /* 0x0000000128287824 */ /* 0x000fe400008e0600 */
[----:B------:R-:W-:-:S05]  /*4cf20*/  IMAD.MOV.U32 R5, RZ, RZ, R42 ;  /* 0x000000ffff057224 */ /* 0x000fca00078e002a */
[----:B------:R1:W-:Y:S02]  /*4cf30*/  LDGSTS.E [R3+0x1a400], [R4.64], P2 ;  /* 0x1a40000004037fae */ /* 0x0003e40009121844 */
[----:B-1----:R-:W-:Y:S02]  /*4cf40*/  IMAD.MOV.U32 R4, RZ, RZ, R38 ;  /* 0x000000ffff047224 */ /* 0x002fe400078e0026 */
[----:B------:R-:W-:-:S05]  /*4cf50*/  IMAD.MOV.U32 R5, RZ, RZ, R40 ;  /* 0x000000ffff057224 */ /* 0x000fca00078e0028 */
[----:B------:R1:W-:Y:S01]  /*4cf60*/  LDGSTS.E [R3+0x1ac00], [R4.64], P2 ;  /* 0x1ac0000004037fae */ /* 0x0003e20009121844 */
[----:B---3--:R-:W-:-:S05]  /*4cf70*/  IADD3 R34, P0, R34, R35, RZ ;  /* 0x0000002322227210 */ /* 0x008fca0007f1e0ff */
[----:B------:R-:W-:Y:S04]  /*4cf80*/  STL [R1+0xff0], R34 ;  /* 0x000ff02201007387 */ /* 0x000fe80000100800 */
[----:B------:R3:W-:Y:S01]  /*4cf90*/  STL [R1+0xfec], R40 ;  /* 0x000fec2801007387 */ /* 0x0007e20000100800 */
[----:B------:R-:W-:-:S03]  /*4cfa0*/  IMAD.X R43, R43, 0x1, R0, P0 ;  /* 0x000000012b2b7824 */ /* 0x000fc600000e0600 */
[----:B------:R-:W2:Y:S04]  /*4cfb0*/  LDL.LU R30, [R1+0xfc0] ;  /* 0x000fc000011e7983 */ /* 0x000ea80000300800 */
[----:B------:R-:W2:Y:S01]  /*4cfc0*/  LDL.LU R38, [R1+0xfbc] ;  /* 0x000fbc0001267983 */ /* 0x000ea20000300800 */
[-C--:B----4-:R-:W-:Y:S01]  /*4cfd0*/  IADD3 R6, P1, R6, R35.reuse, RZ ;  /* 0x0000002306067210 */ /* 0x090fe20007f3e0ff */
[----:B-1----:R-:W-:Y:S01]  /*4cfe0*/  IMAD.MOV.U32 R4, RZ, RZ, R34 ;  /* 0x000000ffff047224 */ /* 0x002fe200078e0022 */
[----:B-----5:R-:W-:-:S03]  /*4cff0*/  IADD3 R7, P0, R7, R35, RZ ;  /* 0x0000002307077210 */ /* 0x020fc60007f1e0ff */
[----:B------:R-:W-:Y:S01]  /*4d000*/  STL [R1+0xfe4], R6 ;  /* 0x000fe40601007387 */ /* 0x000fe20000100800 */
[----:B------:R-:W-:-:S03]  /*4d010*/  IMAD.MOV.U32 R5, RZ, RZ, R43 ;  /* 0x000000ffff057224 */ /* 0x000fc600078e002b */
[----:B------:R1:W-:Y:S04]  /*4d020*/  STL [R1+0xfd8], R43 ;  /* 0x000fd82b01007387 */ /* 0x0003e80000100800 */
[----:B---3--:R-:W3:Y:S04]  /*4d030*/  LDL.LU R40, [R1+0xfa8] ;  /* 0x000fa80001287983 */ /* 0x008ee80000300800 */
[----:B------:R-:W4:Y:S04]  /*4d040*/  LDL.LU R42, [R1+0xfb4] ;  /* 0x000fb400012a7983 */ /* 0x000f280000300800 */
[----:B-1----:R-:W2:Y:S04]  /*4d050*/  LDL.LU R43, [R1+0xfac] ;  /* 0x000fac00012b7983 */ /* 0x002ea80000300800 */
[----:B------:R-:W-:Y:S04]  /*4d060*/  STL [R1+0xfe0], R7 ;  /* 0x000fe00701007387 */ /* 0x000fe80000100800 */
[----:B------:R1:W-:Y:S01]  /*4d070*/  LDGSTS.E [R3+0x1b400], [R4.64], P2 ;  /* 0x1b40000004037fae */ /* 0x0003e20009121844 */
[----:B------:R-:W-:-:S05]  /*4d080*/  IMAD.X R41, R41, 0x1, R0, P1 ;  /* 0x0000000129297824 */ /* 0x000fca00008e0600 */
[----:B------:R1:W-:Y:S04]  /*4d090*/  STL [R1+0xfdc], R41 ;  /* 0x000fdc2901007387 */ /* 0x0003e80000100800 */
[----:B------:R-:W2:Y:S01]  /*4d0a0*/  LDL.LU R34, [R1+0xfb0] ;  /* 0x000fb00001227983 */ /* 0x000ea20000300800 */
[----:B-1----:R-:W-:Y:S01]  /*4d0b0*/  IMAD.MOV.U32 R5, RZ, RZ, R41 ;  /* 0x000000ffff057224 */ /* 0x002fe200078e0029 */
[----:B------:R-:W-:Y:S01]  /*4d0c0*/  IADD3 R33, P1, R33, R35, RZ ;  /* 0x0000002321217210 */ /* 0x000fe20007f3e0ff */
[----:B------:R-:W-:Y:S01]  /*4d0d0*/  IMAD.MOV.U32 R4, RZ, RZ, R6 ;  /* 0x000000ffff047224 */ /* 0x000fe200078e0006 */
[----:B------:R-:W2:Y:S01]  /*4d0e0*/  LDL.LU R41, [R1+0xf9c] ;  /* 0x000f9c0001297983 */ /* 0x000ea20000300800 */
[----:B------:R-:W-:-:S03]  /*4d0f0*/  IMAD.X R29, R29, 0x1, R0, P0 ;  /* 0x000000011d1d7824 */ /* 0x000fc600000e0600 */
[----:B------:R-:W-:Y:S04]  /*4d100*/  STL [R1+0xfd4], R33 ;  /* 0x000fd42101007387 */ /* 0x000fe80000100800 */
[----:B------:R1:W-:Y:S04]  /*4d110*/  STL [R1+0xfc8], R29 ;  /* 0x000fc81d01007387 */ /* 0x0003e80000100800 */
[----:B------:R-:W2:Y:S04]  /*4d120*/  LDL.LU R6, [R1+0xfa4] ;  /* 0x000fa40001067983 */ /* 0x000ea80000300800 */
[----:B------:R1:W-:Y:S02]  /*4d130*/  LDGSTS.E [R3+0x1bc00], [R4.64], P2 ;  /* 0x1bc0000004037fae */ /* 0x0003e40009121844 */
[----:B-1----:R-:W-:-:S02]  /*4d140*/  IMAD.MOV.U32 R4, RZ, RZ, R7 ;  /* 0x000000ffff047224 */ /* 0x002fc400078e0007 */
[----:B------:R-:W-:Y:S01]  /*4d150*/  IMAD.MOV.U32 R5, RZ, RZ, R29 ;  /* 0x000000ffff057224 */ /* 0x000fe200078e001d */
[----:B------:R-:W2:Y:S01]  /*4d160*/  LDL.LU R7, [R1+0xfa0] ;  /* 0x000fa00001077983 */ /* 0x000ea20000300800 */
[----:B------:R-:W-:-:S03]  /*4d170*/  IADD3 R28, P0, R28, R35, RZ ;  /* 0x000000231c1c7210 */ /* 0x000fc60007f1e0ff */
[----:B------:R1:W-:Y:S01]  /*4d180*/  LDGSTS.E [R3+0x1c400], [R4.64], P2 ;  /* 0x1c40000004037fae */ /* 0x0003e20009121844 */
[----:B------:R-:W-:-:S03]  /*4d190*/  IMAD.X R36, R36, 0x1, R0, P1 ;  /* 0x0000000124247824 */ /* 0x000fc600008e0600 */
[----:B------:R-:W-:Y:S04]  /*4d1a0*/  STL [R1+0xfd0], R28 ;  /* 0x000fd01c01007387 */ /* 0x000fe80000100800 */
[----:B------:R1:W-:Y:S04]  /*4d1b0*/  STL [R1+0xfcc], R36 ;  /* 0x000fcc2401007387 */ /* 0x0003e80000100800 */
[----:B------:R-:W2:Y:S01]  /*4d1c0*/  LDL.LU R29, [R1+0xbd0] ;  /* 0x000bd000011d7983 */ /* 0x000ea20000300800 */
[----:B-1----:R-:W-:Y:S02]  /*4d1d0*/  IMAD.MOV.U32 R5, RZ, RZ, R36 ;  /* 0x000000ffff057224 */ /* 0x002fe400078e0024 */
[----:B------:R-:W-:Y:S01]  /*4d1e0*/  IMAD.MOV.U32 R4, RZ, RZ, R33 ;  /* 0x000000ffff047224 */ /* 0x000fe200078e0021 */
[----:B------:R-:W2:Y:S01]  /*4d1f0*/  LDL.LU R36, [R1+0xbcc] ;  /* 0x000bcc0001247983 */ /* 0x000ea20000300800 */
[----:B------:R-:W-:-:S03]  /*4d200*/  IADD3 R37, P1, R37, R35, RZ ;  /* 0x0000002325257210 */ /* 0x000fc60007f3e0ff */
[----:B------:R1:W-:Y:S01]  /*4d210*/  LDGSTS.E [R3+0x1cc00], [R4.64], P2 ;  /* 0x1cc0000004037fae */ /* 0x0003e20009121844 */
[----:B------:R-:W-:-:S03]  /*4d220*/  IMAD.X R44, R44, 0x1, R0, P0 ;  /* 0x000000012c2c7824 */ /* 0x000fc600000e0600 */
[----:B------:R-:W-:Y:S04]  /*4d230*/  STL [R1+0xfc4], R37 ;  /* 0x000fc42501007387 */ /* 0x000fe80000100800 */
[----:B------:R-:W-:Y:S04]  /*4d240*/  STL [R1+0xfb8], R44 ;  /* 0x000fb82c01007387 */ /* 0x000fe80000100800 */
[----:B------:R-:W2:Y:S01]  /*4d250*/  LDL.LU R33, [R1+0xbe8] ;  /* 0x000be80001217983 */ /* 0x000ea20000300800 */
[----:B-1----:R-:W-:Y:S02]  /*4d260*/  IMAD.MOV.U32 R4, RZ, RZ, R28 ;  /* 0x000000ffff047224 */ /* 0x002fe400078e001c */
[----:B------:R-:W-:Y:S01]  /*4d270*/  IMAD.MOV.U32 R5, RZ, RZ, R44 ;  /* 0x000000ffff057224 */ /* 0x000fe200078e002c */
[----:B------:R-:W2:Y:S04]  /*4d280*/  LDL.LU R28, [R1+0xc00] ;  /* 0x000c0000011c7983 */ /* 0x000ea80000300800 */
[----:B------:R1:W-:Y:S02]  /*4d290*/  LDGSTS.E [R3+0x1d400], [R4.64], P2 ;  /* 0x1d40000004037fae */ /* 0x0003e40009121844 */
[----:B-1----:R-:W-:Y:S01]  /*4d2a0*/  IMAD.MOV.U32 R4, RZ, RZ, R37 ;  /* 0x000000ffff047224 */ /* 0x002fe200078e0025 */
[----:B------:R-:W-:Y:S01]  /*4d2b0*/  SHF.R.S32.HI R49, RZ, 0x6, R49 ;  /* 0x00000006ff317819 */ /* 0x000fe20000011431 */
[----:B------:R-:W-:-:S03]  /*4d2c0*/  IMAD.SHL.U32 R31, R31, 0x4, RZ ;  /* 0x000000041f1f7824 */ /* 0x000fc600078e00ff */
[----:B------:R-:W-:-:S04]  /*4d2d0*/  SGXT R49, R49, 0x1 ;  /* 0x000000013131781a */ /* 0x000fc80000000200 */
[----:B------:R-:W-:-:S04]  /*4d2e0*/  LOP3.LUT R31, R31, 0x110, R49, 0x78, !PT ;  /* 0x000001101f1f7812 */ /* 0x000fc800078e7831 */
[----:B------:R-:W-:Y:S02]  /*4d2f0*/  LOP3.LUT R31, R31, 0x60, RZ, 0x3c, !PT ;  /* 0x000000601f1f7812 */ /* 0x000fe400078e3cff */
[----:B--2---:R-:W-:Y:S01]  /*4d300*/  IADD3 R30, P0, R30, R35, RZ ;  /* 0x000000231e1e7210 */ /* 0x004fe20007f1e0ff */
[----:B------:R-:W-:-:S04]  /*4d310*/  IMAD.X R38, R38, 0x1, R0, P1 ;  /* 0x0000000126267824 */ /* 0x000fc800008e0600 */
[----:B------:R-:W-:Y:S01]  /*4d320*/  STL [R1+0xfc0], R30 ;  /* 0x000fc01e01007387 */ /* 0x000fe20000100800 */
[----:B------:R-:W-:-:S03]  /*4d330*/  IMAD.MOV.U32 R5, RZ, RZ, R38 ;  /* 0x000000ffff057224 */ /* 0x000fc600078e0026 */
[----:B------:R1:W-:Y:S04]  /*4d340*/  STL [R1+0xfbc], R38 ;  /* 0x000fbc2601007387 */ /* 0x0003e80000100800 */
[----:B------:R2:W-:Y:S04]  /*4d350*/  LDGSTS.E [R3+0x1dc00], [R4.64], P2 ;  /* 0x1dc0000004037fae */ /* 0x0005e80009121844 */
[----:B-1----:R-:W5:Y:S01]  /*4d360*/  LDL.LU R38, [R1+0xbe4] ;  /* 0x000be40001267983 */ /* 0x002f620000300800 */
[----:B---3--:R-:W-:Y:S01]  /*4d370*/  IMAD.X R40, R40, 0x1, R0, P0 ;  /* 0x0000000128287824 */ /* 0x008fe200000e0600 */
[----:B----4-:R-:W-:Y:S01]  /*4d380*/  IADD3 R42, P1, R42, R35, RZ ;  /* 0x000000232a2a7210 */ /* 0x010fe20007f3e0ff */
[----:B--2---:R-:W-:-:S02]  /*4d390*/  IMAD.MOV.U32 R4, RZ, RZ, R30 ;  /* 0x000000ffff047224 */ /* 0x004fc400078e001e */
[----:B------:R-:W-:Y:S02]  /*4d3a0*/  IMAD.MOV.U32 R5, RZ, RZ, R40 ;  /* 0x000000ffff057224 */ /* 0x000fe400078e0028 */
[----:B------:R-:W-:Y:S01]  /*4d3b0*/  STL [R1+0xfb4], R42 ;  /* 0x000fb42a01007387 */ /* 0x000fe20000100800 */
[----:B------:R-:W-:-:S03]  /*4d3c0*/  IMAD.X R43, R43, 0x1, R0, P1 ;  /* 0x000000012b2b7824 */ /* 0x000fc600008e0600 */
[----:B------:R1:W-:Y:S04]  /*4d3d0*/  STL [R1+0xfa8], R40 ;  /* 0x000fa82801007387 */ /* 0x0003e80000100800 */
[----:B------:R-:W2:Y:S04]  /*4d3e0*/  LDL.LU R37, [R1+0xc18] ;  /* 0x000c180001257983 */ /* 0x000ea80000300800 */
[----:B------:R3:W-:Y:S04]  /*4d3f0*/  LDGSTS.E [R3+0x1e400], [R4.64], P2 ;  /* 0x1e40000004037fae */ /* 0x0007e80009121844 */
[----:B-1----:R-:W4:Y:S01]  /*4d400*/  LDL.LU R40, [R1+0xbfc] ;  /* 0x000bfc0001287983 */ /* 0x002f220000300800 */
[----:B------:R-:W-:-:S05]  /*4d410*/  IADD3 R34, P0, R34, R35, RZ ;  /* 0x0000002322227210 */ /* 0x000fca0007f1e0ff */
[----:B------:R-:W-:Y:S01]  /*4d420*/  STL [R1+0xfb0], R34 ;  /* 0x000fb02201007387 */ /* 0x000fe20000100800 */
[----:B---3--:R-:W-:Y:S02]  /*4d430*/  IMAD.MOV.U32 R4, RZ, RZ, R42 ;  /* 0x000000ffff047224 */ /* 0x008fe400078e002a */
[----:B------:R-:W-:Y:S01]  /*4d440*/  IMAD.X R41, R41, 0x1, R0, P0 ;  /* 0x0000000129297824 */ /* 0x000fe200000e0600 */
[----:B------:R1:W-:Y:S01]  /*4d450*/  STL [R1+0xfac], R43 ;  /* 0x000fac2b01007387 */ /* 0x0003e20000100800 */
[----:B------:R-:W-:-:S03]  /*4d460*/  IMAD.MOV.U32 R5, RZ, RZ, R43 ;  /* 0x000000ffff057224 */ /* 0x000fc600078e002b */
[----:B------:R-:W3:Y:S04]  /*4d470*/  LDL.LU R30, [R1+0xc30] ;  /* 0x000c3000011e7983 */ /* 0x000ee80000300800 */
[----:B------:R1:W-:Y:S04]  /*4d480*/  LDGSTS.E [R3+0x1ec00], [R4.64], P2 ;  /* 0x1ec0000004037fae */ /* 0x0003e80009121844 */
[----:B-1----:R-:W3:Y:S01]  /*4d490*/  LDL.LU R43, [R1+0xc14] ;  /* 0x000c1400012b7983 */ /* 0x002ee20000300800 */
[----:B------:R-:W-:-:S05]  /*4d4a0*/  IADD3 R6, P1, R6, R35, RZ ;  /* 0x0000002306067210 */ /* 0x000fca0007f3e0ff */
[----:B------:R-:W-:Y:S01]  /*4d4b0*/  STL [R1+0xfa4], R6 ;  /* 0x000fa40601007387 */ /* 0x000fe20000100800 */
[----:B------:R-:W-:-:S03]  /*4d4c0*/  IMAD.MOV.U32 R5, RZ, RZ, R41 ;  /* 0x000000ffff057224 */ /* 0x000fc600078e0029 */
[----:B------:R1:W-:Y:S04]  /*4d4d0*/  STL [R1+0xf9c], R41 ;  /* 0x000f9c2901007387 */ /* 0x0003e80000100800 */
[----:B------:R-:W3:Y:S04]  /*4d4e0*/  LDL.LU R42, [R1+0xc48] ;  /* 0x000c4800012a7983 */ /* 0x000ee80000300800 */
[----:B-1----:R-:W3:Y:S01]  /*4d4f0*/  LDL.LU R41, [R1+0xc2c] ;  /* 0x000c2c0001297983 */ /* 0x002ee20000300800 */
[----:B------:R-:W-:Y:S02]  /*4d500*/  IMAD.X R7, R7, 0x1, R0, P1 ;  /* 0x0000000107077824 */ /* 0x000fe400008e0600 */
[----:B------:R-:W-:-:S05]  /*4d510*/  IMAD.MOV.U32 R4, RZ, RZ, R34 ;  /* 0x000000ffff047224 */ /* 0x000fca00078e0022 */
[----:B------:R1:W-:Y:S04]  /*4d520*/  LDGSTS.E [R3+0x1f400], [R4.64], P2 ;  /* 0x1f40000004037fae */ /* 0x0003e80009121844 */
[----:B------:R1:W-:Y:S01]  /*4d530*/  LDGSTS.E [R3+0x1fc00], [R6.64], P2 ;  /* 0x1fc0000006037fae */ /* 0x0003e20009121844 */
[----:B------:R-:W-:-:S05]  /*4d540*/  IADD3 R29, P0, R29, R35, RZ ;  /* 0x000000231d1d7210 */ /* 0x000fca0007f1e0ff */
[----:B------:R-:W-:Y:S01]  /*4d550*/  STL [R1+0xbd0], R29 ;  /* 0x000bd01d01007387 */ /* 0x000fe20000100800 */
[----:B------:R-:W-:-:S03]  /*4d560*/  IMAD.X R36, R36, 0x1, R0, P0 ;  /* 0x0000000124247824 */ /* 0x000fc600000e0600 */
[----:B------:R1:W-:Y:S04]  /*4d570*/  STL [R1+0xfa0], R7 ;  /* 0x000fa00701007387 */ /* 0x0003e80000100800 */
[----:B------:R-:W3:Y:S01]  /*4d580*/  LDL.LU R34, [R1+0xc60] ;  /* 0x000c600001227983 */ /* 0x000ee20000300800 */
[----:B------:R-:W-:-:S05]  /*4d590*/  IADD3 R33, P1, R33, R35, RZ ;  /* 0x0000002321217210 */ /* 0x000fca0007f3e0ff */
[----:B------:R-:W-:Y:S04]  /*4d5a0*/  STL [R1+0xbe8], R33 ;  /* 0x000be82101007387 */ /* 0x000fe80000100800 */
[----:B------:R5:W-:Y:S04]  /*4d5b0*/  STL [R1+0xbcc], R36 ;  /* 0x000bcc2401007387 */ /* 0x000be80000100800 */
[----:B-1----:R-:W3:Y:S01]  /*4d5c0*/  LDL.LU R5, [R1+0xc44] ;  /* 0x000c440001057983 */ /* 0x002ee20000300800 */
[----:B------:R-:W-:-:S03]  /*4d5d0*/  IMAD R4, R39, 0x20000, R31 ;  /* 0x0002000027047824 */ /* 0x000fc600078e021f */
[----:B------:R-:W3:Y:S04]  /*4d5e0*/  LDL.LU R31, [R1+0xc78] ;  /* 0x000c7800011f7983 */ /* 0x000ee80000300800 */
[----:B------:R-:W3:Y:S01]  /*4d5f0*/  LDL.LU R39, [R1+0xc5c] ;  /* 0x000c5c0001277983 */ /* 0x000ee20000300800 */
[----:B------:R-:W-:Y:S01]  /*4d600*/  IADD3 R28, P0, R28, R35, RZ ;  /* 0x000000231c1c7210 */ /* 0x000fe20007f1e0ff */
[----:B------:R-:W-:Y:S02]  /*4d610*/  IMAD.MOV.U32 R6, RZ, RZ, R29 ;  /* 0x000000ffff067224 */ /* 0x000fe400078e001d */
[----:B------:R-:W-:Y:S02]  /*4d620*/  IMAD.MOV.U32 R7, RZ, RZ, R36 ;  /* 0x000000ffff077224 */ /* 0x000fe400078e0024 */
[----:B------:R-:W-:Y:S04]  /*4d630*/  STL [R1+0xc00], R28 ;  /* 0x000c001c01007387 */ /* 0x000fe80000100800 */
[----:B------:R1:W-:Y:S02]  /*4d640*/  LDGSTS.E [R4+0x600], [R6.64], P2 ;  /* 0x0060000006047fae */ /* 0x0003e40009121844 */
[----:B-1----:R-:W-:-:S02]  /*4d650*/  IMAD.MOV.U32 R6, RZ, RZ, R33 ;  /* 0x000000ffff067224 */ /* 0x002fc400078e0021 */
[----:B-----5:R-:W-:-:S05]  /*4d660*/  IMAD.X R38, R38, 0x1, R0, P1 ;  /* 0x0000000126267824 */ /* 0x020fca00008e0600 */
[----:B------:R1:W-:Y:S04]  /*4d670*/  STL [R1+0xbe4], R38 ;  /* 0x000be42601007387 */ /* 0x0003e80000100800 */
[----:B------:R-:W5:Y:S04]  /*4d680*/  LDL.LU R36, [R1+0xc74] ;  /* 0x000c740001247983 */ /* 0x000f680000300800 */
[----:B------:R-:W5:Y:S01]  /*4d690*/  LDL.LU R29, [R1+0xc90] ;  /* 0x000c9000011d7983 */ /* 0x000f620000300800 */
[----:B------:R-:W-:-:S03]  /*4d6a0*/  IMAD.MOV.U32 R7, RZ, RZ, R38 ;  /* 0x000000ffff077224 */ /* 0x000fc600078e0026 */
[----:B-1----:R-:W5:Y:S04]  /*4d6b0*/  LDL.LU R38, [R1+0xc8c] ;  /* 0x000c8c0001267983 */ /* 0x002f680000300800 */
[----:B------:R1:W-:Y:S01]  /*4d6c0*/  LDGSTS.E [R4+0xe00], [R6.64], P2 ;  /* 0x00e0000006047fae */ /* 0x0003e20009121844 */
[----:B--2---:R-:W-:Y:S01]  /*4d6d0*/  IADD3 R37, P1, R37, R35, RZ ;  /* 0x0000002325257210 */ /* 0x004fe20007f3e0ff */
[----:B----4-:R-:W-:-:S04]  /*4d6e0*/  IMAD.X R40, R40, 0x1, R0, P0 ;  /* 0x0000000128287824 */ /* 0x010fc800000e0600 */
[----:B------:R-:W-:Y:S01]  /*4d6f0*/  STL [R1+0xc18], R37 ;  /* 0x000c182501007387 */ /* 0x000fe20000100800 */
[----:B-1----:R-:W-:-:S03]  /*4d700*/  IMAD.MOV.U32 R6, RZ, RZ, R28 ;  /* 0x000000ffff067224 */ /* 0x002fc600078e001c */
[----:B------:R1:W-:Y:S01]  /*4d710*/  STL [R1+0xbfc], R40 ;  /* 0x000bfc2801007387 */ /* 0x0003e20000100800 */
[----:B------:R-:W-:-:S03]  /*4d720*/  IMAD.MOV.U32 R7, RZ, RZ, R40 ;  /* 0x000000ffff077224 */ /* 0x000fc600078e0028 */
[----:B------:R-:W2:Y:S04]  /*4d730*/  LDL.LU R33, [R1+0xca8] ;  /* 0x000ca80001217983 */ /* 0x000ea80000300800 */
[----:B------:R4:W-:Y:S01]  /*4d740*/  LDGSTS.E [R4+0x1600], [R6.64], P2 ;  /* 0x0160000006047fae */ /* 0x0009e20009121844 */
[----:B---3--:R-:W-:-:S03]  /*4d750*/  IADD3 R30, P0, R30, R35, RZ ;  /* 0x000000231e1e7210 */ /* 0x008fc60007f1e0ff */
[----:B-1----:R-:W3:Y:S01]  /*4d760*/  LDL.LU R40, [R1+0xca4] ;  /* 0x000ca40001287983 */ /* 0x002ee20000300800 */
[----:B------:R-:W-:-:S03]  /*4d770*/  IMAD.X R43, R43, 0x1, R0, P1 ;  /* 0x000000012b2b7824 */ /* 0x000fc600008e0600 */
[----:B------:R-:W-:Y:S01]  /*4d780*/  STL [R1+0xc30], R30 ;  /* 0x000c301e01007387 */ /* 0x000fe20000100800 */
[----:B----4-:R-:W-:-:S03]  /*4d790*/  IMAD.MOV.U32 R6, RZ, RZ, R37 ;  /* 0x000000ffff067224 */ /* 0x010fc600078e0025 */
[----:B------:R-:W-:Y:S04]  /*4d7a0*/  STL [R1+0xc14], R43 ;  /* 0x000c142b01007387 */ /* 0x000fe80000100800 */
[----:B------:R-:W4:Y:S04]  /*4d7b0*/  LDL.LU R28, [R1+0xcc0] ;  /* 0x000cc000011c7983 */ /* 0x000f280000300800 */
[----:B------:R-:W4:Y:S01]  /*4d7c0*/  LDL.LU R37, [R1+0xcbc] ;  /* 0x000cbc0001257983 */ /* 0x000f220000300800 */
[----:B------:R-:W-:Y:S01]  /*4d7d0*/  IADD3 R42, P1, R42, R35, RZ ;  /* 0x000000232a2a7210 */ /* 0x000fe20007f3e0ff */
[----:B------:R-:W-:-:S04]  /*4d7e0*/  IMAD.X R41, R41, 0x1, R0, P0 ;  /* 0x0000000129297824 */ /* 0x000fc800000e0600 */
[----:B------:R-:W-:Y:S01]  /*4d7f0*/  STL [R1+0xc48], R42 ;  /* 0x000c482a01007387 */ /* 0x000fe20000100800 */
[----:B------:R-:W-:-:S03]  /*4d800*/  IMAD.MOV.U32 R7, RZ, RZ, R43 ;  /* 0x000000ffff077224 */ /* 0x000fc600078e002b */
[----:B------:R1:W-:Y:S04]  /*4d810*/  STL [R1+0xc2c], R41 ;  /* 0x000c2c2901007387 */ /* 0x0003e80000100800 */
[----:B------:R-:W4:Y:S04]  /*4d820*/  LDL.LU R3, [R1+0xcd8] ;  /* 0x000cd80001037983 */ /* 0x000f280000300800 */
[----:B------:R1:W-:Y:S02]  /*4d830*/  LDGSTS.E [R4+0x1e00], [R6.64], P2 ;  /* 0x01e0000006047fae */ /* 0x0003e40009121844 */
[----:B-1----:R-:W-:-:S02]  /*4d840*/  IMAD.MOV.U32 R7, RZ, RZ, R41 ;  /* 0x000000ffff077224 */ /* 0x002fc400078e0029 */
[----:B------:R-:W4:Y:S01]  /*4d850*/  LDL.LU R41, [R1+0xcd4] ;  /* 0x000cd40001297983 */ /* 0x000f220000300800 */
[----:B------:R-:W-:Y:S01]  /*4d860*/  IADD3 R34, P0, R34, R35, RZ ;  /* 0x0000002322227210 */ /* 0x000fe20007f1e0ff */
[----:B------:R-:W-:-:S04]  /*4d870*/  IMAD.MOV.U32 R6, RZ, RZ, R30 ;  /* 0x000000ffff067224 */ /* 0x000fc800078e001e */
[----:B------:R-:W-:Y:S04]  /*4d880*/  STL [R1+0xc60], R34 ;  /* 0x000c602201007387 */ /* 0x000fe80000100800 */
[----:B------:R1:W-:Y:S01]  /*4d890*/  LDGSTS.E [R4+0x2600], [R6.64], P2 ;  /* 0x0260000006047fae */ /* 0x0003e20009121844 */
[----:B------:R-:W-:-:S05]  /*4d8a0*/  IMAD.X R5, R5, 0x1, R0, P1 ;  /* 0x0000000105057824 */ /* 0x000fca00008e0600 */
[----:B------:R1:W-:Y:S04]  /*4d8b0*/  STL [R1+0xc44], R5 ;  /* 0x000c440501007387 */ /* 0x0003e80000100800 */
[----:B------:R-:W4:Y:S01]  /*4d8c0*/  LDL.LU R30, [R1+0xcf0] ;  /* 0x000cf000011e7983 */ /* 0x000f220000300800 */
[----:B------:R-:W-:Y:S01]  /*4d8d0*/  IADD3 R31, P1, R31, R35, RZ ;  /* 0x000000231f1f7210 */ /* 0x000fe20007f3e0ff */
[----:B-1----:R-:W-:Y:S02]  /*4d8e0*/  IMAD.MOV.U32 R6, RZ, RZ, R42 ;  /* 0x000000ffff067224 */ /* 0x002fe400078e002a */
[----:B------:R-:W-:Y:S02]  /*4d8f0*/  IMAD.MOV.U32 R7, RZ, RZ, R5 ;  /* 0x000000ffff077224 */ /* 0x000fe400078e0005 */
[----:B------:R-:W-:Y:S01]  /*4d900*/  IMAD.X R39, R39, 0x1, R0, P0 ;  /* 0x0000000127277824 */ /* 0x000fe200000e0600 */
[----:B------:R-:W4:Y:S04]  /*4d910*/  LDL.LU R5, [R1+0xd08] ;  /* 0x000d080001057983 */ /* 0x000f280000300800 */
[----:B------:R-:W-:Y:S04]  /*4d920*/  STL [R1+0xc78], R31 ;  /* 0x000c781f01007387 */ /* 0x000fe80000100800 */
[----:B------:R1:W-:Y:S04]  /*4d930*/  LDGSTS.E [R4+0x2e00], [R6.64], P2 ;  /* 0x02e0000006047fae */ /* 0x0003e80009121844 */
[----:B------:R1:W-:Y:S02]  /*4d940*/  STL [R1+0xc5c], R39 ;  /* 0x000c5c2701007387 */ /* 0x0003e40000100800 */
[----:B-1----:R-:W-:-:S02]  /*4d950*/  IMAD.MOV.U32 R7, RZ, RZ, R39 ;  /* 0x000000ffff077224 */ /* 0x002fc400078e0027 */
[----:B------:R-:W4:Y:S01]  /*4d960*/  LDL.LU R39, [R1+0xcec] ;  /* 0x000cec0001277983 */ /* 0x000f220000300800 */
[----:B------:R-:W-:-:S05]  /*4d970*/  IMAD.MOV.U32 R6, RZ, RZ, R34 ;  /* 0x000000ffff067224 */ /* 0x000fca00078e0022 */
[----:B------:R1:W-:Y:S02]  /*4d980*/  LDGSTS.E [R4+0x3600], [R6.64], P2 ;  /* 0x0360000006047fae */ /* 0x0003e40009121844 */
[----:B-1----:R-:W-:Y:S02]  /*4d990*/  IMAD.MOV.U32 R6, RZ, RZ, R31 ;  /* 0x000000ffff067224 */ /* 0x002fe400078e001f */
[----:B-----5:R-:W-:Y:S01]  /*4d9a0*/  IMAD.X R36, R36, 0x1, R0, P1 ;  /* 0x0000000124247824 */ /* 0x020fe200008e0600 */
[----:B------:R-:W-:-:S03]  /*4d9b0*/  IADD3 R29, P0, R29, R35, RZ ;  /* 0x000000231d1d7210 */ /* 0x000fc60007f1e0ff */
[----:B------:R-:W-:Y:S02]  /*4d9c0*/  IMAD.MOV.U32 R7, RZ, RZ, R36 ;  /* 0x000000ffff077224 */ /* 0x000fe400078e0024 */
[----:B------:R-:W-:Y:S04]  /*4d9d0*/  STL [R1+0xc90], R29 ;  /* 0x000c901d01007387 */ /* 0x000fe80000100800 */
[----:B------:R1:W-:Y:S01]  /*4d9e0*/  STL [R1+0xc74], R36 ;  /* 0x000c742401007387 */ /* 0x0003e20000100800 */
[----:B------:R-:W-:-:S03]  /*4d9f0*/  IMAD.X R38, R38, 0x1, R0, P0 ;  /* 0x0000000126267824 */ /* 0x000fc600000e0600 */
[----:B------:R-:W5:Y:S04]  /*4da00*/  LDL.LU R34, [R1+0xd20] ;  /* 0x000d200001227983 */ /* 0x000f680000300800 */
[----:B------:R2:W-:Y:S04]  /*4da10*/  LDGSTS.E [R4+0x3e00], [R6.64], P2 ;  /* 0x03e0000006047fae */ /* 0x0005e80009121844 */
[----:B-1----:R-:W5:Y:S01]  /*4da20*/  LDL.LU R36, [R1+0xd04] ;  /* 0x000d040001247983 */ /* 0x002f620000300800 */
[----:B--2---:R-:W-:Y:S01]  /*4da30*/  IADD3 R33, P1, R33, R35, RZ ;  /* 0x0000002321217210 */ /* 0x004fe20007f3e0ff */
[----:B------:R-:W-:-:S04]  /*4da40*/  IMAD.MOV.U32 R7, RZ, RZ, R38 ;  /* 0x000000ffff077224 */ /* 0x000fc800078e0026 */
[----:B------:R-:W-:Y:S01]  /*4da50*/  STL [R1+0xca8], R33 ;  /* 0x000ca82101007387 */ /* 0x000fe20000100800 */
[----:B---3--:R-:W-:-:S03]  /*4da60*/  IMAD.X R40, R40, 0x1, R0, P1 ;  /* 0x0000000128287824 */ /* 0x008fc600008e0600 */
[----:B------:R1:W-:Y:S04]  /*4da70*/  STL [R1+0xc8c], R38 ;  /* 0x000c8c2601007387 */ /* 0x0003e80000100800 */
[----:B------:R-:W2:Y:S01]  /*4da80*/  LDL.LU R31, [R1+0xd38] ;  /* 0x000d3800011f7983 */ /* 0x000ea20000300800 */
[----:B------:R-:W-:-:S03]  /*4da90*/  IMAD.MOV.U32 R6, RZ, RZ, R29 ;  /* 0x000000ffff067224 */ /* 0x000fc600078e001d */
[----:B-1----:R-:W3:Y:S01]  /*4daa0*/  LDL.LU R38, [R1+0xd1c] ;  /* 0x000d1c0001267983 */ /* 0x002ee20000300800 */
[----:B----4-:R-:W-:-:S03]  /*4dab0*/  IADD3 R28, P0, R28, R35, RZ ;  /* 0x000000231c1c7210 */ /* 0x010fc60007f1e0ff */
[----:B------:R1:W-:Y:S04]  /*4dac0*/  LDGSTS.E [R4+0x4600], [R6.64], P2 ;  /* 0x0460000006047fae */ /* 0x0003e80009121844 */
[----:B------:R-:W-:Y:S01]  /*4dad0*/  STL [R1+0xcc0], R28 ;  /* 0x000cc01c01007387 */ /* 0x000fe20000100800 */
[----:B------:R-:W-:-:S03]  /*4dae0*/  IMAD.X R37, R37, 0x1, R0, P0 ;  /* 0x0000000125257824 */ /* 0x000fc600000e0600 */
[----:B------:R4:W-:Y:S04]  /*4daf0*/  STL [R1+0xca4], R40 ;  /* 0x000ca42801007387 */ /* 0x0009e80000100800 */
[----:B------:R-:W3:Y:S04]  /*4db00*/  LDL.LU R29, [R1+0xd50] ;  /* 0x000d5000011d7983 */ /* 0x000ee80000300800 */
[----:B------:R-:W3:Y:S01]  /*4db10*/  LDL.LU R42, [R1+0xd34] ;  /* 0x000d3400012a7983 */ /* 0x000ee20000300800 */
[----:B------:R-:W-:Y:S01]  /*4db20*/  IADD3 R3, P1, R3, R35, RZ ;  /* 0x0000002303037210 */ /* 0x000fe20007f3e0ff */
[----:B-1----:R-:W-:-:S02]  /*4db30*/  IMAD.MOV.U32 R6, RZ, RZ, R33 ;  /* 0x000000ffff067224 */ /* 0x002fc400078e0021 */
[----:B------:R-:W-:Y:S02]  /*4db40*/  IMAD.MOV.U32 R7, RZ, RZ, R40 ;  /* 0x000000ffff077224 */ /* 0x000fe400078e0028 */
[----:B------:R-:W-:Y:S04]  /*4db50*/  STL [R1+0xcd8], R3 ;  /* 0x000cd80301007387 */ /* 0x000fe80000100800 */
[----:B------:R1:W-:Y:S04]  /*4db60*/  STL [R1+0xcbc], R37 ;  /* 0x000cbc2501007387 */ /* 0x0003e80000100800 */
[----:B------:R-:W3:Y:S04]  /*4db70*/  LDL.LU R33, [R1+0xd68] ;  /* 0x000d680001217983 */ /* 0x000ee80000300800 */
[----:B----4-:R-:W4:Y:S01]  /*4db80*/  LDL.LU R40, [R1+0xd4c] ;  /* 0x000d4c0001287983 */ /* 0x010f220000300800 */
[----:B------:R-:W-:-:S03]  /*4db90*/  IMAD.X R41, R41, 0x1, R0, P1 ;  /* 0x0000000129297824 */ /* 0x000fc600008e0600 */
[----:B------:R1:W-:Y:S02]  /*4dba0*/  LDGSTS.E [R4+0x4e00], [R6.64], P2 ;  /* 0x04e0000006047fae */ /* 0x0003e40009121844 */
[----:B-1----:R-:W-:Y:S02]  /*4dbb0*/  IMAD.MOV.U32 R7, RZ, RZ, R37 ;  /* 0x000000ffff077224 */ /* 0x002fe400078e0025 */
[----:B------:R-:W-:-:S05]  /*4dbc0*/  IMAD.MOV.U32 R6, RZ, RZ, R28 ;  /* 0x000000ffff067224 */ /* 0x000fca00078e001c */
[----:B------:R1:W-:Y:S01]  /*4dbd0*/  LDGSTS.E [R4+0x5600], [R6.64], P2 ;  /* 0x0560000006047fae */ /* 0x0003e20009121844 */
[----:B------:R-:W-:-:S05]  /*4dbe0*/  IADD3 R30, P0, R30, R35, RZ ;  /* 0x000000231e1e7210 */ /* 0x000fca0007f1e0ff */
[----:B------:R-:W-:Y:S04]  /*4dbf0*/  STL [R1+0xcf0], R30 ;  /* 0x000cf01e01007387 */ /* 0x000fe80000100800 */
[----:B------:R1:W-:Y:S04]  /*4dc00*/  STL [R1+0xcd4], R41 ;  /* 0x000cd42901007387 */ /* 0x0003e80000100800 */
[----:B------:R-:W4:Y:S04]  /*4dc10*/  LDL.LU R37, [R1+0xd64] ;  /* 0x000d640001257983 */ /* 0x000f280000300800 */
[----:B------:R-:W4:Y:S01]  /*4dc20*/  LDL.LU R28, [R1+0xd80] ;  /* 0x000d8000011c7983 */ /* 0x000f220000300800 */
[----:B------:R-:W-:Y:S01]  /*4dc30*/  IADD3 R5, P1, R5, R35, RZ ;  /* 0x0000002305057210 */ /* 0x000fe20007f3e0ff */
[----:B-1----:R-:W-:-:S02]  /*4dc40*/  IMAD.MOV.U32 R7, RZ, RZ, R41 ;  /* 0x000000ffff077224 */ /* 0x002fc400078e0029 */
[----:B------:R-:W4:Y:S01]  /*4dc50*/  LDL.LU R41, [R1+0xd7c] ;  /* 0x000d7c0001297983 */ /* 0x000f220000300800 */
[----:B------:R-:W-:-:S03]  /*4dc60*/  IMAD.MOV.U32 R6, RZ, RZ, R3 ;  /* 0x000000ffff067224 */ /* 0x000fc600078e0003 */
[----:B------:R-:W-:Y:S01]  /*4dc70*/  STL [R1+0xd08], R5 ;  /* 0x000d080501007387 */ /* 0x000fe20000100800 */
[----:B------:R-:W-:-:S03]  /*4dc80*/  IMAD.X R39, R39, 0x1, R0, P0 ;  /* 0x0000000127277824 */ /* 0x000fc600000e0600 */
[----:B------:R1:W-:Y:S04]  /*4dc90*/  LDGSTS.E [R4+0x5e00], [R6.64], P2 ;  /* 0x05e0000006047fae */ /* 0x0003e80009121844 */
[----:B------:R1:W-:Y:S04]  /*4dca0*/  STL [R1+0xcec], R39 ;  /* 0x000cec2701007387 */ /* 0x0003e80000100800 */
[----:B------:R-:W4:Y:S01]  /*4dcb0*/  LDL.LU R3, [R1+0xd98] ;  /* 0x000d980001037983 */ /* 0x000f220000300800 */
[----:B-1----:R-:W-:Y:S02]  /*4dcc0*/  IMAD.MOV.U32 R6, RZ, RZ, R30 ;  /* 0x000000ffff067224 */ /* 0x002fe400078e001e */
[----:B------:R-:W-:-:S02]  /*4dcd0*/  IMAD.MOV.U32 R7, RZ, RZ, R39 ;  /* 0x000000ffff077224 */ /* 0x000fc400078e0027 */
[----:B------:R-:W4:Y:S04]  /*4dce0*/  LDL.LU R39, [R1+0xd94] ;  /* 0x000d940001277983 */ /* 0x000f280000300800 */
[----:B------:R1:W-:Y:S02]  /*4dcf0*/  LDGSTS.E [R4+0x6600], [R6.64], P2 ;  /* 0x0660000006047fae */ /* 0x0003e40009121844 */
[----:B-1----:R-:W-:Y:S01]  /*4dd00*/  IMAD.MOV.U32 R6, RZ, RZ, R5 ;  /* 0x000000ffff067224 */ /* 0x002fe200078e0005 */
[----:B-----5:R-:W-:Y:S01]  /*4dd10*/  IADD3 R34, P0, R34, R35, RZ ;  /* 0x0000002322227210 */ /* 0x020fe20007f1e0ff */
[----:B------:R-:W-:-:S04]  /*4dd20*/  IMAD.X R36, R36, 0x1, R0, P1 ;  /* 0x0000000124247824 */ /* 0x000fc800008e0600 */
[----:B------:R-:W-:Y:S04]  /*4dd30*/  STL [R1+0xd20], R34 ;  /* 0x000d202201007387 */ /* 0x000fe80000100800 */
[----:B------:R1:W-:Y:S01]  /*4dd40*/  STL [R1+0xd04], R36 ;  /* 0x000d042401007387 */ /* 0x0003e20000100800 */
[----:B------:R-:W-:-:S03]  /*4dd50*/  IMAD.MOV.U32 R7, RZ, RZ, R36 ;  /* 0x000000ffff077224 */ /* 0x000fc600078e0024 */
[----:B------:R-:W5:Y:S04]  /*4dd60*/  LDL.LU R30, [R1+0xf00] ;  /* 0x000f0000011e7983 */ /* 0x000f680000300800 */
[----:B------:R3:W-:Y:S04]  /*4dd70*/  LDGSTS.E [R4+0x6e00], [R6.64], P2 ;  /* 0x06e0000006047fae */ /* 0x0007e80009121844 */
[----:B-1----:R-:W5:Y:S01]  /*4dd80*/  LDL.LU R36, [R1+0xee8] ;  /* 0x000ee80001247983 */ /* 0x002f620000300800 */
[----:B--2---:R-:W-:Y:S01]  /*4dd90*/  IADD3 R31, P1, R31, R35, RZ ;  /* 0x000000231f1f7210 */ /* 0x004fe20007f3e0ff */
[----:B---3--:R-:W-:-:S04]  /*4dda0*/  IMAD.X R38, R38, 0x1, R0, P0 ;  /* 0x0000000126267824 */ /* 0x008fc800000e0600 */
[----:B------:R-:W-:Y:S01]  /*4ddb0*/  STL [R1+0xd38], R31 ;  /* 0x000d381f01007387 */ /* 0x000fe20000100800 */
[----:B------:R-:W-:Y:S02]  /*4ddc0*/  IMAD.MOV.U32 R6, RZ, RZ, R34 ;  /* 0x000000ffff067224 */ /* 0x000fe400078e0022 */
[----:B------:R-:W-:Y:S01]  /*4ddd0*/  IMAD.MOV.U32 R7, RZ, RZ, R38 ;  /* 0x000000ffff077224 */ /* 0x000fe200078e0026 */
[----:B------:R1:W-:Y:S04]  /*4dde0*/  STL [R1+0xd1c], R38 ;  /* 0x000d1c2601007387 */ /* 0x0003e80000100800 */
[----:B------:R-:W2:Y:S04]  /*4ddf0*/  LDL.LU R5, [R1+0xef4] ;  /* 0x000ef40001057983 */ /* 0x000ea80000300800 */
[----:B------:R3:W-:Y:S01]  /*4de00*/  LDGSTS.E [R4+0x7600], [R6.64], P2 ;  /* 0x0760000006047fae */ /* 0x0007e20009121844 */
[----:B------:R-:W-:-:S03]  /*4de10*/  IADD3 R29, P0, R29, R35, RZ ;  /* 0x000000231d1d7210 */ /* 0x000fc60007f1e0ff */
[----:B-1----:R-:W2:Y:S01]  /*4de20*/  LDL.LU R38, [R1+0xeec] ;  /* 0x000eec0001267983 */ /* 0x002ea20000300800 */
[----:B------:R-:W-:-:S03]  /*4de30*/  IMAD.X R42, R42, 0x1, R0, P1 ;  /* 0x000000012a2a7824 */ /* 0x000fc600008e0600 */
[----:B------:R-:W-:Y:S01]  /*4de40*/  STL [R1+0xd50], R29 ;  /* 0x000d501d01007387 */ /* 0x000fe20000100800 */
[----:B---3--:R-:W-:-:S03]  /*4de50*/  IMAD.MOV.U32 R6, RZ, RZ, R31 ;  /* 0x000000ffff067224 */ /* 0x008fc600078e001f */
[----:B------:R-:W-:Y:S01]  /*4de60*/  STL [R1+0xd34], R42 ;  /* 0x000d342a01007387 */ /* 0x000fe20000100800 */
[----:B------:R-:W-:-:S03]  /*4de70*/  IMAD.MOV.U32 R7, RZ, RZ, R42 ;  /* 0x000000ffff077224 */ /* 0x000fc600078e002a */
[----:B------:R-:W3:Y:S04]  /*4de80*/  LDL.LU R34, [R1+0xef0] ;  /* 0x000ef00001227983 */ /* 0x000ee80000300800 */
[----:B------:R-:W3:Y:S01]  /*4de90*/  LDL.LU R31, [R1+0xee4] ;  /* 0x000ee400011f7983 */ /* 0x000ee20000300800 */
[----:B------:R-:W-:-:S03]  /*4dea0*/  IADD3 R33, P1, R33, R35, RZ ;  /* 0x0000002321217210 */ /* 0x000fc60007f3e0ff */
[----:B------:R1:W-:Y:S01]  /*4deb0*/  LDGSTS.E [R4+0x7e00], [R6.64], P2 ;  /* 0x07e0000006047fae */ /* 0x0003e20009121844 */
[----:B----4-:R-:W-:-:S03]  /*4dec0*/  IMAD.X R40, R40, 0x1, R0, P0 ;  /* 0x0000000128287824 */ /* 0x010fc600000e0600 */
[----:B------:R-:W-:Y:S04]  /*4ded0*/  STL [R1+0xd68], R33 ;  /* 0x000d682101007387 */ /* 0x000fe80000100800 */
[----:B------:R4:W-:Y:S01]  /*4dee0*/  STL [R1+0xd4c], R40 ;  /* 0x000d4c2801007387 */ /* 0x0009e20000100800 */
[----:B-1----:R-:W-:-:S03]  /*4def0*/  IMAD.MOV.U32 R7, RZ, RZ, R40 ;  /* 0x000000ffff077224 */ /* 0x002fc600078e0028 */
[----:B----4-:R-:W3:Y:S01]  /*4df00*/  LDL.LU R40, [R1+0xed8] ;  /* 0x000ed80001287983 */ /* 0x010ee20000300800 */
[----:B------:R-:W-:-:S05]  /*4df10*/  IMAD.MOV.U32 R6, RZ, RZ, R29 ;  /* 0x000000ffff067224 */ /* 0x000fca00078e001d */
[----:B------:R1:W-:Y:S02]  /*4df20*/  LDGSTS.E [R4+0x8600], [R6.64], P2 ;  /* 0x0860000006047fae */ /* 0x0003e40009121844 */
[----:B-1----:R-:W-:Y:S02]  /*4df30*/  IMAD.MOV.U32 R6, RZ, RZ, R33 ;  /* 0x000000ffff067224 */ /* 0x002fe400078e0021 */
[----:B------:R-:W-:Y:S01]  /*4df40*/  IMAD.X R37, R37, 0x1, R0, P1 ;  /* 0x0000000125257824 */ /* 0x000fe200008e0600 */
[----:B------:R-:W-:-:S03]  /*4df50*/  IADD3 R28, P0, R28, R35, RZ ;  /* 0x000000231c1c7210 */ /* 0x000fc60007f1e0ff */
[----:B------:R-:W-:Y:S02]  /*4df60*/  IMAD.MOV.U32 R7, RZ, RZ, R37 ;  /* 0x000000ffff077224 */ /* 0x000fe400078e0025 */
[----:B------:R-:W-:Y:S04]  /*4df70*/  STL [R1+0xd80], R28 ;  /* 0x000d801c01007387 */ /* 0x000fe80000100800 */
[----:B------:R1:W-:Y:S04]  /*4df80*/  STL [R1+0xd64], R37 ;  /* 0x000d642501007387 */ /* 0x0003e80000100800 */
[----:B------:R-:W3:Y:S01]  /*4df90*/  LDL.LU R29, [R1+0xee0] ;  /* 0x000ee000011d7983 */ /* 0x000ee20000300800 */
[----:B------:R-:W-:-:S03]  /*4dfa0*/  IMAD.X R41, R41, 0x1, R0, P0 ;  /* 0x0000000129297824 */ /* 0x000fc600000e0600 */
        /* <DEDUP_REMOVED lines=10> */
[----:B------:R1:W-:Y:S02]  /*4e050*/  LDGSTS.E [R4+0x9600], [R6.64], P2 ;  /* 0x0960000006047fae */ /* 0x0003e40009121844 */
[----:B-1----:R-:W-:Y:S02]  /*4e060*/  IMAD.MOV.U32 R6, RZ, RZ, R3 ;  /* 0x000000ffff067224 */ /* 0x002fe400078e0003 */
[----:B------:R-:W-:-:S05]  /*4e070*/  IMAD.MOV.U32 R7, RZ, RZ, R39 ;  /* 0x000000ffff077224 */ /* 0x000fca00078e0027 */
[----:B------:R1:W-:Y:S01]  /*4e080*/  LDGSTS.E [R4+0x9e00], [R6.64], P2 ;  /* 0x09e0000006047fae */ /* 0x0003e20009121844 */
[----:B-----5:R-:W-:-:S05]  /*4e090*/  IADD3 R30, P0, R30, R35, RZ ;  /* 0x000000231e1e7210 */ /* 0x020fca0007f1e0ff */
[----:B------:R-:W-:Y:S04]  /*4e0a0*/  STL [R1+0xf00], R30 ;  /* 0x000f001e01007387 */ /* 0x000fe80000100800 */
[----:B------:R5:W-:Y:S01]  /*4e0b0*/  STL [R1+0xd94], R39 ;  /* 0x000d942701007387 */ /* 0x000be20000100800 */
[----:B------:R-:W-:-:S03]  /*4e0c0*/  IMAD.X R36, R36, 0x1, R0, P0 ;  /* 0x0000000124247824 */ /* 0x000fc600000e0600 */
[----:B------:R-:W4:Y:S04]  /*4e0d0*/  LDL.LU R28, [R1+0xed0] ;  /* 0x000ed000011c7983 */ /* 0x000f280000300800 */
[----:B------:R-:W4:Y:S01]  /*4e0e0*/  LDL.LU R42, [R1+0xecc] ;  /* 0x000ecc00012a7983 */ /* 0x000f220000300800 */
[----:B-1----:R-:W-:Y:S01]  /*4e0f0*/  IMAD.MOV.U32 R6, RZ, RZ, R30 ;  /* 0x000000ffff067224 */ /* 0x002fe200078e001e */
[----:B--2---:R-:W-:Y:S01]  /*4e100*/  IADD3 R5, P1, R5, R35, RZ ;  /* 0x0000002305057210 */ /* 0x004fe20007f3e0ff */
[----:B------:R-:W-:-:S04]  /*4e110*/  IMAD.MOV.U32 R7, RZ, RZ, R36 ;  /* 0x000000ffff077224 */ /* 0x000fc800078e0024 */
[----:B------:R-:W-:Y:S04]  /*4e120*/  STL [R1+0xef4], R5 ;  /* 0x000ef40501007387 */ /* 0x000fe80000100800 */
[----:B------:R1:W-:Y:S01]  /*4e130*/  STL [R1+0xee8], R36 ;  /* 0x000ee82401007387 */ /* 0x0003e20000100800 */
[----:B------:R-:W-:-:S03]  /*4e140*/  IMAD.X R38, R38, 0x1, R0, P1 ;  /* 0x0000000126267824 */ /* 0x000fc600008e0600 */
[----:B------:R-:W2:Y:S04]  /*4e150*/  LDL.LU R3, [R1+0xec4] ;  /* 0x000ec40001037983 */ /* 0x000ea80000300800 */
[----:B-----5:R-:W5:Y:S01]  /*4e160*/  LDL.LU R39, [R1+0xeb8] ;  /* 0x000eb80001277983 */ /* 0x020f620000300800 */
[----:B---3--:R-:W-:-:S03]  /*4e170*/  IADD3 R34, P0, R34, R35, RZ ;  /* 0x0000002322227210 */ /* 0x008fc60007f1e0ff */
[----:B------:R3:W-:Y:S01]  /*4e180*/  LDGSTS.E [R4+0xa600], [R6.64], P2 ;  /* 0x0a60000006047fae */ /* 0x0007e20009121844 */
[----:B------:R-:W-:-:S03]  /*4e190*/  IADD3 R31, P1, R31, R35, RZ ;  /* 0x000000231f1f7210 */ /* 0x000fc60007f3e0ff */
[----:B------:R-:W-:Y:S04]  /*4e1a0*/  STL [R1+0xef0], R34 ;  /* 0x000ef02201007387 */ /* 0x000fe80000100800 */
[----:B------:R3:W-:Y:S04]  /*4e1b0*/  STL [R1+0xeec], R38 ;  /* 0x000eec2601007387 */ /* 0x0007e80000100800 */
[----:B-1----:R-:W5:Y:S01]  /*4e1c0*/  LDL.LU R36, [R1+0xebc] ;  /* 0x000ebc0001247983 */ /* 0x002f620000300800 */
[----:B---3--:R-:W-:-:S03]  /*4e1d0*/  IMAD.MOV.U32 R7, RZ, RZ, R38 ;  /* 0x000000ffff077224 */ /* 0x008fc600078e0026 */
[----:B------:R-:W3:Y:S01]  /*4e1e0*/  LDL.LU R30, [R1+0xec0] ;  /* 0x000ec000011e7983 */ /* 0x000ee20000300800 */
[----:B------:R-:W-:-:S03]  /*4e1f0*/  IMAD.MOV.U32 R6, RZ, RZ, R5 ;  /* 0x000000ffff067224 */ /* 0x000fc600078e0005 */
[----:B------:R-:W3:Y:S01]  /*4e200*/  LDL.LU R38, [R1+0xea8] ;  /* 0x000ea80001267983 */ /* 0x000ee20000300800 */
[----:B------:R-:W-:-:S03]  /*4e210*/  IMAD.X R40, R40, 0x1, R0, P0 ;  /* 0x0000000128287824 */ /* 0x000fc600000e0600 */
[----:B------:R-:W-:Y:S04]  /*4e220*/  STL [R1+0xee4], R31 ;  /* 0x000ee41f01007387 */ /* 0x000fe80000100800 */
[----:B------:R1:W-:Y:S04]  /*4e230*/  STL [R1+0xed8], R40 ;  /* 0x000ed82801007387 */ /* 0x0003e80000100800 */
[----:B------:R-:W3:Y:S04]  /*4e240*/  LDL.LU R5, [R1+0xeb4] ;  /* 0x000eb40001057983 */ /* 0x000ee80000300800 */
[----:B------:R1:W-:Y:S02]  /*4e250*/  LDGSTS.E [R4+0xae00], [R6.64], P2 ;  /* 0x0ae0000006047fae */ /* 0x0003e40009121844 */
[----:B-1----:R-:W-:-:S02]  /*4e260*/  IMAD.MOV.U32 R7, RZ, RZ, R40 ;  /* 0x000000ffff077224 */ /* 0x002fc400078e0028 */
[----:B------:R-:W3:Y:S01]  /*4e270*/  LDL.LU R40, [R1+0xeac] ;  /* 0x000eac0001287983 */ /* 0x000ee20000300800 */
[----:B------:R-:W-:-:S05]  /*4e280*/  IMAD.MOV.U32 R6, RZ, RZ, R34 ;  /* 0x000000ffff067224 */ /* 0x000fca00078e0022 */
[----:B------:R1:W-:Y:S01]  /*4e290*/  LDGSTS.E [R4+0xb600], [R6.64], P2 ;  /* 0x0b60000006047fae */ /* 0x0003e20009121844 */
[----:B------:R-:W-:Y:S01]  /*4e2a0*/  IADD3 R29, P0, R29, R35, RZ ;  /* 0x000000231d1d7210 */ /* 0x000fe20007f1e0ff */
[----:B------:R-:W-:-:S04]  /*4e2b0*/  IMAD.X R37, R37, 0x1, R0, P1 ;  /* 0x0000000125257824 */ /* 0x000fc800008e0600 */
[----:B------:R-:W-:Y:S04]  /*4e2c0*/  STL [R1+0xee0], R29 ;  /* 0x000ee01d01007387 */ /* 0x000fe80000100800 */
[----:B------:R1:W-:Y:S04]  /*4e2d0*/  STL [R1+0xedc], R37 ;  /* 0x000edc2501007387 */ /* 0x0003e80000100800 */
[----:B------:R-:W3:Y:S01]  /*4e2e0*/  LDL.LU R34, [R1+0xeb0] ;  /* 0x000eb00001227983 */ /* 0x000ee20000300800 */
[----:B-1----:R-:W-:Y:S01]  /*4e2f0*/  IMAD.MOV.U32 R7, RZ, RZ, R37 ;  /* 0x000000ffff077224 */ /* 0x002fe200078e0025 */
[----:B------:R-:W-:-:S02]  /*4e300*/  IADD3 R33, P1, R33, R35, RZ ;  /* 0x0000002321217210 */ /* 0x000fc40007f3e0ff */
[----:B------:R-:W3:Y:S01]  /*4e310*/  LDL.LU R37, [R1+0xe98] ;  /* 0x000e980001257983 */ /* 0x000ee20000300800 */
[----:B------:R-:W-:-:S03]  /*4e320*/  IMAD.X R41, R41, 0x1, R0, P0 ;  /* 0x0000000129297824 */ /* 0x000fc600000e0600 */
[----:B------:R-:W-:Y:S01]  /*4e330*/  STL [R1+0xed4], R33 ;  /* 0x000ed42101007387 */ /* 0x000fe20000100800 */
[----:B------:R-:W-:-:S03]  /*4e340*/  IMAD.MOV.U32 R6, RZ, RZ, R31 ;  /* 0x000000ffff067224 */ /* 0x000fc600078e001f */
[----:B------:R1:W-:Y:S04]  /*4e350*/  STL [R1+0xec8], R41 ;  /* 0x000ec82901007387 */ /* 0x0003e80000100800 */
[----:B------:R-:W3:Y:S04]  /*4e360*/  LDL.LU R31, [R1+0xea4] ;  /* 0x000ea400011f7983 */ /* 0x000ee80000300800 */
[----:B------:R1:W-:Y:S02]  /*4e370*/  LDGSTS.E [R4+0xbe00], [R6.64], P2 ;  /* 0x0be0000006047fae */ /* 0x0003e40009121844 */
[----:B-1----:R-:W-:-:S02]  /*4e380*/  IMAD.MOV.U32 R6, RZ, RZ, R29 ;  /* 0x000000ffff067224 */ /* 0x002fc400078e001d */
[----:B------:R-:W-:Y:S02]  /*4e390*/  IMAD.MOV.U32 R7, RZ, RZ, R41 ;  /* 0x000000ffff077224 */ /* 0x000fe400078e0029 */
[----:B------:R-:W3:Y:S04]  /*4e3a0*/  LDL.LU R41, [R1+0xe9c] ;  /* 0x000e9c0001297983 */ /* 0x000ee80000300800 */
[----:B------:R1:W-:Y:S02]  /*4e3b0*/  LDGSTS.E [R4+0xc600], [R6.64], P2 ;  /* 0x0c60000006047fae */ /* 0x0003e40009121844 */
[----:B-1----:R-:W-:Y:S01]  /*4e3c0*/  IMAD.MOV.U32 R6, RZ, RZ, R33 ;  /* 0x000000ffff067224 */ /* 0x002fe200078e0021 */
[----:B----4-:R-:W-:Y:S01]  /*4e3d0*/  IADD3 R28, P0, R28, R35, RZ ;  /* 0x000000231c1c7210 */ /* 0x010fe20007f1e0ff */
[----:B------:R-:W-:-:S04]  /*4e3e0*/  IMAD.X R42, R42, 0x1, R0, P1 ;  /* 0x000000012a2a7824 */ /* 0x000fc800008e0600 */
[----:B------:R-:W-:Y:S04]  /*4e3f0*/  STL [R1+0xed0], R28 ;  /* 0x000ed01c01007387 */ /* 0x000fe80000100800 */
[----:B------:R-:W-:Y:S01]  /*4e400*/  STL [R1+0xecc], R42 ;  /* 0x000ecc2a01007387 */ /* 0x000fe20000100800 */
[----:B------:R-:W-:-:S03]  /*4e410*/  IMAD.MOV.U32 R7, RZ, RZ, R42 ;  /* 0x000000ffff077224 */ /* 0x000fc600078e002a */
[----:B------:R-:W4:Y:S04]  /*4e420*/  LDL.LU R29, [R1+0xea0] ;  /* 0x000ea000011d7983 */ /* 0x000f280000300800 */
[----:B------:R-:W4:Y:S04]  /*4e430*/  LDL.LU R33, [R1+0xe94] ;  /* 0x000e940001217983 */ /* 0x000f280000300800 */
[----:B------:R1:W-:Y:S01]  /*4e440*/  LDGSTS.E [R4+0xce00], [R6.64], P2 ;  /* 0x0ce0000006047fae */ /* 0x0003e20009121844 */
[----:B--2---:R-:W-:Y:S01]  /*4e450*/  IADD3 R3, P1, R3, R35, RZ ;  /* 0x0000002303037210 */ /* 0x004fe20007f3e0ff */
[----:B-----5:R-:W-:-:S04]  /*4e460*/  IMAD.X R39, R39, 0x1, R0, P0 ;  /* 0x0000000127277824 */ /* 0x020fc800000e0600 */
[----:B------:R-:W-:Y:S01]  /*4e470*/  STL [R1+0xec4], R3 ;  /* 0x000ec40301007387 */ /* 0x000fe20000100800 */
[----:B-1----:R-:W-:-:S03]  /*4e480*/  IMAD.MOV.U32 R6, RZ, RZ, R28 ;  /* 0x000000ffff067224 */ /* 0x002fc600078e001c */
[----:B------:R1:W-:Y:S01]  /*4e490*/  STL [R1+0xeb8], R39 ;  /* 0x000eb82701007387 */ /* 0x0003e20000100800 */
[----:B------:R-:W-:-:S05]  /*4e4a0*/  IMAD.MOV.U32 R7, RZ, RZ, R39 ;  /* 0x000000ffff077224 */ /* 0x000fca00078e0027 */
[----:B------:R2:W-:Y:S04]  /*4e4b0*/  LDGSTS.E [R4+0xd600], [R6.64], P2 ;  /* 0x0d60000006047fae */ /* 0x0005e80009121844 */
[----:B-1----:R-:W5:Y:S01]  /*4e4c0*/  LDL.LU R39, [R1+0xe88] ;  /* 0x000e880001277983 */ /* 0x002f620000300800 */
[----:B------:R-:W-:Y:S01]  /*4e4d0*/  IMAD.X R36, R36, 0x1, R0, P1 ;  /* 0x0000000124247824 */ /* 0x000fe200008e0600 */
[----:B---3--:R-:W-:Y:S01]  /*4e4e0*/  IADD3 R30, P0, R30, R35, RZ ;  /* 0x000000231e1e7210 */ /* 0x008fe20007f1e0ff */
[----:B--2---:R-:W-:Y:S02]  /*4e4f0*/  IMAD.MOV.U32 R6, RZ, RZ, R3 ;  /* 0x000000ffff067224 */ /* 0x004fe400078e0003 */
[----:B------:R-:W-:Y:S02]  /*4e500*/  IMAD.MOV.U32 R7, RZ, RZ, R36 ;  /* 0x000000ffff077224 */ /* 0x000fe400078e0024 */
[----:B------:R-:W-:Y:S01]  /*4e510*/  STL [R1+0xec0], R30 ;  /* 0x000ec01e01007387 */ /* 0x000fe20000100800 */
[----:B------:R-:W-:-:S03]  /*4e520*/  IMAD.X R38, R38, 0x1, R0, P0 ;  /* 0x0000000126267824 */ /* 0x000fc600000e0600 */
[----:B------:R1:W-:Y:S04]  /*4e530*/  STL [R1+0xebc], R36 ;  /* 0x000ebc2401007387 */ /* 0x0003e80000100800 */
[----:B------:R-:W2:Y:S04]  /*4e540*/  LDL.LU R28, [R1+0xe90] ;  /* 0x000e9000011c7983 */ /* 0x000ea80000300800 */
[----:B------:R3:W-:Y:S01]  /*4e550*/  LDGSTS.E [R4+0xde00], [R6.64], P2 ;  /* 0x0de0000006047fae */ /* 0x0007e20009121844 */
[----:B------:R-:W-:-:S03]  /*4e560*/  IADD3 R5, P1, R5, R35, RZ ;  /* 0x0000002305057210 */ /* 0x000fc60007f3e0ff */
[----:B-1----:R-:W2:Y:S04]  /*4e570*/  LDL.LU R36, [R1+0xe8c] ;  /* 0x000e8c0001247983 */ /* 0x002ea80000300800 */
[----:B------:R-:W-:Y:S04]  /*4e580*/  STL [R1+0xeb4], R5 ;  /* 0x000eb40501007387 */ /* 0x000fe80000100800 */
[----:B------:R1:W-:Y:S01]  /*4e590*/  STL [R1+0xea8], R38 ;  /* 0x000ea82601007387 */ /* 0x0003e20000100800 */
[----:B---3--:R-:W-:-:S03]  /*4e5a0*/  IMAD.MOV.U32 R7, RZ, RZ, R38 ;  /* 0x000000ffff077224 */ /* 0x008fc600078e0026 */
[----:B------:R-:W2:Y:S04]  /*4e5b0*/  LDL.LU R3, [R1+0xe84] ;  /* 0x000e840001037983 */ /* 0x000ea80000300800 */
[----:B-1----:R-:W2:Y:S01]  /*4e5c0*/  LDL.LU R38, [R1+0xe78] ;  /* 0x000e780001267983 */ /* 0x002ea20000300800 */
[----:B------:R-:W-:Y:S02]  /*4e5d0*/  IMAD.X R40, R40, 0x1, R0, P1 ;  /* 0x0000000128287824 */ /* 0x000fe400008e0600 */
[----:B------:R-:W-:-:S05]  /*4e5e0*/  IMAD.MOV.U32 R6, RZ, RZ, R30 ;  /* 0x000000ffff067224 */ /* 0x000fca00078e001e */
[----:B------:R1:W-:Y:S02]  /*4e5f0*/  LDGSTS.E [R4+0xe600], [R6.64], P2 ;  /* 0x0e60000006047fae */ /* 0x0003e40009121844 */
[----:B-1----:R-:W-:Y:S02]  /*4e600*/  IMAD.MOV.U32 R6, RZ, RZ, R5 ;  /* 0x000000ffff067224 */ /* 0x002fe400078e0005 */
[----:B------:R-:W-:-:S05]  /*4e610*/  IMAD.MOV.U32 R7, RZ, RZ, R40 ;  /* 0x000000ffff077224 */ /* 0x000fca00078e0028 */
[----:B------:R1:W-:Y:S01]  /*4e620*/  LDGSTS.E [R4+0xee00], [R6.64], P2 ;  /* 0x0ee0000006047fae */ /* 0x0003e20009121844 */
[----:B------:R-:W-:-:S05]  /*4e630*/  IADD3 R34, P0, R34, R35, RZ ;  /* 0x0000002322227210 */ /* 0x000fca0007f1e0ff */
[----:B------:R-:W-:Y:S04]  /*4e640*/  STL [R1+0xeb0], R34 ;  /* 0x000eb02201007387 */ /* 0x000fe80000100800 */
[----:B------:R-:W-:Y:S04]  /*4e650*/  STL [R1+0xeac], R40 ;  /* 0x000eac2801007387 */ /* 0x000fe80000100800 */
[----:B------:R-:W2:Y:S04]  /*4e660*/  LDL.LU R30, [R1+0xe80] ;  /* 0x000e8000011e7983 */ /* 0x000ea80000300800 */
[----:B------:R-:W2:Y:S01]  /*4e670*/  LDL.LU R42, [R1+0xe7c] ;  /* 0x000e7c00012a7983 */ /* 0x000ea20000300800 */
[----:B------:R-:W-:Y:S01]  /*4e680*/  IMAD.X R37, R37, 0x1, R0, P0 ;  /* 0x0000000125257824 */ /* 0x000fe200000e0600 */
[----:B------:R-:W-:-:S03]  /*4e690*/  IADD3 R31, P1, R31, R35, RZ ;  /* 0x000000231f1f7210 */ /* 0x000fc60007f3e0ff */
[----:B-1----:R-:W-:Y:S02]  /*4e6a0*/  IMAD.MOV.U32 R7, RZ, RZ, R37 ;  /* 0x000000ffff077224 */ /* 0x002fe400078e0025 */
[----:B------:R-:W-:Y:S04]  /*4e6b0*/  STL [R1+0xea4], R31 ;  /* 0x000ea41f01007387 */ /* 0x000fe80000100800 */
[----:B------:R1:W-:Y:S04]  /*4e6c0*/  STL [R1+0xe98], R37 ;  /* 0x000e982501007387 */ /* 0x0003e80000100800 */
[----:B------:R-:W2:Y:S04]  /*4e6d0*/  LDL.LU R5, [R1+0xe74] ;  /* 0x000e740001057983 */ /* 0x000ea80000300800 */
[----:B-1----:R-:W2:Y:S01]  /*4e6e0*/  LDL.LU R37, [R1+0xe68] ;  /* 0x000e680001257983 */ /* 0x002ea20000300800 */
[----:B------:R-:W-:-:S02]  /*4e6f0*/  IMAD.X R41, R41, 0x1, R0, P1 ;  /* 0x0000000129297824 */ /* 0x000fc400008e0600 */
[----:B------:R-:W-:-:S05]  /*4e700*/  IMAD.MOV.U32 R6, RZ, RZ, R34 ;  /* 0x000000ffff067224 */ /* 0x000fca00078e0022 */
[----:B------:R1:W-:Y:S02]  /*4e710*/  LDGSTS.E [R4+0xf600], [R6.64], P2 ;  /* 0x0f60000006047fae */ /* 0x0003e40009121844 */
[----:B-1----:R-:W-:Y:S02]  /*4e720*/  IMAD.MOV.U32 R6, RZ, RZ, R31 ;  /* 0x000000ffff067224 */ /* 0x002fe400078e001f */
[----:B------:R-:W-:-:S05]  /*4e730*/  IMAD.MOV.U32 R7, RZ, RZ, R41 ;  /* 0x000000ffff077224 */ /* 0x000fca00078e0029 */
[----:B------:R1:W-:Y:S01]  /*4e740*/  LDGSTS.E [R4+0xfe00], [R6.64], P2 ;  /* 0x0fe0000006047fae */ /* 0x0003e20009121844 */
[----:B----4-:R-:W-:-:S05]  /*4e750*/  IADD3 R29, P0, R29, R35, RZ ;  /* 0x000000231d1d7210 */ /* 0x010fca0007f1e0ff */
[----:B------:R-:W-:Y:S01]  /*4e760*/  STL [R1+0xea0], R29 ;  /* 0x000ea01d01007387 */ /* 0x000fe20000100800 */
[----:B------:R-:W-:-:S03]  /*4e770*/  IADD3 R33, P1, R33, R35, RZ ;  /* 0x0000002321217210 */ /* 0x000fc60007f3e0ff */
[----:B------:R4:W-:Y:S04]  /*4e780*/  STL [R1+0xe9c], R41 ;  /* 0x000e9c2901007387 */ /* 0x0009e80000100800 */
[----:B------:R-:W3:Y:S04]  /*4e790*/  LDL.LU R34, [R1+0xe6c] ;  /* 0x000e6c0001227983 */ /* 0x000ee80000300800 */
[----:B------:R-:W3:Y:S04]  /*4e7a0*/  LDL.LU R40, [R1+0xe70] ;  /* 0x000e700001287983 */ /* 0x000ee80000300800 */
[----:B----4-:R-:W4:Y:S01]  /*4e7b0*/  LDL.LU R41, [R1+0xe58] ;  /* 0x000e580001297983 */ /* 0x010f220000300800 */
[----:B-1----:R-:W-:-:S03]  /*4e7c0*/  IMAD.MOV.U32 R6, RZ, RZ, R29 ;  /* 0x000000ffff067224 */ /* 0x002fc600078e001d */
[----:B------:R-:W-:Y:S01]  /*4e7d0*/  STL [R1+0xe94], R33 ;  /* 0x000e942101007387 */ /* 0x000fe20000100800 */
[----:B-----5:R-:W-:-:S05]  /*4e7e0*/  IMAD.X R39, R39, 0x1, R0, P0 ;  /* 0x0000000127277824 */ /* 0x020fca00000e0600 */
[----:B------:R1:W-:Y:S01]  /*4e7f0*/  STL [R1+0xe88], R39 ;  /* 0x000e882701007387 */ /* 0x0003e20000100800 */
[----:B------:R-:W-:-:S03]  /*4e800*/  IMAD.MOV.U32 R7, RZ, RZ, R39 ;  /* 0x000000ffff077224 */ /* 0x000fc600078e0027 */
[----:B------:R-:W5:Y:S04]  /*4e810*/  LDL.LU R31, [R1+0xe64] ;  /* 0x000e6400011f7983 */ /* 0x000f680000300800 */
[----:B------:R2:W-:Y:S04]  /*4e820*/  LDGSTS.E [R4+0x10600], [R6.64], P2 ;  /* 0x1060000006047fae */ /* 0x0005e80009121844 */
[----:B-1----:R-:W5:Y:S01]  /*4e830*/  LDL.LU R39, [R1+0xe5c] ;  /* 0x000e5c0001277983 */ /* 0x002f620000300800 */
[----:B--2---:R-:W-:Y:S01]  /*4e840*/  IADD3 R28, P0, R28, R35, RZ ;  /* 0x000000231c1c7210 */ /* 0x004fe20007f1e0ff */
[----:B------:R-:W-:-:S04]  /*4e850*/  IMAD.X R36, R36, 0x1, R0, P1 ;  /* 0x0000000124247824 */ /* 0x000fc800008e0600 */
[----:B------:R-:W-:Y:S01]  /*4e860*/  STL [R1+0xe90], R28 ;  /* 0x000e901c01007387 */ /* 0x000fe20000100800 */
[----:B------:R-:W-:-:S03]  /*4e870*/  IMAD.MOV.U32 R7, RZ, RZ, R36 ;  /* 0x000000ffff077224 */ /* 0x000fc600078e0024 */
[----:B------:R1:W-:Y:S01]  /*4e880*/  STL [R1+0xe8c], R36 ;  /* 0x000e8c2401007387 */ /* 0x0003e20000100800 */
[----:B------:R-:W-:-:S03]  /*4e890*/  IMAD.MOV.U32 R6, RZ, RZ, R33 ;  /* 0x000000ffff067224 */ /* 0x000fc600078e0021 */
[----:B------:R-:W2:Y:S01]  /*4e8a0*/  LDL.LU R29, [R1+0xe60] ;  /* 0x000e6000011d7983 */ /* 0x000ea20000300800 */
[----:B------:R-:W-:-:S03]  /*4e8b0*/  IADD3 R3, P1, R3, R35, RZ ;  /* 0x0000002303037210 */ /* 0x000fc60007f3e0ff */
[----:B------:R1:W-:Y:S04]  /*4e8c0*/  LDGSTS.E [R4+0x10e00], [R6.64], P2 ;  /* 0x10e0000006047fae */ /* 0x0003e80009121844 */
[----:B-1----:R-:W2:Y:S01]  /*4e8d0*/  LDL.LU R36, [R1+0xe48] ;  /* 0x000e480001247983 */ /* 0x002ea20000300800 */
[----:B------:R-:W-:-:S03]  /*4e8e0*/  IMAD.X R38, R38, 0x1, R0, P0 ;  /* 0x0000000126267824 */ /* 0x000fc600000e0600 */
[----:B------:R-:W-:Y:S04]  /*4e8f0*/  STL [R1+0xe84], R3 ;  /* 0x000e840301007387 */ /* 0x000fe80000100800 */
[----:B------:R1:W-:Y:S04]  /*4e900*/  STL [R1+0xe78], R38 ;  /* 0x000e782601007387 */ /* 0x0003e80000100800 */
[----:B------:R-:W2:Y:S01]  /*4e910*/  LDL.LU R33, [R1+0xe54] ;  /* 0x000e540001217983 */ /* 0x000ea20000300800 */
[----:B------:R-:W-:Y:S02]  /*4e920*/  IMAD.MOV.U32 R7, RZ, RZ, R38 ;  /* 0x000000ffff077224 */ /* 0x000fe400078e0026 */
[----:B------:R-:W-:Y:S01]  /*4e930*/  IMAD.MOV.U32 R6, RZ, RZ, R28 ;  /* 0x000000ffff067224 */ /* 0x000fe200078e001c */
[----:B-1----:R-:W2:Y:S04]  /*4e940*/  LDL.LU R38, [R1+0xe4c] ;  /* 0x000e4c0001267983 */ /* 0x002ea80000300800 */
[----:B------:R1:W-:Y:S02]  /*4e950*/  LDGSTS.E [R4+0x11600], [R6.64], P2 ;  /* 0x1160000006047fae */ /* 0x0003e40009121844 */
[----:B-1----:R-:W-:Y:S01]  /*4e960*/  IMAD.MOV.U32 R6, RZ, RZ, R3 ;  /* 0x000000ffff067224 */ /* 0x002fe200078e0003 */
[----:B------:R-:W-:Y:S01]  /*4e970*/  IADD3 R30, P0, R30, R35, RZ ;  /* 0x000000231e1e7210 */ /* 0x000fe20007f1e0ff */
[----:B------:R-:W-:-:S04]  /*4e980*/  IMAD.X R42, R42, 0x1, R0, P1 ;  /* 0x000000012a2a7824 */ /* 0x000fc800008e0600 */
[----:B------:R-:W-:Y:S04]  /*4e990*/  STL [R1+0xe80], R30 ;  /* 0x000e801e01007387 */ /* 0x000fe80000100800 */
[----:B------:R-:W-:Y:S04]  /*4e9a0*/  STL [R1+0xe7c], R42 ;  /* 0x000e7c2a01007387 */ /* 0x000fe80000100800 */
[----:B------:R-:W2:Y:S01]  /*4e9b0*/  LDL.LU R28, [R1+0xe50] ;  /* 0x000e5000011c7983 */ /* 0x000ea20000300800 */
[----:B------:R-:W-:-:S03]  /*4e9c0*/  IMAD.MOV.U32 R7, RZ, RZ, R42 ;  /* 0x000000ffff077224 */ /* 0x000fc600078e002a */
[----:B------:R-:W2:Y:S01]  /*4e9d0*/  LDL.LU R3, [R1+0xe44] ;  /* 0x000e440001037983 */ /* 0x000ea20000300800 */
[----:B------:R-:W-:-:S03]  /*4e9e0*/  IADD3 R5, P1, R5, R35, RZ ;  /* 0x0000002305057210 */ /* 0x000fc60007f3e0ff */
[----:B------:R1:W-:Y:S01]  /*4e9f0*/  LDGSTS.E [R4+0x11e00], [R6.64], P2 ;  /* 0x11e0000006047fae */ /* 0x0003e20009121844 */
[----:B------:R-:W-:-:S03]  /*4ea00*/  IMAD.X R37, R37, 0x1, R0, P0 ;  /* 0x0000000125257824 */ /* 0x000fc600000e0600 */
[----:B------:R-:W-:Y:S04]  /*4ea10*/  STL [R1+0xe74], R5 ;  /* 0x000e740501007387 */ /* 0x000fe80000100800 */
[----:B------:R1:W-:Y:S02]  /*4ea20*/  STL [R1+0xe68], R37 ;  /* 0x000e682501007387 */ /* 0x0003e40000100800 */
[----:B-1----:R-:W-:Y:S02]  /*4ea30*/  IMAD.MOV.U32 R7, RZ, RZ, R37 ;  /* 0x000000ffff077224 */ /* 0x002fe400078e0025 */
[----:B------:R-:W2:Y:S01]  /*4ea40*/  LDL.LU R37, [R1+0xe38] ;  /* 0x000e380001257983 */ /* 0x000ea20000300800 */
[----:B------:R-:W-:-:S05]  /*4ea50*/  IMAD.MOV.U32 R6, RZ, RZ, R30 ;  /* 0x000000ffff067224 */ /* 0x000fca00078e001e */
[----:B------:R1:W-:Y:S02]  /*4ea60*/  LDGSTS.E [R4+0x12600], [R6.64], P2 ;  /* 0x1260000006047fae */ /* 0x0003e40009121844 */
[----:B-1----:R-:W-:Y:S02]  /*4ea70*/  IMAD.MOV.U32 R6, RZ, RZ, R5 ;  /* 0x000000ffff067224 */ /* 0x002fe400078e0005 */
[----:B---3--:R-:W-:Y:S01]  /*4ea80*/  IMAD.X R34, R34, 0x1, R0, P1 ;  /* 0x0000000122227824 */ /* 0x008fe200008e0600 */
[----:B------:R-:W-:-:S03]  /*4ea90*/  IADD3 R40, P0, R40, R35, RZ ;  /* 0x0000002328287210 */ /* 0x000fc60007f1e0ff */
[----:B------:R-:W-:Y:S02]  /*4eaa0*/  IMAD.MOV.U32 R7, RZ, RZ, R34 ;  /* 0x000000ffff077224 */ /* 0x000fe400078e0022 */
[----:B------:R-:W-:Y:S01]  /*4eab0*/  STL [R1+0xe70], R40 ;  /* 0x000e702801007387 */ /* 0x000fe20000100800 */
[----:B----4-:R-:W-:-:S03]  /*4eac0*/  IMAD.X R41, R41, 0x1, R0, P0 ;  /* 0x0000000129297824 */ /* 0x010fc600000e0600 */
[----:B------:R1:W-:Y:S04]  /*4ead0*/  STL [R1+0xe6c], R34 ;  /* 0x000e6c2201007387 */ /* 0x0003e80000100800 */
[----:B------:R-:W3:Y:S04]  /*4eae0*/  LDL.LU R30, [R1+0xe40] ;  /* 0x000e4000011e7983 */ /* 0x000ee80000300800 */
[----:B------:R4:W-:Y:S04]  /*4eaf0*/  LDGSTS.E [R4+0x12e00], [R6.64], P2 ;  /* 0x12e0000006047fae */ /* 0x0009e80009121844 */
[----:B-1----:R-:W3:Y:S01]  /*4eb00*/  LDL.LU R34, [R1+0xe3c] ;  /* 0x000e3c0001227983 */ /* 0x002ee20000300800 */
[----:B-----5:R-:W-:-:S05]  /*4eb10*/  IADD3 R31, P1, R31, R35, RZ ;  /* 0x000000231f1f7210 */ /* 0x020fca0007f3e0ff */
[----:B------:R-:W-:Y:S01]  /*4eb20*/  STL [R1+0xe64], R31 ;  /* 0x000e641f01007387 */ /* 0x000fe20000100800 */
[----:B----4-:R-:W-:-:S03]  /*4eb30*/  IMAD.MOV.U32 R6, RZ, RZ, R40 ;  /* 0x000000ffff067224 */ /* 0x010fc600078e0028 */
[----:B------:R1:W-:Y:S01]  /*4eb40*/  STL [R1+0xe58], R41 ;  /* 0x000e582901007387 */ /* 0x0003e20000100800 */
[----:B------:R-:W-:Y:S02]  /*4eb50*/  IMAD.X R39, R39, 0x1, R0, P1 ;  /* 0x0000000127277824 */ /* 0x000fe400008e0600 */
[----:B------:R-:W-:Y:S01]  /*4eb60*/  IMAD.MOV.U32 R7, RZ, RZ, R41 ;  /* 0x000000ffff077224 */ /* 0x000fe200078e0029 */
[----:B------:R-:W4:Y:S04]  /*4eb70*/  LDL.LU R5, [R1+0xe34] ;  /* 0x000e340001057983 */ /* 0x000f280000300800 */
[----:B------:R-:W5:Y:S04]  /*4eb80*/  LDL.LU R43, [R1+0xe28] ;  /* 0x000e2800012b7983 */ /* 0x000f680000300800 */
[----:B------:R1:W-:Y:S01]  /*4eb90*/  LDGSTS.E [R4+0x13600], [R6.64], P2 ;  /* 0x1360000006047fae */ /* 0x0003e20009121844 */
[----:B--2---:R-:W-:-:S05]  /*4eba0*/  IADD3 R29, P0, R29, R35, RZ ;  /* 0x000000231d1d7210 */ /* 0x004fca0007f1e0ff */
[----:B------:R-:W-:Y:S01]  /*4ebb0*/  STL [R1+0xe60], R29 ;  /* 0x000e601d01007387 */ /* 0x000fe20000100800 */
[----:B-1----:R-:W-:Y:S02]  /*4ebc0*/  IMAD.MOV.U32 R6, RZ, RZ, R31 ;  /* 0x000000ffff067224 */ /* 0x002fe400078e001f */
[----:B------:R-:W-:Y:S01]  /*4ebd0*/  IMAD.X R36, R36, 0x1, R0, P0 ;  /* 0x0000000124247824 */ /* 0x000fe200000e0600 */
[----:B------:R1:W-:Y:S01]  /*4ebe0*/  STL [R1+0xe5c], R39 ;  /* 0x000e5c2701007387 */ /* 0x0003e20000100800 */
[----:B------:R-:W-:-:S03]  /*4ebf0*/  IMAD.MOV.U32 R7, RZ, RZ, R39 ;  /* 0x000000ffff077224 */ /* 0x000fc600078e0027 */
[----:B------:R-:W2:Y:S04]  /*4ec00*/  LDL.LU R41, [R1+0xe30] ;  /* 0x000e300001297983 */ /* 0x000ea80000300800 */
[----:B------:R-:W2:Y:S01]  /*4ec10*/  LDL.LU R31, [R1+0xe2c] ;  /* 0x000e2c00011f7983 */ /* 0x000ea20000300800 */
[----:B------:R-:W-:-:S03]  /*4ec20*/  IADD3 R33, P1, R33, R35, RZ ;  /* 0x0000002321217210 */ /* 0x000fc60007f3e0ff */
[----:B------:R1:W-:Y:S04]  /*4ec30*/  LDGSTS.E [R4+0x13e00], [R6.64], P2 ;  /* 0x13e0000006047fae */ /* 0x0003e80009121844 */
[----:B------:R-:W-:Y:S04]  /*4ec40*/  STL [R1+0xe54], R33 ;  /* 0x000e542101007387 */ /* 0x000fe80000100800 */
[----:B------:R1:W-:Y:S04]  /*4ec50*/  STL [R1+0xe48], R36 ;  /* 0x000e482401007387 */ /* 0x0003e80000100800 */
[----:B-1----:R-:W2:Y:S04]  /*4ec60*/  LDL.LU R39, [R1+0xe24] ;  /* 0x000e240001277983 */ /* 0x002ea80000300800 */
[----:B------:R-:W2:Y:S01]  /*4ec70*/  LDL.LU R42, [R1+0xe18] ;  /* 0x000e1800012a7983 */ /* 0x000ea20000300800 */
[----:B------:R-:W-:-:S02]  /*4ec80*/  IMAD.X R38, R38, 0x1, R0, P1 ;  /* 0x0000000126267824 */ /* 0x000fc400008e0600 */
[----:B------:R-:W-:Y:S02]  /*4ec90*/  IMAD.MOV.U32 R6, RZ, RZ, R29 ;  /* 0x000000ffff067224 */ /* 0x000fe400078e001d */
[----:B------:R-:W-:-:S05]  /*4eca0*/  IMAD.MOV.U32 R7, RZ, RZ, R36 ;  /* 0x000000ffff077224 */ /* 0x000fca00078e0024 */
[----:B------:R1:W-:Y:S02]  /*4ecb0*/  LDGSTS.E [R4+0x14600], [R6.64], P2 ;  /* 0x1460000006047fae */ /* 0x0003e40009121844 */
[----:B-1----:R-:W-:Y:S01]  /*4ecc0*/  IMAD.MOV.U32 R6, RZ, RZ, R33 ;  /* 0x000000ffff067224 */ /* 0x002fe200078e0021 */
[----:B------:R-:W-:-:S05]  /*4ecd0*/  IADD3 R28, P0, R28, R35, RZ ;  /* 0x000000231c1c7210 */ /* 0x000fca0007f1e0ff */
[----:B------:R-:W-:Y:S04]  /*4ece0*/  STL [R1+0xe50], R28 ;  /* 0x000e501c01007387 */ /* 0x000fe80000100800 */
[----:B------:R1:W-:Y:S04]  /*4ecf0*/  STL [R1+0xe4c], R38 ;  /* 0x000e4c2601007387 */ /* 0x0003e80000100800 */
[----:B------:R-:W2:Y:S01]  /*4ed00*/  LDL.LU R40, [R1+0xe1c] ;  /* 0x000e1c0001287983 */ /* 0x000ea20000300800 */
[----:B------:R-:W-:-:S03]  /*4ed10*/  IADD3 R3, P1, R3, R35, RZ ;  /* 0x0000002303037210 */ /* 0x000fc60007f3e0ff */
[----:B------:R-:W2:Y:S01]  /*4ed20*/  LDL.LU R29, [R1+0xe20] ;  /* 0x000e2000011d7983 */ /* 0x000ea20000300800 */
[----:B------:R-:W-:-:S03]  /*4ed30*/  IMAD.MOV.U32 R7, RZ, RZ, R38 ;  /* 0x000000ffff077224 */ /* 0x000fc600078e0026 */
[----:B------:R-:W2:Y:S04]  /*4ed40*/  LDL.LU R36, [R1+0xe14] ;  /* 0x000e140001247983 */ /* 0x000ea80000300800 */
[----:B-1----:R-:W2:Y:S01]  /*4ed50*/  LDL.LU R38, [R1+0xe08] ;  /* 0x000e080001267983 */ /* 0x002ea20000300800 */
[----:B------:R-:W-:-:S03]  /*4ed60*/  IMAD.X R37, R37, 0x1, R0, P0 ;  /* 0x0000000125257824 */ /* 0x000fc600000e0600 */
[----:B------:R-:W-:Y:S04]  /*4ed70*/  STL [R1+0xe44], R3 ;  /* 0x000e440301007387 */ /* 0x000fe80000100800 */
[----:B------:R1:W-:Y:S04]  /*4ed80*/  STL [R1+0xe38], R37 ;  /* 0x000e382501007387 */ /* 0x0003e80000100800 */
[----:B------:R1:W-:Y:S04]  /*4ed90*/  LDGSTS.E [R4+0x14e00], [R6.64], P2 ;  /* 0x14e0000006047fae */ /* 0x0003e80009121844 */
[----:B------:R-:W2:Y:S01]  /*4eda0*/  LDL.LU R33, [R1+0xe10] ;  /* 0x000e100001217983 */ /* 0x000ea20000300800 */
[----:B-1----:R-:W-:-:S03]  /*4edb0*/  IMAD.MOV.U32 R7, RZ, RZ, R37 ;  /* 0x000000ffff077224 */ /* 0x002fc600078e0025 */
[----:B------:R-:W2:Y:S01]  /*4edc0*/  LDL.LU R37, [R1+0xe0c] ;  /* 0x000e0c0001257983 */ /* 0x000ea20000300800 */
[----:B------:R-:W-:-:S05]  /*4edd0*/  IMAD.MOV.U32 R6, RZ, RZ, R28 ;  /* 0x000000ffff067224 */ /* 0x000fca00078e001c */
[----:B------:R1:W-:Y:S02]  /*4ede0*/  LDGSTS.E [R4+0x15600], [R6.64], P2 ;  /* 0x1560000006047fae */ /* 0x0003e40009121844 */
[----:B-1----:R-:W-:Y:S01]  /*4edf0*/  IMAD.MOV.U32 R6, RZ, RZ, R3 ;  /* 0x000000ffff067224 */ /* 0x002fe200078e0003 */
[----:B---3--:R-:W-:Y:S01]  /*4ee00*/  IADD3 R30, P0, R30, R35, RZ ;  /* 0x000000231e1e7210 */ /* 0x008fe20007f1e0ff */
[----:B------:R-:W-:-:S04]  /*4ee10*/  IMAD.X R34, R34, 0x1, R0, P1 ;  /* 0x0000000122227824 */ /* 0x000fc800008e0600 */
[----:B------:R-:W-:Y:S01]  /*4ee20*/  STL [R1+0xe40], R30 ;  /* 0x000e401e01007387 */ /* 0x000fe20000100800 */
[----:B------:R-:W-:-:S03]  /*4ee30*/  IMAD.MOV.U32 R7, RZ, RZ, R34 ;  /* 0x000000ffff077224 */ /* 0x000fc600078e0022 */
[----:B------:R1:W-:Y:S04]  /*4ee40*/  STL [R1+0xe3c], R34 ;  /* 0x000e3c2201007387 */ /* 0x0003e80000100800 */
[----:B------:R-:W3:Y:S04]  /*4ee50*/  LDL.LU R28, [R1+0xe04] ;  /* 0x000e0400011c7983 */ /* 0x000ee80000300800 */
[----:B------:R5:W-:Y:S01]  /*4ee60*/  LDGSTS.E [R4+0x15e00], [R6.64], P2 ;  /* 0x15e0000006047fae */ /* 0x000be20009121844 */
[----:B----4-:R-:W-:-:S03]  /*4ee70*/  IADD3 R5, P1, R5, R35, RZ ;  /* 0x0000002305057210 */ /* 0x010fc60007f3e0ff */
[----:B-1----:R-:W4:Y:S01]  /*4ee80*/  LDL.LU R34, [R1+0xdf8] ;  /* 0x000df80001227983 */ /* 0x002f220000300800 */
[----:B-----5:R-:W-:-:S03]  /*4ee90*/  IMAD.X R43, R43, 0x1, R0, P0 ;  /* 0x000000012b2b7824 */ /* 0x020fc600000e0600 */
[----:B------:R-:W-:Y:S04]  /*4eea0*/  STL [R1+0xe34], R5 ;  /* 0x000e340501007387 */ /* 0x000fe80000100800 */
[----:B------:R-:W-:Y:S01]  /*4eeb0*/  STL [R1+0xe28], R43 ;  /* 0x000e282b01007387 */ /* 0x000fe20000100800 */
[----:B------:R-:W-:Y:S02]  /*4eec0*/  IMAD.MOV.U32 R6, RZ, RZ, R30 ;  /* 0x000000ffff067224 */ /* 0x000fe400078e001e */
[----:B------:R-:W-:Y:S01]  /*4eed0*/  IMAD.MOV.U32 R7, RZ, RZ, R43 ;  /* 0x000000ffff077224 */ /* 0x000fe200078e002b */
[----:B------:R-:W5:Y:S04]  /*4eee0*/  LDL.LU R3, [R1+0xe00] ;  /* 0x000e000001037983 */ /* 0x000f680000300800 */
[----:B------:R-:W5:Y:S04]  /*4eef0*/  LDL.LU R30, [R1+0xdfc] ;  /* 0x000dfc00011e7983 */ /* 0x000f680000300800 */
[----:B------:R1:W-:Y:S01]  /*4ef00*/  LDGSTS.E [R4+0x16600], [R6.64], P2 ;  /* 0x1660000006047fae */ /* 0x0003e20009121844 */
[----:B--2---:R-:W-:Y:S01]  /*4ef10*/  IADD3 R41, P0, R41, R35, RZ ;  /* 0x0000002329297210 */ /* 0x004fe20007f1e0ff */
[----:B------:R-:W-:-:S04]  /*4ef20*/  IMAD.X R31, R31, 0x1, R0, P1 ;  /* 0x000000011f1f7824 */ /* 0x000fc800008e0600 */
[----:B------:R-:W-:Y:S01]  /*4ef30*/  STL [R1+0xe30], R41 ;  /* 0x000e302901007387 */ /* 0x000fe20000100800 */
[----:B-1----:R-:W-:-:S03]  /*4ef40*/  IMAD.MOV.U32 R7, RZ, RZ, R31 ;  /* 0x000000ffff077224 */ /* 0x002fc600078e001f */
[----:B------:R1:W-:Y:S01]  /*4ef50*/  STL [R1+0xe2c], R31 ;  /* 0x000e2c1f01007387 */ /* 0x0003e20000100800 */
[----:B------:R-:W-:-:S05]  /*4ef60*/  IMAD.MOV.U32 R6, RZ, RZ, R5 ;  /* 0x000000ffff067224 */ /* 0x000fca00078e0005 */
[----:B------:R2:W-:Y:S04]  /*4ef70*/  LDGSTS.E [R4+0x16e00], [R6.64], P2 ;  /* 0x16e0000006047fae */ /* 0x0005e80009121844 */
[----:B-1----:R-:W5:Y:S01]  /*4ef80*/  LDL.LU R31, [R1+0xde8] ;  /* 0x000de800011f7983 */ /* 0x002f620000300800 */
[----:B------:R-:W-:Y:S01]  /*4ef90*/  IADD3 R39, P1, R39, R35, RZ ;  /* 0x0000002327277210 */ /* 0x000fe20007f3e0ff */
[----:B------:R-:W-:-:S04]  /*4efa0*/  IMAD.X R42, R42, 0x1, R0, P0 ;  /* 0x000000012a2a7824 */ /* 0x000fc800000e0600 */
[----:B------:R-:W-:Y:S04]  /*4efb0*/  STL [R1+0xe24], R39 ;  /* 0x000e242701007387 */ /* 0x000fe80000100800 */
[----:B------:R-:W-:Y:S04]  /*4efc0*/  STL [R1+0xe18], R42 ;  /* 0x000e182a01007387 */ /* 0x000fe80000100800 */
[----:B------:R-:W5:Y:S01]  /*4efd0*/  LDL.LU R5, [R1+0xdf4] ;  /* 0x000df40001057983 */ /* 0x000f620000300800 */
[----:B--2---:R-:W-:Y:S02]  /*4efe0*/  IMAD.MOV.U32 R6, RZ, RZ, R41 ;  /* 0x000000ffff067224 */ /* 0x004fe400078e0029 */
[----:B------:R-:W-:-:S05]  /*4eff0*/  IMAD.MOV.U32 R7, RZ, RZ, R42 ;  /* 0x000000ffff077224 */ /* 0x000fca00078e002a */
[----:B------:R1:W-:Y:S02]  /*4f000*/  LDGSTS.E [R4+0x17600], [R6.64], P2 ;  /* 0x1760000006047fae */ /* 0x0003e40009121844 */
[----:B-1----:R-:W-:Y:S02]  /*4f010*/  IMAD.MOV.U32 R6, RZ, RZ, R39 ;  /* 0x000000ffff067224 */ /* 0x002fe400078e0027 */
[----:B------:R-:W-:Y:S01]  /*4f020*/  IMAD.X R40, R40, 0x1, R0, P1 ;  /* 0x0000000128287824 */ /* 0x000fe200008e0600 */
[----:B------:R-:W-:-:S03]  /*4f030*/  IADD3 R29, P0, R29, R35, RZ ;  /* 0x000000231d1d7210 */ /* 0x000fc60007f1e0ff */
[----:B------:R-:W-:Y:S01]  /*4f040*/  IMAD.MOV.U32 R7, RZ, RZ, R40 ;  /* 0x000000ffff077224 */ /* 0x000fe200078e0028 */
[----:B------:R-:W-:Y:S01]  /*4f050*/  IADD3 R36, P1, R36, R35, RZ ;  /* 0x0000002324247210 */ /* 0x000fe20007f3e0ff */
[----:B------:R1:W-:Y:S01]  /*4f060*/  STL [R1+0xe20], R29 ;  /* 0x000e201d01007387 */ /* 0x0003e20000100800 */
[----:B------:R-:W-:-:S03]  /*4f070*/  IMAD.X R38, R38, 0x1, R0, P0 ;  /* 0x0000000126267824 */ /* 0x000fc600000e0600 */
[----:B------:R2:W-:Y:S04]  /*4f080*/  STL [R1+0xe1c], R40 ;  /* 0x000e1c2801007387 */ /* 0x0005e80000100800 */
[----:B------:R-:W5:Y:S04]  /*4f090*/  LDL.LU R46, [R1+0xdf0] ;  /* 0x000df000012e7983 */ /* 0x000f680000300800 */
[----:B------:R-:W-:Y:S04]  /*4f0a0*/  STL [R1+0xe14], R36 ;  /* 0x000e142401007387 */ /* 0x000fe80000100800 */
[----:B------:R1:W-:Y:S01]  /*4f0b0*/  LDGSTS.E [R4+0x17e00], [R6.64], P2 ;  /* 0x17e0000006047fae */ /* 0x0003e20009121844 */
[----:B------:R-:W-:-:S03]  /*4f0c0*/  IADD3 R33, P0, R33, R35, RZ ;  /* 0x0000002321217210 */ /* 0x000fc60007f1e0ff */
[----:B------:R2:W-:Y:S01]  /*4f0d0*/  STL [R1+0xe08], R38 ;  /* 0x000e082601007387 */ /* 0x0005e20000100800 */
[----:B-1----:R-:W-:Y:S02]  /*4f0e0*/  IMAD.MOV.U32 R6, RZ, RZ, R29 ;  /* 0x000000ffff067224 */ /* 0x002fe400078e001d */
[----:B------:R-:W-:Y:S01]  /*4f0f0*/  IMAD.X R37, R37, 0x1, R0, P1 ;  /* 0x0000000125257824 */ /* 0x000fe200008e0600 */
[----:B------:R-:W5:Y:S04]  /*4f100*/  LDL.LU R29, [R1+0xdec] ;  /* 0x000dec00011d7983 */ /* 0x000f680000300800 */
[----:B------:R-:W-:Y:S04]  /*4f110*/  STL [R1+0xe10], R33 ;  /* 0x000e102101007387 */ /* 0x000fe80000100800 */
[----:B------:R1:W-:Y:S04]  /*4f120*/  STL [R1+0xe0c], R37 ;  /* 0x000e0c2501007387 */ /* 0x0003e80000100800 */
[----:B------:R-:W5:Y:S04]  /*4f130*/  LDL.LU R44, [R1+0xde4] ;  /* 0x000de400012c7983 */ /* 0x000f680000300800 */
[----:B------:R-:W5:Y:S01]  /*4f140*/  LDL.LU R47, [R1+0xdd8] ;  /* 0x000dd800012f7983 */ /* 0x000f620000300800 */
[----:B------:R-:W-:-:S05]  /*4f150*/  IMAD.MOV.U32 R7, RZ, RZ, R38 ;  /* 0x000000ffff077224 */ /* 0x000fca00078e0026 */
[----:B------:R1:W-:Y:S02]  /*4f160*/  LDGSTS.E [R4+0x18600], [R6.64], P2 ;  /* 0x1860000006047fae */ /* 0x0003e40009121844 */
[----:B-1----:R-:W-:Y:S02]  /*4f170*/  IMAD.MOV.U32 R6, RZ, RZ, R36 ;  /* 0x000000ffff067224 */ /* 0x002fe400078e0024 */
[----:B------:R-:W-:-:S05]  /*4f180*/  IMAD.MOV.U32 R7, RZ, RZ, R37 ;  /* 0x000000ffff077224 */ /* 0x000fca00078e0025 */
[----:B------:R1:W-:Y:S02]  /*4f190*/  LDGSTS.E [R4+0x18e00], [R6.64], P2 ;  /* 0x18e0000006047fae */ /* 0x0003e40009121844 */
[----:B-1----:R-:W-:Y:S01]  /*4f1a0*/  IMAD.MOV.U32 R6, RZ, RZ, R33 ;  /* 0x000000ffff067224 */ /* 0x002fe200078e0021 */
[----:B---3--:R-:W-:Y:S01]  /*4f1b0*/  IADD3 R28, P1, R28, R35, RZ ;  /* 0x000000231c1c7210 */ /* 0x008fe20007f3e0ff */
[----:B----4-:R-:W-:-:S04]  /*4f1c0*/  IMAD.X R34, R34, 0x1, R0, P0 ;  /* 0x0000000122227824 */ /* 0x010fc800000e0600 */
[----:B------:R-:W-:Y:S04]  /*4f1d0*/  STL [R1+0xe04], R28 ;  /* 0x000e041c01007387 */ /* 0x000fe80000100800 */
[----:B------:R-:W-:Y:S04]  /*4f1e0*/  STL [R1+0xdf8], R34 ;  /* 0x000df82201007387 */ /* 0x000fe80000100800 */
[----:B------:R-:W3:Y:S01]  /*4f1f0*/  LDL.LU R42, [R1+0xde0] ;  /* 0x000de000012a7983 */ /* 0x000ee20000300800 */
[----:B-----5:R-:W-:-:S03]  /*4f200*/  IADD3 R3, P0, R3, R35, RZ ;  /* 0x0000002303037210 */ /* 0x020fc60007f1e0ff */
[----:B------:R-:W4:Y:S01]  /*4f210*/  LDL.LU R45, [R1+0xddc] ;  /* 0x000ddc00012d7983 */ /* 0x000f220000300800 */
[----:B------:R-:W-:-:S03]  /*4f220*/  IMAD.X R30, R30, 0x1, R0, P1 ;  /* 0x000000011e1e7824 */ /* 0x000fc600008e0600 */
[----:B------:R-:W-:Y:S04]  /*4f230*/  STL [R1+0xe00], R3 ;  /* 0x000e000301007387 */ /* 0x000fe80000100800 */
[----:B------:R1:W-:Y:S04]  /*4f240*/  STL [R1+0xdfc], R30 ;  /* 0x000dfc1e01007387 */ /* 0x0003e80000100800 */
[----:B------:R-:W5:Y:S04]  /*4f250*/  LDL.LU R43, [R1+0xdc8] ;  /* 0x000dc800012b7983 */ /* 0x000f680000300800 */
[----:B--2---:R-:W2:Y:S04]  /*4f260*/  LDL.LU R40, [R1+0xdd4] ;  /* 0x000dd40001287983 */ /* 0x004ea80000300800 */
[----:B------:R-:W2:Y:S04]  /*4f270*/  LDL.LU R38, [R1+0xdd0] ;  /* 0x000dd00001267983 */ /* 0x000ea80000300800 */
[----:B------:R-:W2:Y:S01]  /*4f280*/  LDL.LU R41, [R1+0xdcc] ;  /* 0x000dcc0001297983 */ /* 0x000ea20000300800 */
[----:B------:R-:W-:-:S02]  /*4f290*/  IMAD.X R31, R31, 0x1, R0, P0 ;  /* 0x000000011f1f7824 */ /* 0x000fc400000e0600 */
[----:B------:R-:W-:-:S05]  /*4f2a0*/  IMAD.MOV.U32 R7, RZ, RZ, R34 ;  /* 0x000000ffff077224 */ /* 0x000fca00078e0022 */
[----:B------:R1:W-:Y:S01]  /*4f2b0*/  LDGSTS.E [R4+0x19600], [R6.64], P2 ;  /* 0x1960000006047fae */ /* 0x0003e20009121844 */
[----:B------:R-:W-:-:S05]  /*4f2c0*/  IADD3 R5, P1, R5, R35, RZ ;  /* 0x0000002305057210 */ /* 0x000fca0007f3e0ff */
[----:B------:R-:W-:Y:S04]  /*4f2d0*/  STL [R1+0xdf4], R5 ;  /* 0x000df40501007387 */ /* 0x000fe80000100800 */
[----:B------:R1:W-:Y:S04]  /*4f2e0*/  STL [R1+0xde8], R31 ;  /* 0x000de81f01007387 */ /* 0x0003e80000100800 */
[----:B------:R-:W2:Y:S04]  /*4f2f0*/  LDL.LU R39, [R1+0xdb8] ;  /* 0x000db80001277983 */ /* 0x000ea80000300800 */
[----:B------:R-:W2:Y:S04]  /*4f300*/  LDL.LU R37, [R1+0xdbc] ;  /* 0x000dbc0001257983 */ /* 0x000ea80000300800 */
[----:B------:R-:W2:Y:S01]  /*4f310*/  LDL.LU R36, [R1+0xdc4] ;  /* 0x000dc40001247983 */ /* 0x000ea20000300800 */
[----:B-1----:R-:W-:-:S03]  /*4f320*/  IMAD.MOV.U32 R7, RZ, RZ, R30 ;  /* 0x000000ffff077224 */ /* 0x002fc600078e001e */
[----:B------:R-:W2:Y:S01]  /*4f330*/  LDL.LU R33, [R1+0xdc0] ;  /* 0x000dc00001217983 */ /* 0x000ea20000300800 */
[----:B------:R-:W-:-:S03]  /*4f340*/  IMAD.MOV.U32 R6, RZ, RZ, R28 ;  /* 0x000000ffff067224 */ /* 0x000fc600078e001c */
[----:B------:R-:W2:Y:S04]  /*4f350*/  LDL.LU R30, [R1+0xdb4] ;  /* 0x000db400011e7983 */ /* 0x000ea80000300800 */
[----:B------:R-:W2:Y:S04]  /*4f360*/  LDL.LU R28, [R1+0xdb0] ;  /* 0x000db000011c7983 */ /* 0x000ea80000300800 */
[----:B------:R-:W2:Y:S04]  /*4f370*/  LDL.LU R34, [R1+0xda8] ;  /* 0x000da80001227983 */ /* 0x000ea80000300800 */
[----:B------:R1:W-:Y:S01]  /*4f380*/  LDGSTS.E [R4+0x19e00], [R6.64], P2 ;  /* 0x19e0000006047fae */ /* 0x0003e20009121844 */
[----:B------:R-:W-:Y:S01]  /*4f390*/  IADD3 R46, P0, R46, R35, RZ ;  /* 0x000000232e2e7210 */ /* 0x000fe20007f1e0ff */
[----:B-1----:R-:W-:-:S02]  /*4f3a0*/  IMAD.MOV.U32 R6, RZ, RZ, R3 ;  /* 0x000000ffff067224 */ /* 0x002fc400078e0003 */
[----:B------:R-:W-:Y:S02]  /*4f3b0*/  IMAD.MOV.U32 R7, RZ, RZ, R31 ;  /* 0x000000ffff077224 */ /* 0x000fe400078e001f */
[----:B------:R-:W-:Y:S04]  /*4f3c0*/  STL [R1+0xdf0], R46 ;  /* 0x000df02e01007387 */ /* 0x000fe80000100800 */
[----:B------:R1:W-:Y:S01]  /*4f3d0*/  LDGSTS.E [R4+0x1a600], [R6.64], P2 ;  /* 0x1a60000006047fae */ /* 0x0003e20009121844 */
[----:B------:R-:W-:-:S05]  /*4f3e0*/  IMAD.X R29, R29, 0x1, R0, P1 ;  /* 0x000000011d1d7824 */ /* 0x000fca00008e0600 */
[----:B------:R1:W-:Y:S04]  /*4f3f0*/  STL [R1+0xdec], R29 ;  /* 0x000dec1d01007387 */ /* 0x0003e80000100800 */
[----:B------:R-:W2:Y:S01]  /*4f400*/  LDL.LU R3, [R1+0xda4] ;  /* 0x000da40001037983 */ /* 0x000ea20000300800 */
[----:B------:R-:W-:-:S03]  /*4f410*/  IADD3 R44, P1, R44, R35, RZ ;  /* 0x000000232c2c7210 */ /* 0x000fc60007f3e0ff */
[----:B------:R-:W2:Y:S01]  /*4f420*/  LDL.LU R31, [R1+0xdac] ;  /* 0x000dac00011f7983 */ /* 0x000ea20000300800 */
[----:B------:R-:W-:-:S03]  /*4f430*/  IMAD.X R47, R47, 0x1, R0, P0 ;  /* 0x000000012f2f7824 */ /* 0x000fc600000e0600 */
[----:B------:R-:W-:Y:S01]  /*4f440*/  STL [R1+0xde4], R44 ;  /* 0x000de42c01007387 */ /* 0x000fe20000100800 */
[----:B-1----:R-:W-:-:S03]  /*4f450*/  IMAD.MOV.U32 R7, RZ, RZ, R29 ;  /* 0x000000ffff077224 */ /* 0x002fc600078e001d */
[----:B------:R-:W-:Y:S04]  /*4f460*/  STL [R1+0xdd8], R47 ;  /* 0x000dd82f01007387 */ /* 0x000fe80000100800 */
[----:B------:R-:W2:Y:S01]  /*4f470*/  LDL.LU R29, [R1+0xd9c] ;  /* 0x000d9c00011d7983 */ /* 0x000ea20000300800 */
[----:B------:R-:W-:-:S03]  /*4f480*/  IMAD.MOV.U32 R6, RZ, RZ, R5 ;  /* 0x000000ffff067224 */ /* 0x000fc600078e0005 */
[----:B------:R-:W2:Y:S04]  /*4f490*/  LDL.LU R5, [R1+0xda0] ;  /* 0x000da00001057983 */ /* 0x000ea80000300800 */
[----:B------:R1:W-:Y:S02]  /*4f4a0*/  LDGSTS.E [R4+0x1ae00], [R6.64], P2 ;  /* 0x1ae0000006047fae */ /* 0x0003e40009121844 */
[----:B-1----:R-:W-:Y:S02]  /*4f4b0*/  IMAD.MOV.U32 R6, RZ, RZ, R46 ;  /* 0x000000ffff067224 */ /* 0x002fe400078e002e */
[----:B------:R-:W-:-:S05]  /*4f4c0*/  IMAD.MOV.U32 R7, RZ, RZ, R47 ;  /* 0x000000ffff077224 */ /* 0x000fca00078e002f */
[----:B------:R1:W-:Y:S02]  /*4f4d0*/  LDGSTS.E [R4+0x1b600], [R6.64], P2 ;  /* 0x1b60000006047fae */ /* 0x0003e40009121844 */
[----:B-1----:R-:W-:Y:S02]  /*4f4e0*/  IMAD.MOV.U32 R6, RZ, RZ, R44 ;  /* 0x000000ffff067224 */ /* 0x002fe400078e002c */
[----:B------:R-:W-:-:S05]  /*4f4f0*/  IMAD.MOV.U32 R49, RZ, RZ, 0x3f ;  /* 0x0000003fff317424 */ /* 0x000fca00078e00ff */
[----:B------:R-:W-:Y:S02]  /*4f500*/  IADD3 R49, R49, c[0x0][0x180], RZ ;  /* 0x0000600031317a10 */ /* 0x000fe40007ffe0ff */
[----:B------:R-:W-:Y:S02]  /*4f510*/  IADD3 R32, R32, 0x1, RZ ;  /* 0x0000000120207810 */ /* 0x000fe40007ffe0ff */
[----:B---3--:R-:W-:Y:S01]  /*4f520*/  IADD3 R42, P0, R42, R35, RZ ;  /* 0x000000232a2a7210 */ /* 0x008fe20007f1e0ff */
[----:B----4-:R-:W-:-:S04]  /*4f530*/  IMAD.X R45, R45, 0x1, R0, P1 ;  /* 0x000000012d2d7824 */ /* 0x010fc800008e0600 */
[----:B------:R-:W-:-:S05]  /*4f540*/  IMAD.MOV.U32 R7, RZ, RZ, R45 ;  /* 0x000000ffff077224 */ /* 0x000fca00078e002d */
[----:B------:R1:W-:Y:S01]  /*4f550*/  LDGSTS.E [R4+0x1be00], [R6.64], P2 ;  /* 0x1be0000006047fae */ /* 0x0003e20009121844 */
[----:B-----5:R-:W-:Y:S01]  /*4f560*/  IMAD.X R43, R43, 0x1, R0, P0 ;  /* 0x000000012b2b7824 */ /* 0x020fe200000e0600 */
[-C--:B--2---:R-:W-:Y:S01]  /*4f570*/  IADD3 R40, P1, R40, R35.reuse, RZ ;  /* 0x0000002328287210 */ /* 0x084fe20007f3e0ff */
[----:B-1----:R-:W-:Y:S02]  /*4f580*/  IMAD.MOV.U32 R6, RZ, RZ, R42 ;  /* 0x000000ffff067224 */ /* 0x002fe400078e002a */
[----:B------:R-:W-:Y:S01]  /*4f590*/  IMAD.MOV.U32 R7, RZ, RZ, R43 ;  /* 0x000000ffff077224 */ /* 0x000fe200078e002b */
[----:B------:R-:W-:Y:S01]  /*4f5a0*/  IADD3 R38, P0, R38, R35, RZ ;  /* 0x0000002326267210 */ /* 0x000fe20007f1e0ff */
[----:B------:R-:W-:-:S03]  /*4f5b0*/  IMAD.X R41, R41, 0x1, R0, P1 ;  /* 0x0000000129297824 */ /* 0x000fc600008e0600 */
[----:B------:R1:W-:Y:S02]  /*4f5c0*/  LDGSTS.E [R4+0x1c600], [R6.64], P2 ;  /* 0x1c60000006047fae */ /* 0x0003e40009121844 */
[----:B-1----:R-:W-:Y:S02]  /*4f5d0*/  IMAD.MOV.U32 R6, RZ, RZ, R40 ;  /* 0x000000ffff067224 */ /* 0x002fe400078e0028 */
[----:B------:R-:W-:-:S05]  /*4f5e0*/  IMAD.MOV.U32 R7, RZ, RZ, R41 ;  /* 0x000000ffff077224 */ /* 0x000fca00078e0029 */
[----:B------:R1:W-:Y:S01]  /*4f5f0*/  LDGSTS.E [R4+0x1ce00], [R6.64], P2 ;  /* 0x1ce0000006047fae */ /* 0x0003e20009121844 */
[----:B------:R-:W-:Y:S02]  /*4f600*/  IMAD.X R39, R39, 0x1, R0, P0 ;  /* 0x0000000127277824 */ /* 0x000fe400000e0600 */
[----:B-1----:R-:W-:Y:S02]  /*4f610*/  IMAD.MOV.U32 R6, RZ, RZ, R38 ;  /* 0x000000ffff067224 */ /* 0x002fe400078e0026 */
[----:B------:R-:W-:Y:S01]  /*4f620*/  IMAD.MOV.U32 R7, RZ, RZ, R39 ;  /* 0x000000ffff077224 */ /* 0x000fe200078e0027 */
[----:B------:R-:W-:-:S04]  /*4f630*/  IADD3 R36, P1, R36, R35, RZ ;  /* 0x0000002324247210 */ /* 0x000fc80007f3e0ff */
[----:B------:R1:W-:Y:S01]  /*4f640*/  LDGSTS.E [R4+0x1d600], [R6.64], P2 ;  /* 0x1d60000006047fae */ /* 0x0003e20009121844 */
[-C--:B------:R-:W-:Y:S01]  /*4f650*/  IADD3 R33, P0, R33, R35.reuse, RZ ;  /* 0x0000002321217210 */ /* 0x080fe20007f1e0ff */
[----:B------:R-:W-:Y:S01]  /*4f660*/  IMAD.X R37, R37, 0x1, R0, P1 ;  /* 0x0000000125257824 */ /* 0x000fe200008e0600 */
[----:B------:R-:W-:Y:S01]  /*4f670*/  IADD3 R30, P1, R30, R35, RZ ;  /* 0x000000231e1e7210 */ /* 0x000fe20007f3e0ff */
[----:B-1----:R-:W-:Y:S02]  /*4f680*/  IMAD.MOV.U32 R6, RZ, RZ, R36 ;  /* 0x000000ffff067224 */ /* 0x002fe400078e0024 */
[----:B------:R-:W-:Y:S02]  /*4f690*/  IMAD.MOV.U32 R7, RZ, RZ, R37 ;  /* 0x000000ffff077224 */ /* 0x000fe400078e0025 */
[----:B------:R-:W-:-:S03]  /*4f6a0*/  IMAD.X R34, R34, 0x1, R0, P0 ;  /* 0x0000000122227824 */ /* 0x000fc600000e0600 */
[----:B------:R1:W-:Y:S01]  /*4f6b0*/  LDGSTS.E [R4+0x1de00], [R6.64], P2 ;  /* 0x1de0000006047fae */ /* 0x0003e20009121844 */
[----:B------:R-:W-:-:S03]  /*4f6c0*/  IADD3 R28, P3, R28, R35, RZ ;  /* 0x000000231c1c7210 */ /* 0x000fc60007f7e0ff */
[----:B------:R-:W-:Y:S01]  /*4f6d0*/  STL [R1+0xde0], R42 ;  /* 0x000de02a01007387 */ /* 0x000fe20000100800 */
[----:B-1----:R-:W-:Y:S02]  /*4f6e0*/  IMAD.MOV.U32 R6, RZ, RZ, R33 ;  /* 0x000000ffff067224 */ /* 0x002fe400078e0021 */
[----:B------:R-:W-:Y:S01]  /*4f6f0*/  IMAD.MOV.U32 R7, RZ, RZ, R34 ;  /* 0x000000ffff077224 */ /* 0x000fe200078e0022 */
[----:B------:R-:W-:Y:S04]  /*4f700*/  STL [R1+0xddc], R45 ;  /* 0x000ddc2d01007387 */ /* 0x000fe80000100800 */
[----:B------:R1:W-:Y:S04]  /*4f710*/  LDGSTS.E [R4+0x1e600], [R6.64], P2 ;  /* 0x1e60000006047fae */ /* 0x0003e80009121844 */
[----:B------:R-:W-:Y:S04]  /*4f720*/  STL [R1+0xdd4], R40 ;  /* 0x000dd42801007387 */ /* 0x000fe80000100800 */
[----:B------:R-:W-:Y:S01]  /*4f730*/  STL [R1+0xdc8], R43 ;  /* 0x000dc82b01007387 */ /* 0x000fe20000100800 */
[----:B-1----:R-:W-:-:S03]  /*4f740*/  IMAD.MOV.U32 R6, RZ, RZ, R30 ;  /* 0x000000ffff067224 */ /* 0x002fc600078e001e */
[----:B------:R-:W-:Y:S04]  /*4f750*/  STL [R1+0xdd0], R38 ;  /* 0x000dd02601007387 */ /* 0x000fe80000100800 */
[----:B------:R-:W-:Y:S04]  /*4f760*/  STL [R1+0xdcc], R41 ;  /* 0x000dcc2901007387 */ /* 0x000fe80000100800 */
[----:B------:R-:W-:Y:S01]  /*4f770*/  STL [R1+0xdc4], R36 ;  /* 0x000dc42401007387 */ /* 0x000fe20000100800 */
[----:B------:R-:W-:-:S04]  /*4f780*/  IMAD.X R31, R31, 0x1, R0, P1 ;  /* 0x000000011f1f7824 */ /* 0x000fc800008e0600 */
[----:B------:R-:W-:Y:S01]  /*4f790*/  IMAD.MOV.U32 R7, RZ, RZ, R31 ;  /* 0x000000ffff077224 */ /* 0x000fe200078e001f */
[----:B------:R-:W-:Y:S01]  /*4f7a0*/  STL [R1+0xdb8], R39 ;  /* 0x000db82701007387 */ /* 0x000fe20000100800 */
[----:B------:R-:W-:-:S03]  /*4f7b0*/  IADD3 R3, P0, R3, R35, RZ ;  /* 0x0000002303037210 */ /* 0x000fc60007f1e0ff */
[----:B------:R1:W-:Y:S01]  /*4f7c0*/  LDGSTS.E [R4+0x1ee00], [R6.64], P2 ;  /* 0x1ee0000006047fae */ /* 0x0003e20009121844 */
[----:B------:R-:W-:-:S03]  /*4f7d0*/  IMAD.X R29, R29, 0x1, R0, P3 ;  /* 0x000000011d1d7824 */ /* 0x000fc600018e0600 */
[----:B------:R-:W-:Y:S04]  /*4f7e0*/  STL [R1+0xdc0], R33 ;  /* 0x000dc02101007387 */ /* 0x000fe80000100800 */
[----:B------:R-:W-:Y:S01]  /*4f7f0*/  STL [R1+0xdbc], R37 ;  /* 0x000dbc2501007387 */ /* 0x000fe20000100800 */
[----:B-1----:R-:W-:Y:S02]  /*4f800*/  IMAD.MOV.U32 R6, RZ, RZ, R28 ;  /* 0x000000ffff067224 */ /* 0x002fe400078e001c */
[----:B------:R-:W-:Y:S01]  /*4f810*/  IMAD.MOV.U32 R7, RZ, RZ, R29 ;  /* 0x000000ffff077224 */ /* 0x000fe200078e001d */
[----:B------:R-:W-:Y:S04]  /*4f820*/  STL [R1+0xdb4], R30 ;  /* 0x000db41e01007387 */ /* 0x000fe80000100800 */
[----:B------:R-:W-:Y:S01]  /*4f830*/  STL [R1+0xda8], R34 ;  /* 0x000da82201007387 */ /* 0x000fe20000100800 */
[----:B------:R-:W-:-:S03]  /*4f840*/  IMAD.X R5, R5, 0x1, R0, P0 ;  /* 0x0000000105057824 */ /* 0x000fc600000e0600 */
[----:B------:R-:W-:Y:S04]  /*4f850*/  STL [R1+0xdb0], R28 ;  /* 0x000db01c01007387 */ /* 0x000fe80000100800 */
[----:B------:R1:W-:Y:S04]  /*4f860*/  LDGSTS.E [R4+0x1f600], [R6.64], P2 ;  /* 0x1f60000006047fae */ /* 0x0003e80009121844 */
[----:B------:R2:W-:Y:S01]  /*4f870*/  STL [R1+0xda4], R3 ;  /* 0x000da40301007387 */ /* 0x0005e20000100800 */
[----:B-1----:R-:W-:Y:S01]  /*4f880*/  IMAD.MOV.U32 R6, RZ, RZ, R3 ;  /* 0x000000ffff067224 */ /* 0x002fe200078e0003 */
[----:B--2---:R-:W-:-:S02]  /*4f890*/  SHF.R.S32.HI R3, RZ, 0x1f, R49 ;  /* 0x0000001fff037819 */ /* 0x004fc40000011431 */
[----:B------:R1:W-:Y:S02]  /*4f8a0*/  STL [R1+0xdac], R31 ;  /* 0x000dac1f01007387 */ /* 0x0003e40000100800 */
[----:B------:R-:W-:Y:S02]  /*4f8b0*/  LEA.HI R3, R3, R49, RZ, 0x6 ;  /* 0x0000003103037211 */ /* 0x000fe400078f30ff */
[----:B------:R1:W-:Y:S04]  /*4f8c0*/  STL [R1+0xd9c], R29 ;  /* 0x000d9c1d01007387 */ /* 0x0003e80000100800 */
[----:B------:R1:W-:Y:S01]  /*4f8d0*/  STL [R1+0xda0], R5 ;  /* 0x000da00501007387 */ /* 0x0003e20000100800 */
[----:B------:R-:W-:-:S03]  /*4f8e0*/  SHF.R.S32.HI R3, RZ, 0x6, R3 ;  /* 0x00000006ff037819 */ /* 0x000fc60000011403 */
[----:B------:R1:W-:Y:S01]  /*4f8f0*/  STL [R1+0x9b8], R32 ;  /* 0x0009b82001007387 */ /* 0x0003e20000100800 */
[----:B------:R-:W-:Y:S01]  /*4f900*/  ISETP.NE.U32.AND P0, PT, R32, R3, PT ;  /* 0x000000032000720c */ /* 0x000fe20003f05070 */
[----:B------:R-:W-:-:S05]  /*4f910*/  IMAD.MOV.U32 R7, RZ, RZ, R5 ;  /* 0x000000ffff077224 */ /* 0x000fca00078e0005 */
[----:B------:R1:W-:Y:S04]  /*4f920*/  LDGSTS.E [R4+0x1fe00], [R6.64], P2 ;  /* 0x1fe0000006047fae */ /* 0x0003e80009121844 */
[----:B------:R-:W0:Y:S03]  /*4f930*/  LDGDEPBAR ;  /* 0x00000000000079af */ /* 0x000e260000000000 */
[----:B------:R-:W-:Y:S01]  /*4f940*/  @!P0 CALL.REL.NOINC `(.L_x_1) ;  /* 0x0000001000008944 */ /* 0x000fe20003c00000 */
[----:B------:R-:W-:Y:S05]  /*4f950*/  BRA `(.L_x_2) ;  /* 0xfffd650000007947 */ /* 0x000fea000383ffff */
.L_x_1:
[----:B-1----:R-:W2:Y:S01]  /*4f960*/  LDL.LU R4, [R1+0x13e0] ;  /* 0x0013e00001047983 */ /* 0x002ea20000300800 */
[----:B------:R-:W-:-:S04]  /*4f970*/  DEPBAR.LE SB0, 0x0 ;  /* 0x000080000000791a */ /* 0x000fc80000000000 */
[----:B------:R-:W1:Y:S02]  /*4f980*/  S2R R3, SR_TID.X ;  /* 0x0000000000037919 */ /* 0x000e640000002100 */
[C---:B-1-3--:R-:W-:Y:S02]  /*4f990*/  IMAD.SHL.U32 R0, R3.reuse, 0x20, RZ ;  /* 0x0000002003007824 */ /* 0x04afe400078e00ff */
[----:B------:R-:W-:-:S03]  /*4f9a0*/  IMAD.SHL.U32 R2, R3, 0x4, RZ ;  /* 0x0000000403027824 */ /* 0x000fc600078e00ff */
[----:B------:R-:W-:-:S04]  /*4f9b0*/  LOP3.LUT R0, R0, 0x60, RZ, 0xc0, !PT ;  /* 0x0000006000007812 */ /* 0x000fc800078ec0ff */
[----:B------:R-:W-:Y:S01]  /*4f9c0*/  LOP3.LUT R0, R0, 0x70, R2, 0x78, !PT ;  /* 0x0000007000007812 */ /* 0x000fe200078e7802 */
[----:B------:R-:W-:-:S05]  /*4f9d0*/  IMAD.SHL.U32 R2, R3, 0x400, RZ ;  /* 0x0000040003027824 */ /* 0x000fca00078e00ff */
[----:B------:R-:W-:Y:S01]  /*4f9e0*/  LOP3.LUT R2, R2, 0x6000, RZ, 0xc0, !PT ;  /* 0x0000600002027812 */ /* 0x000fe200078ec0ff */
[----:B------:R-:W-:Y:S03]  /*4f9f0*/  BAR.SYNC.DEFER_BLOCKING 0x0 ;  /* 0x0000000000007b1d */ /* 0x000fe60000010000 */
[----:B--2---:R-:W-:-:S03]  /*4fa00*/  IADD3 R0, R0, R2, R4 ;  /* 0x0000000200007210 */ /* 0x004fc60007ffe004 */
[----:B------:R-:W2:Y:S04]  /*4fa10*/  LDL.LU R4, [R1+0x400] ;  /* 0x0004000001047983 */ /* 0x000ea80000300800 */
[----:B------:R-:W2:Y:S04]  /*4fa20*/  LDL.LU R5, [R1+0x404] ;  /* 0x0004040001057983 */ /* 0x000ea80000300800 */
[----:B------:R-:W2:Y:S04]  /*4fa30*/  LDL.LU R6, [R1+0x440] ;  /* 0x0004400001067983 */ /* 0x000ea80000300800 */
[----:B------:R-:W2:Y:S04]  /*4fa40*/  LDL.LU R7, [R1+0x444] ;  /* 0x0004440001077983 */ /* 0x000ea80000300800 */
[----:B--2---:R1:W-:Y:S04]  /*4fa50*/  STS.128 [R0], R4 ;  /* 0x0000000400007388 */ /* 0x0043e80000000c00 */
[----:B-1----:R-:W2:Y:S04]  /*4fa60*/  LDL.LU R4, [R1+0x408] ;  /* 0x0004080001047983 */ /* 0x002ea80000300800 */
[----:B------:R-:W2:Y:S04]  /*4fa70*/  LDL.LU R5, [R1+0x40c] ;  /* 0x00040c0001057983 */ /* 0x000ea80000300800 */
[----:B------:R-:W2:Y:S04]  /*4fa80*/  LDL.LU R6, [R1+0x448] ;  /* 0x0004480001067983 */ /* 0x000ea80000300800 */
[----:B------:R-:W2:Y:S04]  /*4fa90*/  LDL.LU R7, [R1+0x44c] ;  /* 0x00044c0001077983 */ /* 0x000ea80000300800 */
[----:B------:R-:W3:Y:S04]  /*4faa0*/  LDL.LU R28, [R1+0x390] ;  /* 0x00039000011c7983 */ /* 0x000ee80000300800 */
[----:B------:R-:W3:Y:S04]  /*4fab0*/  LDL.LU R29, [R1+0x394] ;  /* 0x00039400011d7983 */ /* 0x000ee80000300800 */
[----:B------:R-:W3:Y:S04]  /*4fac0*/  LDL.LU R30, [R1+0x410] ;  /* 0x00041000011e7983 */ /* 0x000ee80000300800 */
[----:B------:R-:W3:Y:S04]  /*4fad0*/  LDL.LU R31, [R1+0x414] ;  /* 0x00041400011f7983 */ /* 0x000ee80000300800 */
[----:B--2---:R1:W-:Y:S04]  /*4fae0*/  STS.128 [R0+0x80], R4 ;  /* 0x0000800400007388 */ /* 0x0043e80000000c00 */
[----:B-1----:R-:W2:Y:S04]  /*4faf0*/  LDL.LU R4, [R1+0x398] ;  /* 0x0003980001047983 */ /* 0x002ea80000300800 */
[----:B------:R-:W2:Y:S04]  /*4fb00*/  LDL.LU R5, [R1+0x39c] ;  /* 0x00039c0001057983 */ /* 0x000ea80000300800 */
[----:B------:R-:W2:Y:S04]  /*4fb10*/  LDL.LU R6, [R1+0x418] ;  /* 0x0004180001067983 */ /* 0x000ea80000300800 */
[----:B------:R-:W2:Y:S04]  /*4fb20*/  LDL.LU R7, [R1+0x41c] ;  /* 0x00041c0001077983 */ /* 0x000ea80000300800 */
[----:B---3--:R1:W-:Y:S02]  /*4fb30*/  STS.128 [R0+0x100], R28 ;  /* 0x0001001c00007388 */ /* 0x0083e40000000c00 */
[----:B-1----:R-:W-:-:S02]  /*4fb40*/  IMAD.MOV.U32 R28, RZ, RZ, R164 ;  /* 0x000000ffff1c7224 */ /* 0x002fc400078e00a4 */
[----:B------:R-:W-:Y:S02]  /*4fb50*/  IMAD.MOV.U32 R29, RZ, RZ, R165 ;  /* 0x000000ffff1d7224 */ /* 0x000fe400078e00a5 */
[----:B------:R-:W-:Y:S02]  /*4fb60*/  IMAD.MOV.U32 R30, RZ, RZ, R168 ;  /* 0x000000ffff1e7224 */ /* 0x000fe400078e00a8 */
[----:B------:R-:W-:Y:S02]  /*4fb70*/  IMAD.MOV.U32 R31, RZ, RZ, R169 ;  /* 0x000000ffff1f7224 */ /* 0x000fe400078e00a9 */
[----:B------:R-:W-:-:S03]  /*4fb80*/  IMAD.MOV.U32 R168, RZ, RZ, R166 ;  /* 0x000000ffffa87224 */ /* 0x000fc600078e00a6 */
[----:B------:R1:W-:Y:S01]  /*4fb90*/  STS.128 [R0+0x400], R28 ;  /* 0x0004001c00007388 */ /* 0x0003e20000000c00 */
[----:B------:R-:W-:-:S05]  /*4fba0*/  IMAD.MOV.U32 R169, RZ, RZ, R167 ;  /* 0x000000ffffa97224 */ /* 0x000fca00078e00a7 */
[----:B------:R-:W-:Y:S01]  /*4fbb0*/  STS.128 [R0+0x480], R168 ;  /* 0x000480a800007388 */ /* 0x000fe20000000c00 */
[----:B-1----:R-:W-:Y:S02]  /*4fbc0*/  IMAD.MOV.U32 R30, RZ, RZ, R236 ;  /* 0x000000ffff1e7224 */ /* 0x002fe400078e00ec */
[----:B------:R-:W-:Y:S02]  /*4fbd0*/  IMAD.MOV.U32 R31, RZ, RZ, R237 ;  /* 0x000000ffff1f7224 */ /* 0x000fe400078e00ed */
[----:B------:R-:W-:Y:S02]  /*4fbe0*/  IMAD.MOV.U32 R28, RZ, RZ, R232 ;  /* 0x000000ffff1c7224 */ /* 0x000fe400078e00e8 */
[----:B------:R-:W-:Y:S02]  /*4fbf0*/  IMAD.MOV.U32 R29, RZ, RZ, R233 ;  /* 0x000000ffff1d7224 */ /* 0x000fe400078e00e9 */
[----:B------:R-:W-:Y:S02]  /*4fc00*/  IMAD.MOV.U32 R236, RZ, RZ, R234 ;  /* 0x000000ffffec7224 */ /* 0x000fe400078e00ea */
[----:B------:R-:W-:Y:S01]  /*4fc10*/  IMAD.MOV.U32 R237, RZ, RZ, R235 ;  /* 0x000000ffffed7224 */ /* 0x000fe200078e00eb */
[----:B------:R-:W-:Y:S04]  /*4fc20*/  STS.128 [R0+0x600], R28 ;  /* 0x0006001c00007388 */ /* 0x000fe80000000c00 */
[----:B------:R-:W-:Y:S01]  /*4fc30*/  STS.128 [R0+0x680], R236 ;  /* 0x000680ec00007388 */ /* 0x000fe20000000c00 */
[C---:B------:R-:W-:Y:S01]  /*4fc40*/  IMAD.SHL.U32 R2, R3.reuse, 0x1000, RZ ;  /* 0x0000100003027824 */ /* 0x040fe200078e00ff */
[----:B------:R-:W-:-:S04]  /*4fc50*/  LOP3.LUT R3, R3, 0x7f, RZ, 0xc0, !PT ;  /* 0x0000007f03037812 */ /* 0x000fc800078ec0ff */
[----:B------:R-:W-:-:S05]  /*4fc60*/  LOP3.LUT R2, R2, 0x6000, RZ, 0xc0, !PT ;  /* 0x0000600002027812 */ /* 0x000fca00078ec0ff */
[----:B------:R-:W-:-:S05]  /*4fc70*/  IMAD R2, R3, 0x10, R2 ;  /* 0x0000001003027824 */ /* 0x000fca00078e0202 */
[C---:B------:R-:W-:Y:S02]  /*4fc80*/  LOP3.LUT R40, R2.reuse, 0x20, RZ, 0x3c, !PT ;  /* 0x0000002002287812 */ /* 0x040fe400078e3cff */
[----:B------:R-:W-:Y:S01]  /*4fc90*/  LOP3.LUT R252, R2, 0x40, RZ, 0x3c, !PT ;  /* 0x0000004002fc7812 */ /* 0x000fe200078e3cff */
[----:B--2---:R1:W-:Y:S02]  /*4fca0*/  STS.128 [R0+0x180], R4 ;  /* 0x0001800400007388 */ /* 0x0043e40000000c00 */
[----:B-1----:R-:W-:Y:S02]  /*4fcb0*/  IMAD.MOV.U32 R4, RZ, RZ, R248 ;  /* 0x000000ffff047224 */ /* 0x002fe400078e00f8 */
[----:B------:R-:W-:Y:S02]  /*4fcc0*/  IMAD.MOV.U32 R5, RZ, RZ, R249 ;  /* 0x000000ffff057224 */ /* 0x000fe400078e00f9 */
[----:B------:R-:W-:Y:S02]  /*4fcd0*/  IMAD.MOV.U32 R6, RZ, RZ, R180 ;  /* 0x000000ffff067224 */ /* 0x000fe400078e00b4 */
[----:B------:R-:W-:-:S05]  /*4fce0*/  IMAD.MOV.U32 R7, RZ, RZ, R181 ;  /* 0x000000ffff077224 */ /* 0x000fca00078e00b5 */
[----:B------:R1:W-:Y:S02]  /*4fcf0*/  STS.128 [R0+0x200], R4 ;  /* 0x0002000400007388 */ /* 0x0003e40000000c00 */
        /* <DEDUP_REMOVED lines=14> */
[----:B------:R1:W-:Y:S04]  /*4fde0*/  STS.128 [R0+0x700], R4 ;  /* 0x0007000400007388 */ /* 0x0003e80000000c00 */
[----:B-1----:R-:W2:Y:S04]  /*4fdf0*/  LDL.LU R4, [R1+0x490] ;  /* 0x0004900001047983 */ /* 0x002ea80000300800 */
[----:B------:R-:W2:Y:S04]  /*4fe00*/  LDL.LU R5, [R1+0x494] ;  /* 0x0004940001057983 */ /* 0x000ea80000300800 */
[----:B------:R-:W2:Y:S04]  /*4fe10*/  LDL.LU R6, [R1+0x5c0] ;  /* 0x0005c00001067983 */ /* 0x000ea80000300800 */
[----:B------:R-:W2:Y:S01]  /*4fe20*/  LDL.LU R7, [R1+0x5c4] ;  /* 0x0005c40001077983 */ /* 0x000ea20000300800 */
        /* <DEDUP_REMOVED lines=8> */
[----:B------:R-:W-:Y:S04]  /*4feb0*/  STS.128 [R0+0x280], R180 ;  /* 0x000280b400007388 */ /* 0x000fe80000000c00 */
[----:B------:R-:W-:Y:S04]  /*4fec0*/  STS.128 [R0+0x380], R132 ;  /* 0x0003808400007388 */ /* 0x000fe80000000c00 */
[----:B------:R-:W-:Y:S04]  /*4fed0*/  STS.128 [R0+0x580], R84 ;  /* 0x0005805400007388 */ /* 0x000fe80000000c00 */
[----:B------:R-:W-:Y:S04]  /*4fee0*/  STS.128 [R0+0x780], R60 ;  /* 0x0007803c00007388 */ /* 0x000fe80000000c00 */
[----:B------:R-:W-:Y:S06]  /*4fef0*/  BAR.SYNC.DEFER_BLOCKING 0x0 ;  /* 0x0000000000007b1d */ /* 0x000fec0000010000 */
[----:B------:R-:W1:Y:S04]  /*4ff00*/  LDS.128 R28, [R2] ;  /* 0x00000000021c7984 */ /* 0x000e680000000c00 */
[----:B------:R-:W3:Y:S04]  /*4ff10*/  LDS.128 R36, [R2+0x800] ;  /* 0x0008000002247984 */ /* 0x000ee80000000c00 */
[----:B------:R-:W4:Y:S04]  /*4ff20*/  LDS.128 R32, [R2+0x1000] ;  /* 0x0010000002207984 */ /* 0x000f280000000c00 */
[----:B-1----:R-:W-:Y:S04]  /*4ff30*/  STL.64 [R1+0xd0], R28 ;  /* 0x0000d01c01007387 */ /* 0x002fe80000100a00 */
[----:B------:R-:W-:Y:S04]  /*4ff40*/  STL.64 [R1+0xd8], R30 ;  /* 0x0000d81e01007387 */ /* 0x000fe80000100a00 */
[----:B------:R-:W1:Y:S04]  /*4ff50*/  LDS.128 R28, [R2+0x1800] ;  /* 0x00180000021c7984 */ /* 0x000e680000000c00 */
[----:B---3--:R-:W-:Y:S04]  /*4ff60*/  STL.64 [R1+0x120], R36 ;  /* 0x0001202401007387 */ /* 0x008fe80000100a00 */
[----:B------:R-:W-:Y:S04]  /*4ff70*/  STL.64 [R1+0x128], R38 ;  /* 0x0001282601007387 */ /* 0x000fe80000100a00 */
[----:B------:R-:W3:Y:S04]  /*4ff80*/  LDS.128 R36, [R40] ;  /* 0x0000000028247984 */ /* 0x000ee80000000c00 */
[----:B----4-:R-:W-:Y:S04]  /*4ff90*/  STL.64 [R1+0x180], R32 ;  /* 0x0001802001007387 */ /* 0x010fe80000100a00 */
[----:B------:R-:W-:Y:S04]  /*4ffa0*/  STL.64 [R1+0x188], R34 ;  /* 0x0001882201007387 */ /* 0x000fe80000100a00 */
[----:B------:R-:W4:Y:S04]  /*4ffb0*/  LDS.128 R32, [R40+0x800] ;  /* 0x0008000028207984 */ /* 0x000f280000000c00 */
[----:B-1----:R-:W-:Y:S04]  /*4ffc0*/  STL.64 [R1+0x200], R28 ;  /* 0x0002001c01007387 */ /* 0x002fe80000100a00 */
[----:B------:R-:W-:Y:S04]  /*4ffd0*/  STL.64 [R1+0x208], R30 ;  /* 0x0002081e01007387 */ /* 0x000fe80000100a00 */
[----:B------:R-:W1:Y:S04]  /*4ffe0*/  LDS.128 R28, [R40+0x1000] ;  /* 0x00100000281c7984 */ /* 0x000e680000000c00 */
[----:B---3--:R-:W-:Y:S04]  /*4fff0*/  STL.64 [R1+0xe0], R36 ;  /* 0x0000e02401007387 */ /* 0x008fe80000100a00 */
[----:B------:R-:W-:Y:S04]  /*50000*/  STL.64 [R1+0xe8], R38 ;  /* 0x0000e82601007387 */ /* 0x000fe80000100a00 */
[----:B------:R-:W3:Y:S04]  /*50010*/  LDS.128 R36, [R40+0x1800] ;  /* 0x0018000028247984 */ /* 0x000ee80000000c00 */
[----:B----4-:R-:W-:Y:S04]  /*50020*/  STL.64 [R1+0x130], R32 ;  /* 0x0001302001007387 */ /* 0x010fe80000100a00 */
[----:B------:R-:W-:Y:S04]  /*50030*/  STL.64 [R1+0x138], R34 ;  /* 0x0001382201007387 */ /* 0x000fe80000100a00 */
[----:B------:R-:W4:Y:S04]  /*50040*/  LDS.128 R32, [R252] ;  /* 0x00000000fc207984 */ /* 0x000f280000000c00 */
[----:B-1----:R-:W-:Y:S04]  /*50050*/  STL.64 [R1+0x1a0], R28 ;  /* 0x0001a01c01007387 */ /* 0x002fe80000100a00 */
[----:B------:R-:W-:Y:S04]  /*50060*/  STL.64 [R1+0x1a8], R30 ;  /* 0x0001a81e01007387 */ /* 0x000fe80000100a00 */
[----:B------:R-:W1:Y:S01]  /*50070*/  LDS.128 R28, [R252+0x800] ;  /* 0x00080000fc1c7984 */ /* 0x000e620000000c00 */
[----:B------:R-:W-:-:S03]  /*50080*/  LOP3.LUT R3, R2, 0x60, RZ, 0x3c, !PT ;  /* 0x0000006002037812 */ /* 0x000fc600078e3cff */
[----:B---3--:R-:W-:Y:S04]  /*50090*/  STL.64 [R1+0x220], R36 ;  /* 0x0002202401007387 */ /* 0x008fe80000100a00 */
[----:B------:R-:W-:Y:S04]  /*500a0*/  STL.64 [R1+0x228], R38 ;  /* 0x0002282601007387 */ /* 0x000fe80000100a00 */
[----:B------:R-:W3:Y:S04]  /*500b0*/  LDS.128 R36, [R252+0x1000] ;  /* 0x00100000fc247984 */ /* 0x000ee80000000c00 */
[----:B----4-:R-:W-:Y:S04]  /*500c0*/  STL.64 [R1+0xf0], R32 ;  /* 0x0000f02001007387 */ /* 0x010fe80000100a00 */
[----:B------:R-:W-:Y:S04]  /*500d0*/  STL.64 [R1+0xf8], R34 ;  /* 0x0000f82201007387 */ /* 0x000fe80000100a00 */
[----:B------:R-:W4:Y:S04]  /*500e0*/  LDS.128 R32, [R252+0x1800] ;  /* 0x00180000fc207984 */ /* 0x000f280000000c00 */
[----:B-1----:R-:W-:Y:S04]  /*500f0*/  STL.64 [R1+0x150], R28 ;  /* 0x0001501c01007387 */ /* 0x002fe80000100a00 */
[----:B------:R-:W-:Y:S04]  /*50100*/  STL.64 [R1+0x158], R30 ;  /* 0x0001581e01007387 */ /* 0x000fe80000100a00 */
[----:B------:R-:W1:Y:S04]  /*50110*/  LDS.128 R28, [R3] ;  /* 0x00000000031c7984 */ /* 0x000e680000000c00 */
        /* <DEDUP_REMOVED lines=8> */
[----:B------:R-:W1:Y:S04]  /*501a0*/  LDS.128 R28, [R3+0x1800] ;  /* 0x00180000031c7984 */ /* 0x000e680000000c00 */
[----:B------:R-:W-:Y:S06]  /*501b0*/  BAR.SYNC.DEFER_BLOCKING 0x0 ;  /* 0x0000000000007b1d */ /* 0x000fec0000010000 */
[----:B---3--:R-:W-:Y:S04]  /*501c0*/  STL.64 [R1+0xb0], R36 ;  /* 0x0000b02401007387 */ /* 0x008fe80000100a00 */
[----:B------:R-:W-:Y:S04]  /*501d0*/  STL.64 [R1+0xb8], R38 ;  /* 0x0000b82601007387 */ /* 0x000fe80000100a00 */
[----:B----4-:R-:W-:Y:S04]  /*501e0*/  STL.64 [R1+0x1e0], R32 ;  /* 0x0001e02001007387 */ /* 0x010fe80000100a00 */
[----:B------:R-:W-:Y:S04]  /*501f0*/  STL.64 [R1+0x1e8], R34 ;  /* 0x0001e82201007387 */ /* 0x000fe80000100a00 */
[----:B--2---:R-:W-:Y:S04]  /*50200*/  STS.128 [R0], R4 ;  /* 0x0000000400007388 */ /* 0x004fe80000000c00 */
[----:B-1----:R1:W-:Y:S04]  /*50210*/  STL.64 [R1+0x240], R28 ;  /* 0x0002401c01007387 */ /* 0x0023e80000100a00 */
[----:B------:R2:W-:Y:S04]  /*50220*/  STL.64 [R1+0x248], R30 ;  /* 0x0002481e01007387 */ /* 0x0005e80000100a00 */
        /* <DEDUP_REMOVED lines=8> */
[----:B--2---:R1:W-:Y:S04]  /*502b0*/  STS.128 [R0+0x100], R4 ;  /* 0x0001000400007388 */ /* 0x0043e80000000c00 */
[----:B-1----:R-:W2:Y:S04]  /*502c0*/  LDL.LU R4, [R1+0x438] ;  /* 0x0004380001047983 */ /* 0x002ea80000300800 */
[----:B------:R-:W2:Y:S04]  /*502d0*/  LDL.LU R5, [R1+0x43c] ;  /* 0x00043c0001057983 */ /* 0x000ea80000300800 */
[----:B------:R-:W2:Y:S04]  /*502e0*/  LDL.LU R6, [R1+0x458] ;  /* 0x0004580001067983 */ /* 0x000ea80000300800 */
[----:B------:R-:W2:Y:S04]  /*502f0*/  LDL.LU R7, [R1+0x45c] ;  /* 0x00045c0001077983 */ /* 0x000ea80000300800 */
[----:B---3--:R1:W-:Y:S04]  /*50300*/  STS.128 [R0+0x80], R28 ;  /* 0x0000801c00007388 */ /* 0x0083e80000000c00 */
[----:B-1----:R-:W3:Y:S04]  /*50310*/  LDL.LU R28, [R1] ;  /* 0x00000000011c7983 */ /* 0x002ee80000300800 */
        /* <DEDUP_REMOVED lines=24> */
[----:B------:R-:W-:Y:S04]  /*504a0*/  STS.128 [R0+0x680], R100 ;  /* 0x0006806400007388 */ /* 0x000fe80000000c00 */
[----:B--2---:R1:W-:Y:S02]  /*504b0*/  STS.128 [R0+0x280], R4 ;  /* 0x0002800400007388 */ /* 0x0043e40000000c00 */
[----:B-1----:R-:W-:-:S02]  /*504c0*/  IMAD.MOV.U32 R4, RZ, RZ, R136 ;  /* 0x000000ffff047224 */ /* 0x002fc400078e0088 */
        /* <DEDUP_REMOVED lines=23> */
[----:B------:R-:W-:Y:S01]  /*50640*/  IMAD.MOV.U32 R53, RZ, RZ, R59 ;  /* 0x000000ffff357224 */ /* 0x000fe200078e003b */
        /* <DEDUP_REMOVED lines=51> */
[----:B--2---:R2:W-:Y:S04]  /*50980*/  STS.128 [R0], R4 ;  /* 0x0000000400007388 */ /* 0x0045e80000000c00 */
[----:B-1----:R1:W-:Y:S04]  /*50990*/  STL.64 [R1+0x70], R28 ;  /* 0x0000701c01007387 */ /* 0x0023e80000100a00 */
[----:B------:R3:W-:Y:S04]  /*509a0*/  STL.64 [R1+0x78], R30 ;  /* 0x0000781e01007387 */ /* 0x0007e80000100a00 */
[----:B--2---:R-:W2:Y:S04]  /*509b0*/  LDL.LU R4, [R1+0x938] ;  /* 0x0009380001047983 */ /* 0x004ea80000300800 */
[----:B------:R-:W2:Y:S04]  /*509c0*/  LDL.LU R5, [R1+0x93c] ;  /* 0x00093c0001057983 */ /* 0x000ea80000300800 */
[----:B------:R-:W2:Y:S04]  /*509d0*/  LDL.LU R6, [R1+0x928] ;  /* 0x0009280001067983 */ /* 0x000ea80000300800 */
[----:B------:R-:W2:Y:S04]  /*509e0*/  LDL.LU R7, [R1+0x92c] ;  /* 0x00092c0001077983 */ /* 0x000ea80000300800 */
[----:B-1----:R-:W4:Y:S04]  /*509f0*/  LDL.LU R28, [R1+0x870] ;  /* 0x00087000011c7983 */ /* 0x002f280000300800 */
[----:B------:R-:W4:Y:S04]  /*50a00*/  LDL.LU R29, [R1+0x874] ;  /* 0x00087400011d7983 */ /* 0x000f280000300800 */
[----:B---3--:R-:W4:Y:S04]  /*50a10*/  LDL.LU R30, [R1+0x860] ;  /* 0x00086000011e7983 */ /* 0x008f280000300800 */
[----:B------:R-:W4:Y:S04]  /*50a20*/  LDL.LU R31, [R1+0x864] ;  /* 0x00086400011f7983 */ /* 0x000f280000300800 */
[----:B--2---:R1:W-:Y:S04]  /*50a30*/  STS.128 [R0+0x80], R4 ;  /* 0x0000800400007388 */ /* 0x0043e80000000c00 */
[----:B-1----:R-:W2:Y:S04]  /*50a40*/  LDL.LU R4, [R1+0x878] ;  /* 0x0008780001047983 */ /* 0x002ea80000300800 */
        /* <DEDUP_REMOVED lines=8> */
[----:B----4-:R1:W-:Y:S04]  /*50ad0*/  STS.128 [R0+0x100], R28 ;  /* 0x0001001c00007388 */ /* 0x0103e80000000c00 */
[----:B-1----:R-:W3:Y:S04]  /*50ae0*/  LDL.LU R28, [R1+0x7b8] ;  /* 0x0007b800011c7983 */ /* 0x002ee80000300800 */
        /* <DEDUP_REMOVED lines=13> */
[----:B------:R-:W4:Y:S04]  /*50bc0*/  LDL.LU R32, [R1+0x620] ;  /* 0x0006200001207983 */ /* 0x000f280000300800 */
[----:B------:R-:W4:Y:S04]  /*50bd0*/  LDL.LU R33, [R1+0x624] ;  /* 0x0006240001217983 */ /* 0x000f280000300800 */
[----:B------:R-:W4:Y:S04]  /*50be0*/  LDL.LU R34, [R1+0x610] ;  /* 0x0006100001227983 */ /* 0x000f280000300800 */
[----:B---3--:R1:W-:Y:S04]  /*50bf0*/  STS.128 [R0+0x280], R28 ;  /* 0x0002801c00007388 */ /* 0x0083e80000000c00 */
[----:B------:R-:W4:Y:S04]  /*50c00*/  LDL.LU R35, [R1+0x614] ;  /* 0x0006140001237983 */ /* 0x000f280000300800 */
        /* <DEDUP_REMOVED lines=9> */
[----:B----4-:R1:W-:Y:S04]  /*50ca0*/  STS.128 [R0+0x400], R32 ;  /* 0x0004002000007388 */ /* 0x0103e80000000c00 */
[----:B-1----:R-:W4:Y:S04]  /*50cb0*/  LDL.LU R32, [R1+0x518] ;  /* 0x0005180001207983 */ /* 0x002f280000300800 */
[----:B------:R-:W4:Y:S04]  /*50cc0*/  LDL.LU R33, [R1+0x51c] ;  /* 0x00051c0001217983 */ /* 0x000f280000300800 */
[----:B------:R-:W4:Y:S04]  /*50cd0*/  LDL.LU R34, [R1+0x4a8] ;  /* 0x0004a80001227983 */ /* 0x000f280000300800 */
[----:B------:R-:W4:Y:S04]  /*50ce0*/  LDL.LU R35, [R1+0x4ac] ;  /* 0x0004ac0001237983 */ /* 0x000f280000300800 */
[----:B--2---:R1:W-:Y:S04]  /*50cf0*/  STS.128 [R0+0x500], R4 ;  /* 0x0005000400007388 */ /* 0x0043e80000000c00 */
[----:B-1----:R-:W2:Y:S04]  /*50d00*/  LDL.LU R4, [R1+0x190] ;  /* 0x0001900001047983 */ /* 0x002ea80000300800 */
[----:B------:R-:W2:Y:S01]  /*50d10*/  LDL.LU R5, [R1+0x194] ;  /* 0x0001940001057983 */ /* 0x000ea20000300800 */
[----:B------:R-:W-:-:S02]  /*50d20*/  IMAD.MOV.U32 R6, RZ, RZ, R244 ;  /* 0x000000ffff067224 */ /* 0x000fc400078e00f4 */
[----:B------:R-:W-:Y:S01]  /*50d30*/  IMAD.MOV.U32 R7, RZ, RZ, R245 ;  /* 0x000000ffff077224 */ /* 0x000fe200078e00f5 */
[----:B------:R-:W5:Y:S04]  /*50d40*/  LDL.LU R244, [R1+0x198] ;  /* 0x0001980001f47983 */ /* 0x000f680000300800 */
[----:B------:R-:W5:Y:S04]  /*50d50*/  LDL.LU R245, [R1+0x19c] ;  /* 0x00019c0001f57983 */ /* 0x000f680000300800 */
[----:B---3--:R1:W-:Y:S04]  /*50d60*/  STS.128 [R0+0x480], R28 ;  /* 0x0004801c00007388 */ /* 0x0083e80000000c00 */
[----:B----4-:R-:W-:Y:S01]  /*50d70*/  STS.128 [R0+0x580], R32 ;  /* 0x0005802000007388 */ /* 0x010fe20000000c00 */
[----:B-1----:R-:W-:-:S02]  /*50d80*/  IMAD.MOV.U32 R30, RZ, RZ, R72 ;  /* 0x000000ffff1e7224 */ /* 0x002fc400078e0048 */
[----:B------:R-:W-:Y:S02]  /*50d90*/  IMAD.MOV.U32 R31, RZ, RZ, R73 ;  /* 0x000000ffff1f7224 */ /* 0x000fe400078e0049 */
[----:B------:R-:W-:Y:S02]  /*50da0*/  IMAD.MOV.U32 R28, RZ, RZ, R68 ;  /* 0x000000ffff1c7224 */ /* 0x000fe400078e0044 */
[----:B------:R-:W-:Y:S02]  /*50db0*/  IMAD.MOV.U32 R29, RZ, RZ, R69 ;  /* 0x000000ffff1d7224 */ /* 0x000fe400078e0045 */
[----:B------:R-:W-:Y:S02]  /*50dc0*/  IMAD.MOV.U32 R72, RZ, RZ, R70 ;  /* 0x000000ffff487224 */ /* 0x000fe400078e0046 */
[----:B------:R-:W-:Y:S01]  /*50dd0*/  IMAD.MOV.U32 R73, RZ, RZ, R71 ;  /* 0x000000ffff497224 */ /* 0x000fe200078e0047 */
[----:B------:R-:W-:Y:S04]  /*50de0*/  STS.128 [R0+0x600], R28 ;  /* 0x0006001c00007388 */ /* 0x000fe80000000c00 */
[----:B------:R-:W-:Y:S04]  /*50df0*/  STS.128 [R0+0x680], R72 ;  /* 0x0006804800007388 */ /* 0x000fe80000000c00 */
[----:B--2---:R1:W-:Y:S04]  /*50e00*/  STS.128 [R0+0x700], R4 ;  /* 0x0007000400007388 */ /* 0x0043e80000000c00 */
[----:B-1----:R-:W2:Y:S04]  /*50e10*/  LDL.LU R4, [R1+0x910] ;  /* 0x0009100001047983 */ /* 0x002ea80000300800 */
[----:B------:R-:W2:Y:S04]  /*50e20*/  LDL.LU R5, [R1+0x914] ;  /* 0x0009140001057983 */ /* 0x000ea80000300800 */
[----:B------:R-:W2:Y:S04]  /*50e30*/  LDL.LU R6, [R1+0x900] ;  /* 0x0009000001067983 */ /* 0x000ea80000300800 */
[----:B------:R-:W2:Y:S04]  /*50e40*/  LDL.LU R7, [R1+0x904] ;  /* 0x0009040001077983 */ /* 0x000ea80000300800 */
[----:B-----5:R-:W-:Y:S04]  /*50e50*/  STS.128 [R0+0x780], R244 ;  /* 0x000780f400007388 */ /* 0x020fe80000000c00 */
[----:B------:R-:W-:Y:S06]  /*50e60*/  BAR.SYNC.DEFER_BLOCKING 0x0 ;  /* 0x0000000000007b1d */ /* 0x000fec0000010000 */
[----:B------:R-:W1:Y:S04]  /*50e70*/  LDS.128 R28, [R2] ;  /* 0x00000000021c7984 */ /* 0x000e680000000c00 */
[----:B------:R-:W3:Y:S04]  /*50e80*/  LDS.128 R36, [R2+0x800] ;  /* 0x0008000002247984 */ /* 0x000ee80000000c00 */
[----:B------:R-:W4:Y:S04]  /*50e90*/  LDS.128 R32, [R2+0x1000] ;  /* 0x0010000002207984 */ /* 0x000f280000000c00 */
[----:B------:R-:W-:Y:S04]  /*50ea0*/  LDS.128 R248, [R40+0x1800] ;  /* 0x0018000028f87984 */ /* 0x000fe80000000c00 */
[----:B------:R-:W-:Y:S04]  /*50eb0*/  LDS.128 R244, [R252] ;  /* 0x00000000fcf47984 */ /* 0x000fe80000000c00 */
[----:B------:R-:W-:Y:S04]  /*50ec0*/  LDS.128 R236, [R252+0x800] ;  /* 0x00080000fcec7984 */ /* 0x000fe80000000c00 */
[----:B------:R-:W-:Y:S04]  /*50ed0*/  LDS.128 R232, [R252+0x1000] ;  /* 0x00100000fce87984 */ /* 0x000fe80000000c00 */
[----:B------:R-:W-:Y:S04]  /*50ee0*/  LDS.128 R208, [R252+0x1800] ;  /* 0x00180000fcd07984 */ /* 0x000fe80000000c00 */
[----:B------:R-:W-:Y:S04]  /*50ef0*/  LDS.128 R204, [R3] ;  /* 0x0000000003cc7984 */ /* 0x000fe80000000c00 */
[----:B------:R-:W-:Y:S04]  /*50f00*/  LDS.128 R200, [R3+0x800] ;  /* 0x0008000003c87984 */ /* 0x000fe80000000c00 */
        /* <DEDUP_REMOVED lines=9> */
[----:B------:R-:W-:Y:S04]  /*50fa0*/  LDS.128 R196, [R3+0x1000] ;  /* 0x0010000003c47984 */ /* 0x000fe80000000c00 */
[----:B------:R-:W-:Y:S04]  /*50fb0*/  LDS.128 R192, [R3+0x1800] ;  /* 0x0018000003c07984 */ /* 0x000fe80000000c00 */
        /* <DEDUP_REMOVED lines=8> */
[----:B-1----:R-:W-:Y:S04]  /*51040*/  STL.64 [R1], R28 ;  /* 0x0000001c01007387 */ /* 0x002fe80000100a00 */
[----:B------:R-:W-:Y:S04]  /*51050*/  STL.64 [R1+0x8], R30 ;  /* 0x0000081e01007387 */ /* 0x000fe80000100a00 */
        /* <DEDUP_REMOVED lines=35> */
[----:B-1----:R-:W3:Y:S01]  /*51290*/  LDL.LU R28, [R1+0x600] ;  /* 0x00060000011c7983 */ /* 0x002ee20000300800 */
[----:B------:R-:W-:-:S02]  /*512a0*/  IMAD.MOV.U32 R30, RZ, RZ, R108 ;  /* 0x000000ffff1e7224 */ /* 0x000fc400078e006c */
[----:B------:R-:W-:Y:S01]  /*512b0*/  IMAD.MOV.U32 R31, RZ, RZ, R109 ;  /* 0x000000ffff1f7224 */ /* 0x000fe200078e006d */
[----:B------:R-:W3:Y:S04]  /*512c0*/  LDL.LU R29, [R1+0x604] ;  /* 0x00060400011d7983 */ /* 0x000ee80000300800 */
[----:B------:R-:W4:Y:S04]  /*512d0*/  LDL.LU R108, [R1+0x608] ;  /* 0x00060800016c7983 */ /* 0x000f280000300800 */
[----:B------:R-:W4:Y:S04]  /*512e0*/  LDL.LU R109, [R1+0x60c] ;  /* 0x00060c00016d7983 */ /* 0x000f280000300800 */
[----:B--2---:R1:W-:Y:S04]  /*512f0*/  STS.128 [R0+0x380], R4 ;  /* 0x0003800400007388 */ /* 0x0043e80000000c00 */
[----:B-1----:R-:W2:Y:S04]  /*51300*/  LDL.LU R4, [R1+0x4b0] ;  /* 0x0004b00001047983 */ /* 0x002ea80000300800 */
[----:B------:R-:W2:Y:S04]  /*51310*/  LDL.LU R5, [R1+0x4b4] ;  /* 0x0004b40001057983 */ /* 0x000ea80000300800 */
[----:B------:R-:W2:Y:S04]  /*51320*/  LDL.LU R6, [R1+0x4c0] ;  /* 0x0004c00001067983 */ /* 0x000ea80000300800 */
[----:B------:R-:W2:Y:S04]  /*51330*/  LDL.LU R7, [R1+0x4c4] ;  /* 0x0004c40001077983 */ /* 0x000ea80000300800 */
[----:B------:R-:W5:Y:S04]  /*51340*/  LDL.LU R36, [R1+0x4b8] ;  /* 0x0004b80001247983 */ /* 0x000f680000300800 */
[----:B------:R-:W5:Y:S04]  /*51350*/  LDL.LU R37, [R1+0x4bc] ;  /* 0x0004bc0001257983 */ /* 0x000f680000300800 */
[----:B------:R-:W5:Y:S04]  /*51360*/  LDL.LU R38, [R1+0x4c8] ;  /* 0x0004c80001267983 */ /* 0x000f680000300800 */
[----:B---3--:R1:W-:Y:S04]  /*51370*/  STS.128 [R0+0x400], R28 ;  /* 0x0004001c00007388 */ /* 0x0083e80000000c00 */
[----:B------:R-:W5:Y:S04]  /*51380*/  LDL.LU R39, [R1+0x4cc] ;  /* 0x0004cc0001277983 */ /* 0x000f680000300800 */
        /* <DEDUP_REMOVED lines=15> */
[----:B----4-:R-:W-:Y:S04]  /*51480*/  STS.128 [R0+0x480], R108 ;  /* 0x0004806c00007388 */ /* 0x010fe80000000c00 */
[----:B-----5:R-:W-:Y:S04]  /*51490*/  STS.128 [R0+0x580], R36 ;  /* 0x0005802400007388 */ /* 0x020fe80000000c00 */
[----:B------:R-:W-:Y:S04]  /*514a0*/  STS.128 [R0+0x600], R32 ;  /* 0x0006002000007388 */ /* 0x000fe80000000c00 */
[----:B------:R-:W-:Y:S04]  /*514b0*/  STS.128 [R0+0x680], R216 ;  /* 0x000680d800007388 */ /* 0x000fe80000000c00 */
[----:B---3--:R-:W-:Y:S04]  /*514c0*/  STS.128 [R0+0x700], R28 ;  /* 0x0007001c00007388 */ /* 0x008fe80000000c00 */
[----:B--2---:R1:W-:Y:S04]  /*514d0*/  STS.128 [R0+0x780], R4 ;  /* 0x0007800400007388 */ /* 0x0043e80000000c00 */
[----:B------:R-:W-:Y:S06]  /*514e0*/  BAR.SYNC.DEFER_BLOCKING 0x0 ;  /* 0x0000000000007b1d */ /* 0x000fec0000010000 */
[----:B-1----:R-:W2:Y:S04]  /*514f0*/  LDL.LU R4, [R1+0x8f0] ;  /* 0x0008f00001047983 */ /* 0x002ea80000300800 */
[----:B------:R-:W2:Y:S04]  /*51500*/  LDL.LU R5, [R1+0x8f4] ;  /* 0x0008f40001057983 */ /* 0x000ea80000300800 */
[----:B------:R-:W2:Y:S04]  /*51510*/  LDL.LU R6, [R1+0x8e0] ;  /* 0x0008e00001067983 */ /* 0x000ea80000300800 */
[----:B------:R-:W2:Y:S04]  /*51520*/  LDL.LU R7, [R1+0x8e4] ;  /* 0x0008e40001077983 */ /* 0x000ea80000300800 */
[----:B------:R-:W-:Y:S04]  /*51530*/  LDS.128 R188, [R2] ;  /* 0x0000000002bc7984 */ /* 0x000fe80000000c00 */
[----:B------:R-:W-:Y:S04]  /*51540*/  LDS.128 R184, [R2+0x800] ;  /* 0x0008000002b87984 */ /* 0x000fe80000000c00 */
[----:B------:R-:W-:Y:S04]  /*51550*/  LDS.128 R176, [R2+0x1000] ;  /* 0x0010000002b07984 */ /* 0x000fe80000000c00 */
[----:B------:R-:W-:Y:S04]  /*51560*/  LDS.128 R172, [R2+0x1800] ;  /* 0x0018000002ac7984 */ /* 0x000fe80000000c00 */
        /* <DEDUP_REMOVED lines=12> */
[----:B------:R-:W-:Y:S06]  /*51630*/  BAR.SYNC.DEFER_BLOCKING 0x0 ;  /* 0x0000000000007b1d */ /* 0x000fec0000010000 */
        /* <DEDUP_REMOVED lines=14> */
[----:B---3--:R-:W-:Y:S04]  /*51720*/  STS.128 [R0+0x100], R28 ;  /* 0x0001001c00007388 */ /* 0x008fe80000000c00 */
[----:B--2---:R1:W-:Y:S04]  /*51730*/  STS.128 [R0+0x180], R4 ;  /* 0x0001800400007388 */ /* 0x0043e80000000c00 */
        /* <DEDUP_REMOVED lines=22> */
[----:B------:R-:W5:Y:S04]  /*518a0*/  LDL.LU R36, [R1+0x4d8] ;  /* 0x0004d80001247983 */ /* 0x000f680000300800 */
[----:B------:R-:W5:Y:S04]  /*518b0*/  LDL.LU R37, [R1+0x4dc] ;  /* 0x0004dc0001257983 */ /* 0x000f680000300800 */
[----:B------:R-:W5:Y:S04]  /*518c0*/  LDL.LU R38, [R1+0x4f8] ;  /* 0x0004f80001267983 */ /* 0x000f680000300800 */
[----:B------:R-:W5:Y:S04]  /*518d0*/  LDL.LU R39, [R1+0x4fc] ;  /* 0x0004fc0001277983 */ /* 0x000f680000300800 */
[----:B--2---:R1:W-:Y:S02]  /*518e0*/  STS.128 [R0+0x300], R4 ;  /* 0x0003000400007388 */ /* 0x0043e40000000c00 */
[----:B-1----:R-:W-:-:S02]  /*518f0*/  IMAD.MOV.U32 R4, RZ, RZ, R112 ;  /* 0x000000ffff047224 */ /* 0x002fc400078e0070 */
[----:B------:R-:W-:Y:S02]  /*51900*/  IMAD.MOV.U32 R5, RZ, RZ, R113 ;  /* 0x000000ffff057224 */ /* 0x000fe400078e0071 */
[----:B------:R-:W-:Y:S02]  /*51910*/  IMAD.MOV.U32 R6, RZ, RZ, R116 ;  /* 0x000000ffff067224 */ /* 0x000fe400078e0074 */
[----:B------:R-:W-:-:S05]  /*51920*/  IMAD.MOV.U32 R7, RZ, RZ, R117 ;  /* 0x000000ffff077224 */ /* 0x000fca00078e0075 */
[----:B------:R1:W-:Y:S04]  /*51930*/  STS.128 [R0+0x400], R4 ;  /* 0x0004000400007388 */ /* 0x0003e80000000c00 */
        /* <DEDUP_REMOVED lines=8> */
[----:B------:R-:W3:Y:S01]  /*519c0*/  LDL.LU R31, [R1+0xcc] ;  /* 0x0000cc00011f7983 */ /* 0x000ee20000300800 */
[----:B------:R-:W-:-:S03]  /*519d0*/  IMAD.MOV.U32 R116, RZ, RZ, R114 ;  /* 0x000000ffff747224 */ /* 0x000fc600078e0072 */
[----:B----4-:R1:W-:Y:S01]  /*519e0*/  STS.128 [R0+0x380], R32 ;  /* 0x0003802000007388 */ /* 0x0103e20000000c00 */
[----:B------:R-:W-:-:S03]  /*519f0*/  IMAD.MOV.U32 R117, RZ, RZ, R115 ;  /* 0x000000ffff757224 */ /* 0x000fc600078e0073 */
[----:B-----5:R-:W-:Y:S04]  /*51a00*/  STS.128 [R0+0x580], R36 ;  /* 0x0005802400007388 */ /* 0x020fe80000000c00 */
[----:B------:R-:W-:Y:S01]  /*51a10*/  STS.128 [R0+0x480], R116 ;  /* 0x0004807400007388 */ /* 0x000fe20000000c00 */
[----:B-1----:R-:W-:-:S03]  /*51a20*/  IMAD.MOV.U32 R34, RZ, RZ, R224 ;  /* 0x000000ffff227224 */ /* 0x002fc600078e00e0 */
        /* <DEDUP_REMOVED lines=9> */
[----:B------:R-:W-:Y:S01]  /*51ac0*/  IMAD.MOV.U32 R225, RZ, RZ, R223 ;  /* 0x000000ffffe17224 */ /* 0x000fe200078e00df */
[----:B------:R-:W-:Y:S04]  /*51ad0*/  STS.128 [R0+0x600], R32 ;  /* 0x0006002000007388 */ /* 0x000fe80000000c00 */
[----:B------:R-:W-:Y:S04]  /*51ae0*/  STS.128 [R0+0x680], R224 ;  /* 0x000680e000007388 */ /* 0x000fe80000000c00 */
[----:B---3--:R-:W-:Y:S04]  /*51af0*/  STS.128 [R0+0x780], R28 ;  /* 0x0007801c00007388 */ /* 0x008fe80000000c00 */
[----:B------:R-:W-:Y:S06]  /*51b00*/  BAR.SYNC.DEFER_BLOCKING 0x0 ;  /* 0x0000000000007b1d */ /* 0x000fec0000010000 */
        /* <DEDUP_REMOVED lines=74> */
[----:B------:R-:W-:-:S03]  /*51fb0*/  IMAD.MOV.U32 R124, RZ, RZ, R122 ;  /* 0x000000ffff7c7224 */ /* 0x000fc600078e007a */
[----:B----4-:R1:W-:Y:S01]  /*51fc0*/  STS.128 [R0+0x380], R104 ;  /* 0x0003806800007388 */ /* 0x0103e20000000c00 */
[----:B------:R-:W-:Y:S02]  /*51fd0*/  IMAD.MOV.U32 R125, RZ, RZ, R123 ;  /* 0x000000ffff7d7224 */ /* 0x000fe400078e007b */
[----:B------:R-:W-:Y:S02]  /*51fe0*/  IMAD.MOV.U32 R20, RZ, RZ, R26 ;  /* 0x000000ffff147224 */ /* 0x000fe400078e001a */
[----:B------:R-:W-:Y:S01]  /*51ff0*/  IMAD.MOV.U32 R21, RZ, RZ, R27 ;  /* 0x000000ffff157224 */ /* 0x000fe200078e001b */
[----:B------:R-:W-:Y:S04]  /*52000*/  STS.128 [R0+0x480], R124 ;  /* 0x0004807c00007388 */ /* 0x000fe80000000c00 */
[----:B---3--:R-:W-:Y:S01]  /*52010*/  STS.128 [R0+0x500], R76 ;  /* 0x0005004c00007388 */ /* 0x008fe20000000c00 */
[----:B-1----:R-:W-:-:S02]  /*52020*/  IMAD.MOV.U32 R106, RZ, RZ, R240 ;  /* 0x000000ffff6a7224 */ /* 0x002fc400078e00f0 */
[----:B------:R-:W-:Y:S02]  /*52030*/  IMAD.MOV.U32 R107, RZ, RZ, R241 ;  /* 0x000000ffff6b7224 */ /* 0x000fe400078e00f1 */
[----:B------:R-:W-:Y:S02]  /*52040*/  IMAD.MOV.U32 R104, RZ, RZ, R228 ;  /* 0x000000ffff687224 */ /* 0x000fe400078e00e4 */
[----:B------:R-:W-:Y:S02]  /*52050*/  IMAD.MOV.U32 R105, RZ, RZ, R229 ;  /* 0x000000ffff697224 */ /* 0x000fe400078e00e5 */
[----:B------:R-:W-:Y:S02]  /*52060*/  IMAD.MOV.U32 R240, RZ, RZ, R230 ;  /* 0x000000fffff07224 */ /* 0x000fe400078e00e6 */
[----:B------:R-:W-:Y:S01]  /*52070*/  IMAD.MOV.U32 R241, RZ, RZ, R231 ;  /* 0x000000fffff17224 */ /* 0x000fe200078e00e7 */
[----:B-----5:R-:W-:Y:S04]  /*52080*/  STS.128 [R0+0x580], R112 ;  /* 0x0005807000007388 */ /* 0x020fe80000000c00 */
[----:B------:R-:W-:Y:S04]  /*52090*/  STS.128 [R0+0x600], R104 ;  /* 0x0006006800007388 */ /* 0x000fe80000000c00 */
[----:B------:R-:W-:Y:S04]  /*520a0*/  STS.128 [R0+0x680], R240 ;  /* 0x000680f000007388 */ /* 0x000fe80000000c00 */
[----:B------:R-:W-:Y:S04]  /*520b0*/  STS.128 [R0+0x780], R20 ;  /* 0x0007801400007388 */ /* 0x000fe80000000c00 */
[----:B------:R-:W-:Y:S06]  /*520c0*/  BAR.SYNC.DEFER_BLOCKING 0x0 ;  /* 0x0000000000007b1d */ /* 0x000fec0000010000 */
[----:B------:R-:W1:Y:S01]  /*520d0*/  LDS.128 R76, [R2+0x1000] ;  /* 0x00100000024c7984 */ /* 0x000e620000000c00 */
[----:B------:R-:W-:-:S03]  /*520e0*/  LOP3.LUT R231, R2, 0x20, RZ, 0x3c, !PT ;  /* 0x0000002002e77812 */ /* 0x000fc600078e3cff */
[----:B------:R-:W-:Y:S04]  /*520f0*/  LDS.128 R120, [R252+0x1000] ;  /* 0x00100000fc787984 */ /* 0x000fe80000000c00 */
[----:B------:R-:W3:Y:S04]  /*52100*/  LDS.128 R112, [R231+0x1000] ;  /* 0x00100000e7707984 */ /* 0x000ee80000000c00 */
[----:B------:R-:W-:Y:S04]  /*52110*/  LDS.128 R124, [R3+0x800] ;  /* 0x00080000037c7984 */ /* 0x000fe80000000c00 */
[----:B------:R-:W-:Y:S04]  /*52120*/  LDS.128 R20, [R2] ;  /* 0x0000000002147984 */ /* 0x000fe80000000c00 */
[----:B------:R-:W-:Y:S04]  /*52130*/  LDS.128 R24, [R2+0x800] ;  /* 0x0008000002187984 */ /* 0x000fe80000000c00 */
[----:B------:R-:W-:Y:S04]  /*52140*/  LDS.128 R104, [R231+0x800] ;  /* 0x00080000e7687984 */ /* 0x000fe80000000c00 */
[----:B------:R-:W-:Y:S01]  /*52150*/  LDS.128 R116, [R252+0x800] ;  /* 0x00080000fc747984 */ /* 0x000fe20000000c00 */
[----:B-1----:R-:W-:-:S03]  /*52160*/  IMAD.MOV.U32 R228, RZ, RZ, R76 ;  /* 0x000000ffffe47224 */ /* 0x002fc600078e004c */
[----:B------:R-:W-:Y:S01]  /*52170*/  STL.64 [R1+0x388], R78 ;  /* 0x0003884e01007387 */ /* 0x000fe20000100a00 */
[----:B------:R-:W-:-:S03]  /*52180*/  IMAD.MOV.U32 R227, RZ, RZ, R77 ;  /* 0x000000ffffe37224 */ /* 0x000fc600078e004d */
[----:B------:R-:W1:Y:S01]  /*52190*/  LDS.128 R76, [R2+0x1800] ;  /* 0x00180000024c7984 */ /* 0x000e620000000c00 */
[----:B---3--:R-:W-:Y:S02]  /*521a0*/  IMAD.MOV.U32 R226, RZ, RZ, R112 ;  /* 0x000000ffffe27224 */ /* 0x008fe400078e0070 */
[----:B------:R-:W-:Y:S01]  /*521b0*/  IMAD.MOV.U32 R225, RZ, RZ, R113 ;  /* 0x000000ffffe17224 */ /* 0x000fe200078e0071 */
[----:B-1----:R-:W-:Y:S04]  /*521c0*/  STL.64 [R1+0x3f8], R78 ;  /* 0x0003f84e01007387 */ /* 0x002fe80000100a00 */
[----:B------:R-:W-:Y:S04]  /*521d0*/  STL.64 [R1+0x398], R114 ;  /* 0x0003987201007387 */ /* 0x000fe80000100a00 */
[----:B------:R-:W1:Y:S01]  /*521e0*/  LDS.128 R112, [R231+0x1800] ;  /* 0x00180000e7707984 */ /* 0x000e620000000c00 */
[----:B------:R-:W-:-:S02]  /*521f0*/  IMAD.MOV.U32 R224, RZ, RZ, R120 ;  /* 0x000000ffffe07224 */ /* 0x000fc400078e0078 */
[----:B------:R-:W-:Y:S01]  /*52200*/  IMAD.MOV.U32 R223, RZ, RZ, R121 ;  /* 0x000000ffffdf7224 */ /* 0x000fe200078e0079 */
[----:B-1----:R-:W-:Y:S04]  /*52210*/  STL.64 [R1+0x418], R114 ;  /* 0x0004187201007387 */ /* 0x002fe80000100a00 */
[----:B------:R-:W-:Y:S04]  /*52220*/  STL.64 [R1+0x3b8], R122 ;  /* 0x0003b87a01007387 */ /* 0x000fe80000100a00 */
[----:B------:R-:W1:Y:S01]  /*52230*/  LDS.128 R120, [R252+0x1800] ;  /* 0x00180000fc787984 */ /* 0x000e620000000c00 */
[----:B------:R-:W-:-:S02]  /*52240*/  IMAD.MOV.U32 R230, RZ, RZ, R124 ;  /* 0x000000ffffe67224 */ /* 0x000fc400078e007c */
[----:B------:R-:W-:Y:S02]  /*52250*/  IMAD.MOV.U32 R229, RZ, RZ, R125 ;  /* 0x000000ffffe57224 */ /* 0x000fe400078e007d */
[----:B------:R-:W-:Y:S01]  /*52260*/  IMAD.MOV.U32 R212, RZ, RZ, R126 ;  /* 0x000000ffffd47224 */ /* 0x000fe200078e007e */
[----:B-1----:R-:W-:Y:S04]  /*52270*/  STL.64 [R1+0x428], R122 ;  /* 0x0004287a01007387 */ /* 0x002fe80000100a00 */
[----:B------:R-:W-:Y:S04]  /*52280*/  STL [R1+0x34c], R127 ;  /* 0x00034c7f01007387 */ /* 0x000fe80000100800 */
[----:B------:R-:W1:Y:S01]  /*52290*/  LDS.128 R124, [R3+0x1000] ;  /* 0x00100000037c7984 */ /* 0x000e620000000c00 */
[----:B------:R-:W-:-:S02]  /*522a0*/  IMAD.MOV.U32 R220, RZ, RZ, R76 ;  /* 0x000000ffffdc7224 */ /* 0x000fc400078e004c */
[----:B------:R-:W-:Y:S02]  /*522b0*/  IMAD.MOV.U32 R219, RZ, RZ, R77 ;  /* 0x000000ffffdb7224 */ /* 0x000fe400078e004d */
[----:B------:R-:W-:Y:S01]  /*522c0*/  IMAD.MOV.U32 R218, RZ, RZ, R112 ;  /* 0x000000ffffda7224 */ /* 0x000fe200078e0070 */
[----:B------:R-:W-:Y:S01]  /*522d0*/  LDS.128 R76, [R231] ;  /* 0x00000000e74c7984 */ /* 0x000fe20000000c00 */
[----:B------:R-:W-:Y:S02]  /*522e0*/  IMAD.MOV.U32 R217, RZ, RZ, R113 ;  /* 0x000000ffffd97224 */ /* 0x000fe400078e0071 */
[----:B------:R-:W-:Y:S01]  /*522f0*/  IMAD.MOV.U32 R216, RZ, RZ, R120 ;  /* 0x000000ffffd87224 */ /* 0x000fe200078e0078 */
[----:B------:R-:W-:Y:S01]  /*52300*/  LDS.128 R112, [R252] ;  /* 0x00000000fc707984 */ /* 0x000fe20000000c00 */
[----:B------:R-:W-:-:S03]  /*52310*/  IMAD.MOV.U32 R215, RZ, RZ, R121 ;  /* 0x000000ffffd77224 */ /* 0x000fc600078e0079 */
[----:B------:R-:W-:Y:S01]  /*52320*/  LDS.128 R120, [R3] ;  /* 0x0000000003787984 */ /* 0x000fe20000000c00 */
[----:B-1----:R-:W-:-:S03]  /*52330*/  IMAD.MOV.U32 R222, RZ, RZ, R124 ;  /* 0x000000ffffde7224 */ /* 0x002fc600078e007c */
[----:B------:R-:W-:Y:S01]  /*52340*/  STL.64 [R1+0x3d8], R126 ;  /* 0x0003d87e01007387 */ /* 0x000fe20000100a00 */
[----:B------:R-:W-:-:S03]  /*52350*/  IMAD.MOV.U32 R221, RZ, RZ, R125 ;  /* 0x000000ffffdd7224 */ /* 0x000fc600078e007d */
[----:B------:R-:W1:Y:S04]  /*52360*/  LDS.128 R124, [R3+0x1800] ;  /* 0x00180000037c7984 */ /* 0x000e680000000c00 */
[----:B------:R-:W-:Y:S06]  /*52370*/  BAR.SYNC.DEFER_BLOCKING 0x0 ;  /* 0x0000000000007b1d */ /* 0x000fec0000010000 */
[----:B--2---:R2:W-:Y:S04]  /*52380*/  STS.128 [R0], R4 ;  /* 0x0000000400007388 */ /* 0x0045e80000000c00 */
[----:B-1----:R1:W-:Y:S04]  /*52390*/  STL.64 [R1+0x438], R126 ;  /* 0x0004387e01007387 */ /* 0x0023e80000100a00 */
[----:B--2---:R-:W2:Y:S04]  /*523a0*/  LDL.LU R4, [R1+0x8b8] ;  /* 0x0008b80001047983 */ /* 0x004ea80000300800 */
[----:B------:R-:W2:Y:S04]  /*523b0*/  LDL.LU R5, [R1+0x8bc] ;  /* 0x0008bc0001057983 */ /* 0x000ea80000300800 */
[----:B------:R-:W2:Y:S04]  /*523c0*/  LDL.LU R6, [R1+0x8a8] ;  /* 0x0008a80001067983 */ /* 0x000ea80000300800 */
[----:B------:R-:W2:Y:S01]  /*523d0*/  LDL.LU R7, [R1+0x8ac] ;  /* 0x0008ac0001077983 */ /* 0x000ea20000300800 */
[----:B------:R-:W-:-:S02]  /*523e0*/  IMAD.MOV.U32 R214, RZ, RZ, R124 ;  /* 0x000000ffffd67224 */ /* 0x000fc400078e007c */
[----:B------:R-:W-:Y:S01]  /*523f0*/  IMAD.MOV.U32 R213, RZ, RZ, R125 ;  /* 0x000000ffffd57224 */ /* 0x000fe200078e007d */
[----:B------:R-:W3:Y:S04]  /*52400*/  LDL.LU R124, [R1+0x7f0] ;  /* 0x0007f000017c7983 */ /* 0x000ee80000300800 */
[----:B------:R-:W3:Y:S04]  /*52410*/  LDL.LU R125, [R1+0x7f4] ;  /* 0x0007f400017d7983 */ /* 0x000ee80000300800 */
[----:B-1----:R-:W3:Y:S04]  /*52420*/  LDL.LU R126, [R1+0x7e0] ;  /* 0x0007e000017e7983 */ /* 0x002ee80000300800 */
        /* <DEDUP_REMOVED lines=24> */
[----:B------:R-:W4:Y:S04]  /*525b0*/  LDL.LU R167, [R1+0x64c] ;  /* 0x00064c0001a77983 */ /* 0x000f280000300800 */
        /* <DEDUP_REMOVED lines=10> */
[----:B----4-:R1:W-:Y:S04]  /*52660*/  STS.128 [R0+0x380], R164 ;  /* 0x000380a400007388 */ /* 0x0103e80000000c00 */
[----:B-1----:R-:W4:Y:S04]  /*52670*/  LDL.LU R164, [R1+0x370] ;  /* 0x0003700001a47983 */ /* 0x002f280000300800 */
[----:B------:R-:W4:Y:S04]  /*52680*/  LDL.LU R165, [R1+0x374] ;  /* 0x0003740001a57983 */ /* 0x000f280000300800 */
[----:B------:R-:W4:Y:S04]  /*52690*/  LDL.LU R166, [R1+0x350] ;  /* 0x0003500001a67983 */ /* 0x000f280000300800 */
[----:B------:R-:W4:Y:S04]  /*526a0*/  LDL.LU R167, [R1+0x354] ;  /* 0x0003540001a77983 */ /* 0x000f280000300800 */
[----:B--2---:R-:W-:Y:S04]  /*526b0*/  STS.128 [R0+0x400], R4 ;  /* 0x0004000400007388 */ /* 0x004fe80000000c00 */
[----:B---3--:R1:W-:Y:S04]  /*526c0*/  STS.128 [R0+0x480], R124 ;  /* 0x0004807c00007388 */ /* 0x0083e80000000c00 */
        /* <DEDUP_REMOVED lines=12> */
[----:B------:R-:W4:Y:S01]  /*52790*/  LDL.LU R167, [R1+0x1cc] ;  /* 0x0001cc0001a77983 */ /* 0x000f220000300800 */
        /* <DEDUP_REMOVED lines=8> */
[----:B---3--:R1:W-:Y:S04]  /*52820*/  STS.128 [R0+0x600], R4 ;  /* 0x0006000400007388 */ /* 0x0083e80000000c00 */
[----:B-1----:R-:W3:Y:S04]  /*52830*/  LDL.LU R4, [R1+0x890] ;  /* 0x0008900001047983 */ /* 0x002ee80000300800 */
[----:B------:R-:W3:Y:S04]  /*52840*/  LDL.LU R5, [R1+0x894] ;  /* 0x0008940001057983 */ /* 0x000ee80000300800 */
[----:B------:R-:W3:Y:S04]  /*52850*/  LDL.LU R6, [R1+0x880] ;  /* 0x0008800001067983 */ /* 0x000ee80000300800 */
[----:B------:R-:W3:Y:S04]  /*52860*/  LDL.LU R7, [R1+0x884] ;  /* 0x0008840001077983 */ /* 0x000ee80000300800 */
[----:B--2---:R-:W-:Y:S04]  /*52870*/  STS.128 [R0+0x580], R124 ;  /* 0x0005807c00007388 */ /* 0x004fe80000000c00 */
[----:B----4-:R-:W-:Y:S04]  /*52880*/  STS.128 [R0+0x680], R164 ;  /* 0x000680a400007388 */ /* 0x010fe80000000c00 */
[----:B------:R-:W-:Y:S06]  /*52890*/  BAR.SYNC.DEFER_BLOCKING 0x0 ;  /* 0x0000000000007b1d */ /* 0x000fec0000010000 */
[----:B------:R-:W1:Y:S04]  /*528a0*/  LDS.128 R16, [R2] ;  /* 0x0000000002107984 */ /* 0x000e680000000c00 */
[----:B------:R-:W2:Y:S04]  /*528b0*/  LDS.128 R124, [R2+0x800] ;  /* 0x00080000027c7984 */ /* 0x000ea80000000c00 */
[----:B------:R-:W4:Y:S04]  /*528c0*/  LDS.128 R12, [R2+0x1000] ;  /* 0x00100000020c7984 */ /* 0x000f280000000c00 */
[----:B-1----:R-:W-:Y:S04]  /*528d0*/  STL.64 [R1+0x370], R16 ;  /* 0x0003701001007387 */ /* 0x002fe80000100a00 */
[----:B------:R-:W-:Y:S04]  /*528e0*/  STL.64 [R1+0x378], R18 ;  /* 0x0003781201007387 */ /* 0x000fe80000100a00 */
[----:B--2---:R-:W-:Y:S04]  /*528f0*/  STL.64 [R1+0x360], R124 ;  /* 0x0003607c01007387 */ /* 0x004fe80000100a00 */
[----:B------:R-:W-:Y:S04]  /*52900*/  STL.64 [R1+0x368], R126 ;  /* 0x0003687e01007387 */ /* 0x000fe80000100a00 */
[----:B------:R-:W-:Y:S04]  /*52910*/  STL [R1+0x1400], R2 ;  /* 0x0014000201007387 */ /* 0x000fe80000100800 */
[----:B------:R-:W1:Y:S04]  /*52920*/  LDS.128 R16, [R2+0x1800] ;  /* 0x0018000002107984 */ /* 0x000e680000000c00 */
[----:B----4-:R-:W-:Y:S04]  /*52930*/  STL.64 [R1+0x350], R12 ;  /* 0x0003500c01007387 */ /* 0x010fe80000100a00 */
[----:B------:R-:W-:Y:S04]  /*52940*/  STL.64 [R1+0x358], R14 ;  /* 0x0003580e01007387 */ /* 0x000fe80000100a00 */
[----:B------:R-:W2:Y:S04]  /*52950*/  LDS.128 R12, [R231] ;  /* 0x00000000e70c7984 */ /* 0x000ea80000000c00 */
[----:B------:R-:W4:Y:S04]  /*52960*/  LDS.128 R124, [R231+0x800] ;  /* 0x00080000e77c7984 */ /* 0x000f280000000c00 */
[----:B-1----:R-:W-:Y:S04]  /*52970*/  STL.64 [R1+0x3a0], R16 ;  /* 0x0003a01001007387 */ /* 0x002fe80000100a00 */
[----:B------:R-:W-:Y:S04]  /*52980*/  STL.64 [R1+0x3a8], R18 ;  /* 0x0003a81201007387 */ /* 0x000fe80000100a00 */
[----:B------:R-:W1:Y:S04]  /*52990*/  LDS.128 R16, [R231+0x1000] ;  /* 0x00100000e7107984 */ /* 0x000e680000000c00 */
[----:B--2---:R-:W-:Y:S04]  /*529a0*/  STL.64 [R1+0x310], R12 ;  /* 0x0003100c01007387 */ /* 0x004fe80000100a00 */
[----:B------:R-:W-:Y:S04]  /*529b0*/  STL.64 [R1+0x318], R14 ;  /* 0x0003180e01007387 */ /* 0x000fe80000100a00 */
[----:B------:R-:W2:Y:S04]  /*529c0*/  LDS.128 R12, [R231+0x1800] ;  /* 0x00180000e70c7984 */ /* 0x000ea80000000c00 */
[----:B----4-:R-:W-:Y:S04]  /*529d0*/  STL.64 [R1+0x300], R124 ;  /* 0x0003007c01007387 */ /* 0x010fe80000100a00 */
[----:B------:R-:W-:Y:S04]  /*529e0*/  STL.64 [R1+0x308], R126 ;  /* 0x0003087e01007387 */ /* 0x000fe80000100a00 */
[----:B------:R-:W4:Y:S04]  /*529f0*/  LDS.128 R124, [R252] ;  /* 0x00000000fc7c7984 */ /* 0x000f280000000c00 */
[----:B-1----:R-:W-:Y:S04]  /*52a00*/  STL.64 [R1+0x1c0], R16 ;  /* 0x0001c01001007387 */ /* 0x002fe80000100a00 */
[----:B------:R-:W-:Y:S04]  /*52a10*/  STL.64 [R1+0x1c8], R18 ;  /* 0x0001c81201007387 */ /* 0x000fe80000100a00 */
[----:B------:R-:W-:Y:S04]  /*52a20*/  LDS.128 R16, [R252+0x800] ;  /* 0x00080000fc107984 */ /* 0x000fe80000000c00 */
[----:B--2---:R-:W-:Y:S04]  /*52a30*/  STL.64 [R1+0x3c0], R12 ;  /* 0x0003c00c01007387 */ /* 0x004fe80000100a00 */
[----:B------:R-:W-:Y:S04]  /*52a40*/  STL.64 [R1+0x3c8], R14 ;  /* 0x0003c80e01007387 */ /* 0x000fe80000100a00 */
[----:B------:R-:W1:Y:S04]  /*52a50*/  LDS.128 R12, [R252+0x1000] ;  /* 0x00100000fc0c7984 */ /* 0x000e680000000c00 */
[----:B----4-:R-:W-:Y:S04]  /*52a60*/  STL.64 [R1+0x1b0], R124 ;  /* 0x0001b07c01007387 */ /* 0x010fe80000100a00 */
[----:B------:R-:W-:Y:S04]  /*52a70*/  STL.64 [R1+0x1b8], R126 ;  /* 0x0001b87e01007387 */ /* 0x000fe80000100a00 */
[----:B------:R-:W2:Y:S04]  /*52a80*/  LDS.128 R124, [R252+0x1800] ;  /* 0x00180000fc7c7984 */ /* 0x000ea80000000c00 */
[----:B-1----:R-:W-:Y:S01]  /*52a90*/  STL.64 [R1+0x170], R12 ;  /* 0x0001700c01007387 */ /* 0x002fe20000100a00 */
[----:B------:R-:W-:-:S03]  /*52aa0*/  IMAD.MOV.U32 R2, RZ, RZ, R15 ;  /* 0x000000ffff027224 */ /* 0x000fc600078e000f */
[----:B------:R-:W-:Y:S04]  /*52ab0*/  STL.64 [R1+0x190], R16 ;  /* 0x0001901001007387 */ /* 0x000fe80000100a00 */
[----:B------:R-:W-:Y:S04]  /*52ac0*/  STL.64 [R1+0x198], R18 ;  /* 0x0001981201007387 */ /* 0x000fe80000100a00 */
[----:B------:R-:W-:Y:S04]  /*52ad0*/  STL [R1+0x178], R14 ;  /* 0x0001780e01007387 */ /* 0x000fe80000100800 */
[----:B------:R-:W1:Y:S04]  /*52ae0*/  LDS.128 R12, [R3+0x800] ;  /* 0x00080000030c7984 */ /* 0x000e680000000c00 */
[----:B------:R-:W4:Y:S04]  /*52af0*/  LDS.128 R16, [R3] ;  /* 0x0000000003107984 */ /* 0x000f280000000c00 */
[----:B------:R5:W-:Y:S04]  /*52b00*/  STL [R1+0x1404], R2 ;  /* 0x0014040201007387 */ /* 0x000be80000100800 */
[----:B--2---:R-:W-:Y:S04]  /*52b10*/  STL.64 [R1+0x3e0], R124 ;  /* 0x0003e07c01007387 */ /* 0x004fe80000100a00 */
[----:B------:R-:W-:Y:S04]  /*52b20*/  STL.64 [R1+0x3e8], R126 ;  /* 0x0003e87e01007387 */ /* 0x000fe80000100a00 */
[----:B-1----:R-:W-:Y:S01]  /*52b30*/  STL.64 [R1+0x100], R12 ;  /* 0x0001000c01007387 */ /* 0x002fe20000100a00 */
[----:B-----5:R-:W-:-:S03]  /*52b40*/  IMAD.MOV.U32 R2, RZ, RZ, R15 ;  /* 0x000000ffff027224 */ /* 0x020fc600078e000f */
[----:B----4-:R-:W-:Y:S04]  /*52b50*/  STL.64 [R1+0x140], R16 ;  /* 0x0001401001007387 */ /* 0x010fe80000100a00 */
[----:B------:R-:W-:Y:S04]  /*52b60*/  STL.64 [R1+0x148], R18 ;  /* 0x0001481201007387 */ /* 0x000fe80000100a00 */
[----:B------:R-:W-:Y:S04]  /*52b70*/  STL [R1+0x108], R14 ;  /* 0x0001080e01007387 */ /* 0x000fe80000100800 */
[----:B------:R-:W1:Y:S04]  /*52b80*/  LDS.128 R12, [R3+0x1800] ;  /* 0x00180000030c7984 */ /* 0x000e680000000c00 */
[----:B------:R-:W2:Y:S04]  /*52b90*/  LDS.128 R16, [R3+0x1000] ;  /* 0x0010000003107984 */ /* 0x000ea80000000c00 */
[----:B------:R-:W-:Y:S06]  /*52ba0*/  BAR.SYNC.DEFER_BLOCKING 0x0 ;  /* 0x0000000000007b1d */ /* 0x000fec0000010000 */
[----:B------:R-:W-:Y:S04]  /*52bb0*/  STL [R1+0x1408], R2 ;  /* 0x0014080201007387 */ /* 0x000fe80000100800 */
[----:B---3--:R3:W-:Y:S04]  /*52bc0*/  STS.128 [R0], R4 ;  /* 0x0000000400007388 */ /* 0x0087e80000000c00 */
[----:B-1----:R1:W-:Y:S04]  /*52bd0*/  STL [R1+0x400], R12 ;  /* 0x0004000c01007387 */ /* 0x0023e80000100800 */
[----:B--2---:R-:W-:Y:S04]  /*52be0*/  STL.64 [R1+0xc0], R16 ;  /* 0x0000c01001007387 */ /* 0x004fe80000100a00 */
[----:B------:R-:W-:Y:S04]  /*52bf0*/  STL.64 [R1+0xc8], R18 ;  /* 0x0000c81201007387 */ /* 0x000fe80000100a00 */
[----:B------:R2:W-:Y:S04]  /*52c00*/  STL.64 [R1+0x408], R14 ;  /* 0x0004080e01007387 */ /* 0x0005e80000100a00 */
[----:B---3--:R-:W3:Y:S04]  /*52c10*/  LDL.LU R4, [R1+0x898] ;  /* 0x0008980001047983 */ /* 0x008ee80000300800 */
[----:B------:R-:W3:Y:S04]  /*52c20*/  LDL.LU R5, [R1+0x89c] ;  /* 0x00089c0001057983 */ /* 0x000ee80000300800 */
[----:B------:R-:W3:Y:S04]  /*52c30*/  LDL.LU R6, [R1+0x888] ;  /* 0x0008880001067983 */ /* 0x000ee80000300800 */
[----:B------:R-:W3:Y:S01]  /*52c40*/  LDL.LU R7, [R1+0x88c] ;  /* 0x00088c0001077983 */ /* 0x000ee20000300800 */
[----:B------:R-:W-:-:S03]  /*52c50*/  IMAD.MOV.U32 R2, RZ, RZ, R13 ;  /* 0x000000ffff027224 */ /* 0x000fc600078e000d */
[----:B-1----:R-:W4:Y:S04]  /*52c60*/  LDL.LU R12, [R1+0x7d0] ;  /* 0x0007d000010c7983 */ /* 0x002f280000300800 */
[----:B------:R-:W4:Y:S04]  /*52c70*/  LDL.LU R13, [R1+0x7d4] ;  /* 0x0007d400010d7983 */ /* 0x000f280000300800 */
[----:B--2---:R-:W4:Y:S04]  /*52c80*/  LDL.LU R14, [R1+0x7c0] ;  /* 0x0007c000010e7983 */ /* 0x004f280000300800 */
[----:B------:R-:W4:Y:S04]  /*52c90*/  LDL.LU R15, [R1+0x7c4] ;  /* 0x0007c400010f7983 */ /* 0x000f280000300800 */
[----:B---3--:R1:W-:Y:S04]  /*52ca0*/  STS.128 [R0+0x80], R4 ;  /* 0x0000800400007388 */ /* 0x0083e80000000c00 */
[----:B-1----:R-:W2:Y:S04]  /*52cb0*/  LDL.LU R4, [R1+0x7d8] ;  /* 0x0007d80001047983 */ /* 0x002ea80000300800 */
[----:B------:R-:W2:Y:S04]  /*52cc0*/  LDL.LU R5, [R1+0x7dc] ;  /* 0x0007dc0001057983 */ /* 0x000ea80000300800 */
[----:B------:R-:W3:Y:S04]  /*52cd0*/  LDL.LU R164, [R1+0x13e4] ;  /* 0x0013e40001a47983 */ /* 0x000ee80000300800 */
[----:B------:R-:W2:Y:S04]  /*52ce0*/  LDL.LU R6, [R1+0x7c8] ;  /* 0x0007c80001067983 */ /* 0x000ea80000300800 */
[----:B------:R-:W2:Y:S04]  /*52cf0*/  LDL.LU R7, [R1+0x7cc] ;  /* 0x0007cc0001077983 */ /* 0x000ea80000300800 */
[----:B------:R-:W5:Y:S04]  /*52d00*/  LDL R252, [R1+0x99c] ;  /* 0x00099c0001fc7983 */ /* 0x000f680000100800 */
        /* <DEDUP_REMOVED lines=18> */
[----:B------:R-:W5:Y:S01]  /*52e30*/  LDL.LU R19, [R1+0x63c] ;  /* 0x00063c0001137983 */ /* 0x000f620000300800 */
[----:B---3--:R-:W-:-:S03]  /*52e40*/  ISETP.GE.AND P0, PT, R164, c[0x0][0x178], PT ;  /* 0x00005e00a4007a0c */ /* 0x008fc60003f06270 */
[----:B----4-:R-:W-:Y:S04]  /*52e50*/  STS.128 [R0+0x280], R12 ;  /* 0x0002800c00007388 */ /* 0x010fe80000000c00 */
[----:B--2---:R5:W-:Y:S02]  /*52e60*/  STS.128 [R0+0x300], R4 ;  /* 0x0003000400007388 */ /* 0x004be40000000c00 */
[----:B-----5:R-:W-:-:S04]  /*52e70*/  IADD3 R4, R252, 0x2, RZ ;  /* 0x00000002fc047810 */ /* 0x020fc80007ffe0ff */
[----:B------:R-:W-:Y:S02]  /*52e80*/  ISETP.LT.AND P5, PT, R4, c[0x0][0x17c], !P0 ;  /* 0x00005f0004007a0c */ /* 0x000fe400047a1270 */
[----:B------:R-:W2:Y:S04]  /*52e90*/  LDL.LU R4, [R1+0x570] ;  /* 0x0005700001047983 */ /* 0x000ea80000300800 */
[----:B------:R-:W2:Y:S04]  /*52ea0*/  LDL.LU R5, [R1+0x574] ;  /* 0x0005740001057983 */ /* 0x000ea80000300800 */
[----:B------:R-:W2:Y:S04]  /*52eb0*/  LDL.LU R6, [R1+0x520] ;  /* 0x0005200001067983 */ /* 0x000ea80000300800 */
[----:B------:R-:W2:Y:S04]  /*52ec0*/  LDL.LU R7, [R1+0x524] ;  /* 0x0005240001077983 */ /* 0x000ea80000300800 */
[----:B------:R-:W3:Y:S04]  /*52ed0*/  LDL.LU R12, [R1+0x578] ;  /* 0x00057800010c7983 */ /* 0x000ee80000300800 */
[----:B------:R-:W3:Y:S04]  /*52ee0*/  LDL.LU R13, [R1+0x57c] ;  /* 0x00057c00010d7983 */ /* 0x000ee80000300800 */
[----:B------:R-:W3:Y:S04]  /*52ef0*/  LDL.LU R14, [R1+0x528] ;  /* 0x00052800010e7983 */ /* 0x000ee80000300800 */
[----:B------:R1:W-:Y:S04]  /*52f00*/  STS.128 [R0+0x380], R16 ;  /* 0x0003801000007388 */ /* 0x0003e80000000c00 */
[----:B------:R-:W3:Y:S04]  /*52f10*/  LDL.LU R15, [R1+0x52c] ;  /* 0x00052c00010f7983 */ /* 0x000ee80000300800 */
[----:B-1----:R-:W4:Y:S04]  /*52f20*/  LDL.LU R16, [R1+0x330] ;  /* 0x0003300001107983 */ /* 0x002f280000300800 */
        /* <DEDUP_REMOVED lines=8> */
[----:B---3--:R1:W-:Y:S04]  /*52fb0*/  STS.128 [R0+0x480], R12 ;  /* 0x0004800c00007388 */ /* 0x0083e80000000c00 */
[----:B-1----:R-:W3:Y:S04]  /*52fc0*/  LDL.LU R12, [R1+0x210] ;  /* 0x00021000010c7983 */ /* 0x002ee80000300800 */
[----:B------:R-:W3:Y:S04]  /*52fd0*/  LDL.LU R13, [R1+0x214] ;  /* 0x00021400010d7983 */ /* 0x000ee80000300800 */
[----:B------:R-:W3:Y:S04]  /*52fe0*/  LDL.LU R14, [R1+0x1f0] ;  /* 0x0001f000010e7983 */ /* 0x000ee80000300800 */
[----:B----4-:R1:W-:Y:S04]  /*52ff0*/  STS.128 [R0+0x500], R16 ;  /* 0x0005001000007388 */ /* 0x0103e80000000c00 */
[----:B------:R-:W3:Y:S04]  /*53000*/  LDL.LU R15, [R1+0x1f4] ;  /* 0x0001f400010f7983 */ /* 0x000ee80000300800 */
        /* <DEDUP_REMOVED lines=9> */
[----:B-----5:R1:W-:Y:S01]  /*530a0*/  STS.128 [R0+0x580], R124 ;  /* 0x0005807c00007388 */ /* 0x0203e20000000c00 */
[----:B------:R-:W-:-:S03]  /*530b0*/  IADD3 R3, R252, 0x1, RZ ;  /* 0x00000001fc037810 */ /* 0x000fc60007ffe0ff */
[----:B--2---:R2:W-:Y:S01]  /*530c0*/  STS.128 [R0+0x400], R4 ;  /* 0x0004000400007388 */ /* 0x0045e20000000c00 */
[----:B------:R-:W-:Y:S02]  /*530d0*/  ISETP.LT.AND P1, PT, R3, c[0x0][0x17c], !P0 ;  /* 0x00005f0003007a0c */ /* 0x000fe40004721270 */
[----:B------:R-:W-:Y:S01]  /*530e0*/  ISETP.LT.AND P3, PT, R252, c[0x0][0x17c], !P0 ;  /* 0x00005f00fc007a0c */ /* 0x000fe20004761270 */
[----:B------:R-:W5:Y:S01]  /*530f0*/  LDL.LU R167, [R1+0x110] ;  /* 0x0001100001a77983 */ /* 0x000f620000300800 */
[----:B-1----:R-:W-:Y:S02]  /*53100*/  IMAD.MOV.U32 R126, RZ, RZ, R156 ;  /* 0x000000ffff7e7224 */ /* 0x002fe400078e009c */
[----:B------:R-:W-:Y:S02]  /*53110*/  IMAD.MOV.U32 R127, RZ, RZ, R157 ;  /* 0x000000ffff7f7224 */ /* 0x000fe400078e009d */
[----:B------:R-:W-:Y:S02]  /*53120*/  IMAD.MOV.U32 R124, RZ, RZ, R8 ;  /* 0x000000ffff7c7224 */ /* 0x000fe400078e0008 */
[----:B------:R-:W-:-:S02]  /*53130*/  IMAD.MOV.U32 R125, RZ, RZ, R9 ;  /* 0x000000ffff7d7224 */ /* 0x000fc400078e0009 */
[----:B------:R-:W-:Y:S02]  /*53140*/  IMAD.MOV.U32 R156, RZ, RZ, R10 ;  /* 0x000000ffff9c7224 */ /* 0x000fe400078e000a */
[----:B------:R-:W-:Y:S01]  /*53150*/  IMAD.MOV.U32 R157, RZ, RZ, R11 ;  /* 0x000000ffff9d7224 */ /* 0x000fe200078e000b */
[----:B------:R-:W-:Y:S04]  /*53160*/  STS.128 [R0+0x700], R124 ;  /* 0x0007007c00007388 */ /* 0x000fe80000000c00 */
[----:B------:R-:W-:Y:S01]  /*53170*/  STS.128 [R0+0x780], R156 ;  /* 0x0007809c00007388 */ /* 0x000fe20000000c00 */
[----:B------:R-:W-:Y:S01]  /*53180*/  IADD3 R3, R252, 0x3, RZ ;  /* 0x00000003fc037810 */ /* 0x000fe20007ffe0ff */
[----:B--2---:R-:W-:Y:S02]  /*53190*/  IMAD R4, R164, c[0x0][0x194], RZ ;  /* 0x00006500a4047a24 */ /* 0x004fe400078e02ff */
[----:B------:R-:W-:Y:S01]  /*531a0*/  IMAD R5, R252, c[0x0][0x198], RZ ;  /* 0x00006600fc057a24 */ /* 0x000fe200078e02ff */
[----:B------:R-:W-:-:S02]  /*531b0*/  ISETP.LT.AND P2, PT, R3, c[0x0][0x17c], !P0 ;  /* 0x00005f0003007a0c */ /* 0x000fc40004741270 */
[----:B------:R-:W-:-:S04]  /*531c0*/  LEA R3, P4, R4, c[0x0][0x170], 0x2 ;  /* 0x00005c0004037a11 */ /* 0x000fc800078810ff */
[----:B------:R-:W-:Y:S02]  /*531d0*/  LEA.HI.X.SX32 R4, R4, c[0x0][0x174], 0x2, P4 ;  /* 0x00005d0004047a11 */ /* 0x000fe400020f16ff */
[----:B------:R-:W-:-:S04]  /*531e0*/  LEA R6, P4, R5, R3, 0x2 ;  /* 0x0000000305067211 */ /* 0x000fc800078810ff */
[----:B------:R-:W-:Y:S02]  /*531f0*/  LEA.HI.X.SX32 R7, R5, R4, 0x2, P4 ;  /* 0x0000000405077211 */ /* 0x000fe400020f16ff */
[----:B------:R-:W-:-:S04]  /*53200*/  IADD3 R9, R252, 0x4, RZ ;  /* 0x00000004fc097810 */ /* 0x000fc80007ffe0ff */
[----:B------:R-:W-:Y:S02]  /*53210*/  ISETP.LT.AND P4, PT, R9, c[0x0][0x17c], !P0 ;  /* 0x00005f0009007a0c */ /* 0x000fe40004781270 */
[----:B------:R-:W-:Y:S01]  /*53220*/  IADD3 R10, R252, 0x5, RZ ;  /* 0x00000005fc0a7810 */ /* 0x000fe20007ffe0ff */
[----:B---3--:R-:W-:Y:S04]  /*53230*/  STS.128 [R0+0x600], R12 ;  /* 0x0006000c00007388 */ /* 0x008fe80000000c00 */
[----:B----4-:R1:W-:Y:S04]  /*53240*/  STS.128 [R0+0x680], R16 ;  /* 0x0006801000007388 */ /* 0x0103e80000000c00 */
[----:B------:R-:W-:Y:S01]  /*53250*/  BAR.SYNC.DEFER_BLOCKING 0x0 ;  /* 0x0000000000007b1d */ /* 0x000fe20000010000 */
[----:B-1----:R-:W-:-:S04]  /*53260*/  IADD3 R0, R5, c[0x0][0x198], RZ ;  /* 0x0000660005007a10 */ /* 0x002fc80007ffe0ff */
[----:B------:R-:W-:-:S04]  /*53270*/  IADD3 R5, R0, c[0x0][0x198], RZ ;  /* 0x0000660000057a10 */ /* 0x000fc80007ffe0ff */
[CC--:B------:R-:W-:Y:S01]  /*53280*/  LEA R8, P6, R5.reuse, R3.reuse, 0x2 ;  /* 0x0000000305087211 */ /* 0x0c0fe200078c10ff */
[----:B------:R1:W-:Y:S03]  /*53290*/  @P3 STG.E [R6.64], R240 ;  /* 0x000000f006003986 */ /* 0x0003e6000c101904 */
[----:B------:R-:W-:Y:S02]  /*532a0*/  LEA.HI.X.SX32 R9, R5, R4, 0x2, P6 ;  /* 0x0000000405097211 */ /* 0x000fe400030f16ff */
[----:B-1----:R-:W-:-:S04]  /*532b0*/  LEA R6, P3, R0, R3, 0x2 ;  /* 0x0000000300067211 */ /* 0x002fc800078610ff */
[----:B------:R-:W-:Y:S02]  /*532c0*/  LEA.HI.X.SX32 R7, R0, R4, 0x2, P3 ;  /* 0x0000000400077211 */ /* 0x000fe400018f16ff */
[----:B------:R-:W-:-:S03]  /*532d0*/  IADD3 R0, R5, c[0x0][0x198], RZ ;  /* 0x0000660005007a10 */ /* 0x000fc60007ffe0ff */
[----:B------:R1:W-:Y:S01]  /*532e0*/  @P1 STG.E [R6.64], R242 ;  /* 0x000000f206001986 */ /* 0x0003e2000c101904 */
[----:B------:R-:W-:-:S03]  /*532f0*/  IADD3 R5, R0, c[0x0][0x198], RZ ;  /* 0x0000660000057a10 */ /* 0x000fc60007ffe0ff */
[----:B------:R2:W-:Y:S04]  /*53300*/  @P5 STG.E [R8.64], R166 ;  /* 0x000000a608005986 */ /* 0x0005e8000c101904 */
[----:B-1----:R-:W3:Y:S01]  /*53310*/  LDL.LU R242, [R1+0x114] ;  /* 0x0001140001f27983 */ /* 0x002ee20000300800 */
[-C--:B------:R-:W-:Y:S02]  /*53320*/  LEA R6, P1, R0, R3.reuse, 0x2 ;  /* 0x0000000300067211 */ /* 0x080fe400078210ff */
[----:B--2---:R-:W-:Y:S01]  /*53330*/  IADD3 R9, R252, 0x6, RZ ;  /* 0x00000006fc097810 */ /* 0x004fe20007ffe0ff */
[----:B------:R-:W2:Y:S01]  /*53340*/  LDL.LU R240, [R1+0x120] ;  /* 0x0001200001f07983 */ /* 0x000ea20000300800 */
[----:B------:R-:W-:Y:S02]  /*53350*/  LEA R8, P6, R5, R3, 0x2 ;  /* 0x0000000305087211 */ /* 0x000fe400078c10ff */
[----:B------:R-:W-:-:S02]  /*53360*/  LEA.HI.X.SX32 R7, R0, R4, 0x2, P1 ;  /* 0x0000000400077211 */ /* 0x000fc400008f16ff */
[----:B------:R-:W-:Y:S02]  /*53370*/  ISETP.LT.AND P5, PT, R9, c[0x0][0x17c], !P0 ;  /* 0x00005f0009007a0c */ /* 0x000fe400047a1270 */
[C---:B------:R-:W-:Y:S02]  /*53380*/  LEA.HI.X.SX32 R9, R5.reuse, R4, 0x2, P6 ;  /* 0x0000000405097211 */ /* 0x040fe400030f16ff */
[----:B------:R-:W-:Y:S02]  /*53390*/  ISETP.LT.AND P3, PT, R10, c[0x0][0x17c], !P0 ;  /* 0x00005f000a007a0c */ /* 0x000fe40004761270 */
[----:B------:R-:W-:Y:S01]  /*533a0*/  IADD3 R0, R5, c[0x0][0x198], RZ ;  /* 0x0000660005007a10 */ /* 0x000fe20007ffe0ff */
[----:B------:R1:W-:Y:S04]  /*533b0*/  @P2 STG.E [R6.64], R243 ;  /* 0x000000f306002986 */ /* 0x0003e8000c101904 */
[----:B------:R4:W-:Y:S04]  /*533c0*/  @P4 STG.E [R8.64], R241 ;  /* 0x000000f108004986 */ /* 0x0009e8000c101904 */
[----:B-1----:R-:W2:Y:S01]  /*533d0*/  LDL.LU R243, [R1+0x124] ;  /* 0x0001240001f37983 */ /* 0x002ea20000300800 */
[----:B----4-:R-:W-:-:S03]  /*533e0*/  LEA R8, P2, R0, R3, 0x2 ;  /* 0x0000000300087211 */ /* 0x010fc600078410ff */
[----:B------:R-:W4:Y:S01]  /*533f0*/  LDL.LU R166, [R1+0x130] ;  /* 0x0001300001a67983 */ /* 0x000f220000300800 */
[----:B------:R-:W-:-:S05]  /*53400*/  LEA.HI.X.SX32 R9, R0, R4, 0x2, P2 ;  /* 0x0000000400097211 */ /* 0x000fca00010f16ff */
[----:B------:R1:W-:Y:S04]  /*53410*/  @P3 STG.E [R8.64], R231 ;  /* 0x000000e708003986 */ /* 0x0003e8000c101904 */
[----:B-1----:R-:W4:Y:S01]  /*53420*/  LDL.LU R231, [R1+0x134] ;  /* 0x0001340001e77983 */ /* 0x002f220000300800 */
[----:B------:R-:W-:Y:S02]  /*53430*/  IADD3 R10, R252, 0x7, RZ ;  /* 0x00000007fc0a7810 */ /* 0x000fe40007ffe0ff */
[----:B------:R-:W-:Y:S01]  /*53440*/  IADD3 R5, R0, c[0x0][0x198], RZ ;  /* 0x0000660000057a10 */ /* 0x000fe20007ffe0ff */
[----:B------:R-:W4:Y:S01]  /*53450*/  LDL.LU R241, [R1+0x150] ;  /* 0x0001500001f17983 */ /* 0x000f220000300800 */
[----:B------:R-:W-:Y:S02]  /*53460*/  ISETP.LT.AND P1, PT, R10, c[0x0][0x17c], !P0 ;  /* 0x00005f000a007a0c */ /* 0x000fe40004721270 */
[----:B------:R-:W-:-:S02]  /*53470*/  IADD3 R0, R5, c[0x0][0x198], RZ ;  /* 0x0000660005007a10 */ /* 0x000fc40007ffe0ff */
[----:B------:R-:W-:Y:S02]  /*53480*/  IADD3 R7, R252, 0x8, RZ ;  /* 0x00000008fc077810 */ /* 0x000fe40007ffe0ff */
[-C--:B------:R-:W-:Y:S02]  /*53490*/  LEA R6, P6, R5, R3.reuse, 0x2 ;  /* 0x0000000305067211 */ /* 0x080fe400078c10ff */
[----:B------:R-:W-:Y:S02]  /*534a0*/  LEA R8, P3, R0, R3, 0x2 ;  /* 0x0000000300087211 */ /* 0x000fe400078610ff */
[----:B------:R-:W-:Y:S02]  /*534b0*/  ISETP.LT.AND P4, PT, R7, c[0x0][0x17c], !P0 ;  /* 0x00005f0007007a0c */ /* 0x000fe40004781270 */
[----:B------:R-:W-:Y:S02]  /*534c0*/  LEA.HI.X.SX32 R7, R5, R4, 0x2, P6 ;  /* 0x0000000405077211 */ /* 0x000fe400030f16ff */
[----:B------:R-:W-:-:S02]  /*534d0*/  IADD3 R10, R252, 0x9, RZ ;  /* 0x00000009fc0a7810 */ /* 0x000fc40007ffe0ff */
[C---:B------:R-:W-:Y:S02]  /*534e0*/  IADD3 R5, R0.reuse, c[0x0][0x198], RZ ;  /* 0x0000660000057a10 */ /* 0x040fe40007ffe0ff */
[----:B------:R-:W-:Y:S01]  /*534f0*/  LEA.HI.X.SX32 R9, R0, R4, 0x2, P3 ;  /* 0x0000000400097211 */ /* 0x000fe200018f16ff */
[----:B-----5:R1:W-:Y:S01]  /*53500*/  @P5 STG.E [R6.64], R167 ;  /* 0x000000a706005986 */ /* 0x0203e2000c101904 */
[----:B------:R-:W-:Y:S02]  /*53510*/  ISETP.LT.AND P2, PT, R10, c[0x0][0x17c], !P0 ;  /* 0x00005f000a007a0c */ /* 0x000fe40004741270 */
[----:B------:R-:W-:Y:S02]  /*53520*/  IADD3 R0, R5, c[0x0][0x198], RZ ;  /* 0x0000660005007a10 */ /* 0x000fe40007ffe0ff */
[C---:B------:R-:W-:Y:S02]  /*53530*/  IADD3 R10, R252.reuse, 0xb, RZ ;  /* 0x0000000bfc0a7810 */ /* 0x040fe40007ffe0ff */
[----:B-1----:R-:W-:-:S02]  /*53540*/  IADD3 R7, R252, 0xa, RZ ;  /* 0x0000000afc077810 */ /* 0x002fc40007ffe0ff */
[-C--:B------:R-:W-:Y:S02]  /*53550*/  LEA R6, P6, R5, R3.reuse, 0x2 ;  /* 0x0000000305067211 */ /* 0x080fe400078c10ff */
[----:B------:R-:W-:Y:S02]  /*53560*/  ISETP.LT.AND P5, PT, R7, c[0x0][0x17c], !P0 ;  /* 0x00005f0007007a0c */ /* 0x000fe400047a1270 */
[----:B------:R-:W-:Y:S02]  /*53570*/  LEA.HI.X.SX32 R7, R5, R4, 0x2, P6 ;  /* 0x0000000405077211 */ /* 0x000fe400030f16ff */
[----:B------:R-:W-:Y:S02]  /*53580*/  IADD3 R5, R0, c[0x0][0x198], RZ ;  /* 0x0000660000057a10 */ /* 0x000fe40007ffe0ff */
[----:B------:R-:W-:Y:S01]  /*53590*/  ISETP.LT.AND P3, PT, R10, c[0x0][0x17c], !P0 ;  /* 0x00005f000a007a0c */ /* 0x000fe20004761270 */
[----:B---3--:R1:W-:Y:S04]  /*535a0*/  @P1 STG.E [R8.64], R242 ;  /* 0x000000f208001986 */ /* 0x0083e8000c101904 */
[----:B-1----:R-:W3:Y:S01]  /*535b0*/  LDL.LU R242, [R1+0x154] ;  /* 0x0001540001f27983 */ /* 0x002ee20000300800 */
[----:B------:R-:W-:-:S03]  /*535c0*/  LEA R8, P1, R0, R3, 0x2 ;  /* 0x0000000300087211 */ /* 0x000fc600078210ff */
[----:B------:R-:W5:Y:S01]  /*535d0*/  LDL.LU R167, [R1+0xb0] ;  /* 0x0000b00001a77983 */ /* 0x000f620000300800 */
[----:B------:R-:W-:Y:S02]  /*535e0*/  LEA.HI.X.SX32 R9, R0, R4, 0x2, P1 ;  /* 0x0000000400097211 */ /* 0x000fe400008f16ff */
[C---:B------:R-:W-:Y:S01]  /*535f0*/  IADD3 R0, R5.reuse, c[0x0][0x198], RZ ;  /* 0x0000660005007a10 */ /* 0x040fe20007ffe0ff */
[----:B--2---:R1:W-:Y:S04]  /*53600*/  @P4 STG.E [R6.64], R240 ;  /* 0x000000f006004986 */ /* 0x0043e8000c101904 */
[----:B------:R2:W-:Y:S01]  /*53610*/  @P2 STG.E [R8.64], R243 ;  /* 0x000000f308002986 */ /* 0x0005e2000c101904 */
[----:B-1----:R-:W-:Y:S02]  /*53620*/  IADD3 R7, R252, 0xc, RZ ;  /* 0x0000000cfc077810 */ /* 0x002fe40007ffe0ff */
[----:B------:R-:W-:-:S02]  /*53630*/  LEA R6, P6, R5, R3, 0x2 ;  /* 0x0000000305067211 */ /* 0x000fc400078c10ff */
[----:B------:R-:W-:Y:S01]  /*53640*/  ISETP.LT.AND P4, PT, R7, c[0x0][0x17c], !P0 ;  /* 0x00005f0007007a0c */ /* 0x000fe20004781270 */
[----:B--2---:R-:W2:Y:S01]  /*53650*/  LDL.LU R243, [R1+0xb4] ;  /* 0x0000b40001f37983 */ /* 0x004ea20000300800 */
[C---:B------:R-:W-:Y:S02]  /*53660*/  LEA R8, P2, R0.reuse, R3, 0x2 ;  /* 0x0000000300087211 */ /* 0x040fe400078410ff */
[-C--:B------:R-:W-:Y:S01]  /*53670*/  LEA.HI.X.SX32 R7, R5, R4.reuse, 0x2, P6 ;  /* 0x0000000405077211 */ /* 0x080fe200030f16ff */
[----:B------:R-:W2:Y:S01]  /*53680*/  LDL.LU R240, [R1+0x180] ;  /* 0x0001800001f07983 */ /* 0x000ea20000300800 */
[----:B------:R-:W-:-:S03]  /*53690*/  LEA.HI.X.SX32 R9, R0, R4, 0x2, P2 ;  /* 0x0000000400097211 */ /* 0x000fc600010f16ff */
[----:B----4-:R-:W-:Y:S04]  /*536a0*/  @P5 STG.E [R6.64], R166 ;  /* 0x000000a606005986 */ /* 0x010fe8000c101904 */
[----:B------:R1:W-:Y:S04]  /*536b0*/  @P3 STG.E [R8.64], R231 ;  /* 0x000000e708003986 */ /* 0x0003e8000c101904 */
[----:B-1----:R-:W4:Y:S01]  /*536c0*/  LDL.LU R231, [R1+0x184] ;  /* 0x0001840001e77983 */ /* 0x002f220000300800 */
[----:B------:R-:W-:Y:S02]  /*536d0*/  IADD3 R5, R0, c[0x0][0x198], RZ ;  /* 0x0000660000057a10 */ /* 0x000fe40007ffe0ff */
[----:B------:R-:W-:Y:S01]  /*536e0*/  IADD3 R7, R252, 0xe, RZ ;  /* 0x0000000efc077810 */ /* 0x000fe20007ffe0ff */
[----:B------:R-:W4:Y:S01]  /*536f0*/  LDL.LU R166, [R1+0x1a0] ;  /* 0x0001a00001a67983 */ /* 0x000f220000300800 */
[----:B------:R-:W-:-:S02]  /*53700*/  LEA R6, P6, R5, R3, 0x2 ;  /* 0x0000000305067211 */ /* 0x000fc400078c10ff */
[----:B------:R-:W-:Y:S02]  /*53710*/  IADD3 R10, R252, 0xd, RZ ;  /* 0x0000000dfc0a7810 */ /* 0x000fe40007ffe0ff */
[----:B------:R-:W-:Y:S02]  /*53720*/  ISETP.LT.AND P5, PT, R7, c[0x0][0x17c], !P0 ;  /* 0x00005f0007007a0c */ /* 0x000fe400047a1270 */
[C---:B------:R-:W-:Y:S02]  /*53730*/  IADD3 R0, R5.reuse, c[0x0][0x198], RZ ;  /* 0x0000660005007a10 */ /* 0x040fe40007ffe0ff */
[----:B------:R-:W-:Y:S02]  /*53740*/  LEA.HI.X.SX32 R7, R5, R4, 0x2, P6 ;  /* 0x0000000405077211 */ /* 0x000fe400030f16ff */
[----:B------:R-:W-:Y:S02]  /*53750*/  ISETP.LT.AND P1, PT, R10, c[0x0][0x17c], !P0 ;  /* 0x00005f000a007a0c */ /* 0x000fe40004721270 */
[C---:B------:R-:W-:Y:S01]  /*53760*/  IADD3 R5, R0.reuse, c[0x0][0x198], RZ ;  /* 0x0000660000057a10 */ /* 0x040fe20007ffe0ff */
[----:B------:R1:W-:Y:S01]  /*53770*/  @P4 STG.E [R6.64], R241 ;  /* 0x000000f106004986 */ /* 0x0003e2000c101904 */
[----:B------:R-:W-:-:S02]  /*53780*/  LEA R8, P3, R0, R3, 0x2 ;  /* 0x0000000300087211 */ /* 0x000fc400078610ff */
[----:B------:R-:W-:Y:S02]  /*53790*/  IADD3 R10, R252, 0xf, RZ ;  /* 0x0000000ffc0a7810 */ /* 0x000fe40007ffe0ff */
[-C--:B------:R-:W-:Y:S02]  /*537a0*/  LEA.HI.X.SX32 R9, R0, R4.reuse, 0x2, P3 ;  /* 0x0000000400097211 */ /* 0x080fe400018f16ff */
[----:B-1----:R-:W-:Y:S02]  /*537b0*/  IADD3 R7, R252, 0x10, RZ ;  /* 0x00000010fc077810 */ /* 0x002fe40007ffe0ff */
[----:B------:R-:W-:Y:S02]  /*537c0*/  LEA R6, P6, R5, R3, 0x2 ;  /* 0x0000000305067211 */ /* 0x000fe400078c10ff */
[----:B------:R-:W-:Y:S02]  /*537d0*/  ISETP.LT.AND P4, PT, R7, c[0x0][0x17c], !P0 ;  /* 0x00005f0007007a0c */ /* 0x000fe40004781270 */
[----:B------:R-:W-:-:S02]  /*537e0*/  LEA.HI.X.SX32 R7, R5, R4, 0x2, P6 ;  /* 0x0000000405077211 */ /* 0x000fc400030f16ff */
[----:B------:R-:W-:Y:S02]  /*537f0*/  ISETP.LT.AND P2, PT, R10, c[0x0][0x17c], !P0 ;  /* 0x00005f000a007a0c */ /* 0x000fe40004741270 */
[----:B------:R-:W-:Y:S02]  /*53800*/  IADD3 R0, R5, c[0x0][0x198], RZ ;  /* 0x0000660005007a10 */ /* 0x000fe40007ffe0ff */
[----:B------:R-:W-:Y:S02]  /*53810*/  IADD3 R10, R252, 0x11, RZ ;  /* 0x00000011fc0a7810 */ /* 0x000fe40007ffe0ff */
[----:B------:R-:W-:Y:S02]  /*53820*/  IADD3 R5, R0, c[0x0][0x198], RZ ;  /* 0x0000660000057a10 */ /* 0x000fe40007ffe0ff */
[----:B------:R-:W-:Y:S01]  /*53830*/  ISETP.LT.AND P3, PT, R10, c[0x0][0x17c], !P0 ;  /* 0x00005f000a007a0c */ /* 0x000fe20004761270 */
[----:B---3--:R1:W-:Y:S04]  /*53840*/  @P1 STG.E [R8.64], R242 ;  /* 0x000000f208001986 */ /* 0x0083e8000c101904 */
[----:B-----5:R3:W-:Y:S04]  /*53850*/  @P5 STG.E [R6.64], R167 ;  /* 0x000000a706005986 */ /* 0x0207e8000c101904 */
[----:B-1----:R-:W5:Y:S01]  /*53860*/  LDL.LU R242, [R1+0x1a4] ;  /* 0x0001a40001f27983 */ /* 0x002f620000300800 */
[----:B---3--:R-:W-:-:S03]  /*53870*/  LEA R6, P1, R0, R3, 0x2 ;  /* 0x0000000300067211 */ /* 0x008fc600078210ff */
[----:B------:R-:W3:Y:S01]  /*53880*/  LDL.LU R241, [R1+0x1d0] ;  /* 0x0001d00001f17983 */ /* 0x000ee20000300800 */
[-C--:B------:R-:W-:Y:S02]  /*53890*/  LEA.HI.X.SX32 R7, R0, R4.reuse, 0x2, P1 ;  /* 0x0000000400077211 */ /* 0x080fe400008f16ff */
[C---:B------:R-:W-:Y:S02]  /*538a0*/  IADD3 R0, R5.reuse, c[0x0][0x198], RZ ;  /* 0x0000660005007a10 */ /* 0x040fe40007ffe0ff */
[----:B------:R-:W-:Y:S02]  /*538b0*/  IADD3 R9, R252, 0x12, RZ ;  /* 0x00000012fc097810 */ /* 0x000fe40007ffe0ff */
[-C--:B------:R-:W-:Y:S01]  /*538c0*/  LEA R8, P6, R5, R3.reuse, 0x2 ;  /* 0x0000000305087211 */ /* 0x080fe200078c10ff */
[----:B--2---:R1:W-:Y:S01]  /*538d0*/  @P2 STG.E [R6.64], R243 ;  /* 0x000000f306002986 */ /* 0x0043e2000c101904 */
[----:B------:R-:W-:Y:S02]  /*538e0*/  ISETP.LT.AND P5, PT, R9, c[0x0][0x17c], !P0 ;  /* 0x00005f0009007a0c */ /* 0x000fe400047a1270 */
[----:B------:R-:W-:Y:S01]  /*538f0*/  LEA.HI.X.SX32 R9, R5, R4, 0x2, P6 ;  /* 0x0000000405097211 */ /* 0x000fe200030f16ff */
[----:B-1----:R-:W2:Y:S01]  /*53900*/  LDL.LU R243, [R1+0x1d4] ;  /* 0x0001d40001f37983 */ /* 0x002ea20000300800 */
[----:B------:R-:W-:-:S03]  /*53910*/  LEA R6, P2, R0, R3, 0x2 ;  /* 0x0000000300067211 */ /* 0x000fc600078410ff */
[----:B------:R-:W-:Y:S01]  /*53920*/  @P4 STG.E [R8.64], R240 ;  /* 0x000000f008004986 */ /* 0x000fe2000c101904 */
[----:B------:R-:W-:-:S03]  /*53930*/  LEA.HI.X.SX32 R7, R0, R4, 0x2, P2 ;  /* 0x0000000400077211 */ /* 0x000fc600010f16ff */
[----:B------:R-:W2:Y:S04]  /*53940*/  LDL.LU R167, [R1+0x1e0] ;  /* 0x0001e00001a77983 */ /* 0x000ea80000300800 */
[----:B----4-:R1:W-:Y:S04]  /*53950*/  @P3 STG.E [R6.64], R231 ;  /* 0x000000e706003986 */ /* 0x0103e8000c101904 */
[----:B-1----:R-:W4:Y:S01]  /*53960*/  LDL.LU R231, [R1+0x1e4] ;  /* 0x0001e40001e77983 */ /* 0x002f220000300800 */
[----:B------:R-:W-:Y:S02]  /*53970*/  IADD3 R10, R252, 0x13, RZ ;  /* 0x00000013fc0a7810 */ /* 0x000fe40007ffe0ff */
[----:B------:R-:W-:Y:S01]  /*53980*/  IADD3 R5, R0, c[0x0][0x198], RZ ;  /* 0x0000660000057a10 */ /* 0x000fe20007ffe0ff */
[----:B------:R-:W4:Y:S01]  /*53990*/  LDL.LU R240, [R1+0x200] ;  /* 0x0002000001f07983 */ /* 0x000f220000300800 */
[----:B------:R-:W-:-:S02]  /*539a0*/  ISETP.LT.AND P1, PT, R10, c[0x0][0x17c], !P0 ;  /* 0x00005f000a007a0c */ /* 0x000fc40004721270 */
[C---:B------:R-:W-:Y:S02]  /*539b0*/  IADD3 R0, R5.reuse, c[0x0][0x198], RZ ;  /* 0x0000660005007a10 */ /* 0x040fe40007ffe0ff */
[----:B------:R-:W-:Y:S02]  /*539c0*/  IADD3 R9, R252, 0x14, RZ ;  /* 0x00000014fc097810 */ /* 0x000fe40007ffe0ff */
[-C--:B------:R-:W-:Y:S02]  /*539d0*/  LEA R8, P6, R5, R3.reuse, 0x2 ;  /* 0x0000000305087211 */ /* 0x080fe400078c10ff */
[----:B------:R-:W-:Y:S02]  /*539e0*/  LEA R6, P3, R0, R3, 0x2 ;  /* 0x0000000300067211 */ /* 0x000fe400078610ff */
[----:B------:R-:W-:Y:S02]  /*539f0*/  ISETP.LT.AND P4, PT, R9, c[0x0][0x17c], !P0 ;  /* 0x00005f0009007a0c */ /* 0x000fe40004781270 */
[----:B------:R-:W-:-:S02]  /*53a00*/  LEA.HI.X.SX32 R9, R5, R4, 0x2, P6 ;  /* 0x0000000405097211 */ /* 0x000fc400030f16ff */
[----:B------:R-:W-:Y:S02]  /*53a10*/  IADD3 R10, R252, 0x15, RZ ;  /* 0x00000015fc0a7810 */ /* 0x000fe40007ffe0ff */
[C---:B------:R-:W-:Y:S02]  /*53a20*/  IADD3 R5, R0.reuse, c[0x0][0x198], RZ ;  /* 0x0000660000057a10 */ /* 0x040fe40007ffe0ff */
[----:B------:R-:W-:Y:S01]  /*53a30*/  LEA.HI.X.SX32 R7, R0, R4, 0x2, P3 ;  /* 0x0000000400077211 */ /* 0x000fe200018f16ff */
[----:B------:R1:W-:Y:S01]  /*53a40*/  @P5 STG.E [R8.64], R166 ;  /* 0x000000a608005986 */ /* 0x0003e2000c101904 */
[----:B------:R-:W-:Y:S02]  /*53a50*/  ISETP.LT.AND P2, PT, R10, c[0x0][0x17c], !P0 ;  /* 0x00005f000a007a0c */ /* 0x000fe40004741270 */
[----:B------:R-:W-:Y:S02]  /*53a60*/  IADD3 R0, R5, c[0x0][0x198], RZ ;  /* 0x0000660005007a10 */ /* 0x000fe40007ffe0ff */
[----:B------:R-:W-:-:S02]  /*53a70*/  IADD3 R10, R252, 0x17, RZ ;  /* 0x00000017fc0a7810 */ /* 0x000fc40007ffe0ff */
[----:B-1----:R-:W-:Y:S02]  /*53a80*/  IADD3 R9, R252, 0x16, RZ ;  /* 0x00000016fc097810 */ /* 0x002fe40007ffe0ff */
[-C--:B------:R-:W-:Y:S02]  /*53a90*/  LEA R8, P6, R5, R3.reuse, 0x2 ;  /* 0x0000000305087211 */ /* 0x080fe400078c10ff */
[----:B------:R-:W-:Y:S02]  /*53aa0*/  ISETP.LT.AND P5, PT, R9, c[0x0][0x17c], !P0 ;  /* 0x00005f0009007a0c */ /* 0x000fe400047a1270 */
[----:B------:R-:W-:Y:S02]  /*53ab0*/  LEA.HI.X.SX32 R9, R5, R4, 0x2, P6 ;  /* 0x0000000405097211 */ /* 0x000fe400030f16ff */
[----:B------:R-:W-:Y:S02]  /*53ac0*/  IADD3 R5, R0, c[0x0][0x198], RZ ;  /* 0x0000660000057a10 */ /* 0x000fe40007ffe0ff */
[----:B------:R-:W-:Y:S01]  /*53ad0*/  ISETP.LT.AND P3, PT, R10, c[0x0][0x17c], !P0 ;  /* 0x00005f000a007a0c */ /* 0x000fe20004761270 */
[----:B-----5:R1:W-:Y:S04]  /*53ae0*/  @P1 STG.E [R6.64], R242 ;  /* 0x000000f206001986 */ /* 0x0203e8000c101904 */
[----:B-1----:R-:W5:Y:S01]  /*53af0*/  LDL.LU R242, [R1+0x204] ;  /* 0x0002040001f27983 */ /* 0x002f620000300800 */
[----:B------:R-:W-:-:S03]  /*53b00*/  LEA R6, P1, R0, R3, 0x2 ;  /* 0x0000000300067211 */ /* 0x000fc600078210ff */
[----:B---3--:R1:W-:Y:S01]  /*53b10*/  @P4 STG.E [R8.64], R241 ;  /* 0x000000f108004986 */ /* 0x0083e2000c101904 */
[----:B------:R-:W-:Y:S02]  /*53b20*/  LEA.HI.X.SX32 R7, R0, R4, 0x2, P1 ;  /* 0x0000000400077211 */ /* 0x000fe400008f16ff */
[----:B------:R-:W-:Y:S01]  /*53b30*/  IADD3 R0, R5, c[0x0][0x198], RZ ;  /* 0x0000660005007a10 */ /* 0x000fe20007ffe0ff */
[----:B------:R-:W3:Y:S01]  /*53b40*/  LDL.LU R166, [R1+0x220] ;  /* 0x0002200001a67983 */ /* 0x000ee20000300800 */
[----:B-1----:R-:W-:-:S03]  /*53b50*/  IADD3 R9, R252, 0x18, RZ ;  /* 0x00000018fc097810 */ /* 0x002fc60007ffe0ff */
[----:B--2---:R1:W-:Y:S01]  /*53b60*/  @P2 STG.E [R6.64], R243 ;  /* 0x000000f306002986 */ /* 0x0043e2000c101904 */
[-C--:B------:R-:W-:Y:S02]  /*53b70*/  LEA R8, P6, R5, R3.reuse, 0x2 ;  /* 0x0000000305087211 */ /* 0x080fe400078c10ff */
        /* <DEDUP_REMOVED lines=177> */
[----:B------:R-:W-:Y:S02]  /*54690*/  IADD3 R5, R0, c[0x0][0x198], RZ ;  /* 0x0000660000057a10 */ /* 0x000fe40007ffe0ff */
[----:B------:R-:W-:Y:S01]  /*546a0*/  IADD3 R9, R252, 0x32, RZ ;  /* 0x00000032fc097810 */ /* 0x000fe20007ffe0ff */
[----:B------:R-:W4:Y:S01]  /*546b0*/  LDL.LU R167, [R1+0x1e8] ;  /* 0x0001e80001a77983 */ /* 0x000f220000300800 */
[----:B------:R-:W-:-:S02]  /*546c0*/  LEA R8, P6, R5, R3, 0x2 ;  /* 0x0000000305087211 */ /* 0x000fc400078c10ff */
[----:B------:R-:W-:Y:S02]  /*546d0*/  IADD3 R10, R252, 0x31, RZ ;  /* 0x00000031fc0a7810 */ /* 0x000fe40007ffe0ff */
[----:B------:R-:W-:Y:S02]  /*546e0*/  ISETP.LT.AND P5, PT, R9, c[0x0][0x17c], !P0 ;  /* 0x00005f0009007a0c */ /* 0x000fe400047a1270 */
[C---:B------:R-:W-:Y:S02]  /*546f0*/  LEA.HI.X.SX32 R9, R5.reuse, R4, 0x2, P6 ;  /* 0x0000000405097211 */ /* 0x040fe400030f16ff */
[----:B------:R-:W-:Y:S02]  /*54700*/  ISETP.LT.AND P1, PT, R10, c[0x0][0x17c], !P0 ;  /* 0x00005f000a007a0c */ /* 0x000fe40004721270 */
[----:B------:R-:W-:Y:S01]  /*54710*/  IADD3 R0, R5, c[0x0][0x198], RZ ;  /* 0x0000660005007a10 */ /* 0x000fe20007ffe0ff */
[----:B------:R1:W-:Y:S01]  /*54720*/  @P4 STG.E [R8.64], R240 ;  /* 0x000000f008004986 */ /* 0x0003e2000c101904 */
[----:B------:R-:W-:-:S02]  /*54730*/  IADD3 R10, R252, 0x33, RZ ;  /* 0x00000033fc0a7810 */ /* 0x000fc40007ffe0ff */
[----:B------:R-:W-:Y:S02]  /*54740*/  IADD3 R5, R0, c[0x0][0x198], RZ ;  /* 0x0000660000057a10 */ /* 0x000fe40007ffe0ff */
[----:B------:R-:W-:Y:S02]  /*54750*/  ISETP.LT.AND P2, PT, R10, c[0x0][0x17c], !P0 ;  /* 0x00005f000a007a0c */ /* 0x000fe40004741270 */
[----:B-1----:R-:W-:-:S04]  /*54760*/  LEA R8, P3, R0, R3, 0x2 ;  /* 0x0000000300087211 */ /* 0x002fc800078610ff */
[-C--:B------:R-:W-:Y:S02]  /*54770*/  LEA.HI.X.SX32 R9, R0, R4.reuse, 0x2, P3 ;  /* 0x0000000400097211 */ /* 0x080fe400018f16ff */
[C---:B------:R-:W-:Y:S02]  /*54780*/  IADD3 R0, R5.reuse, c[0x0][0x198], RZ ;  /* 0x0000660005007a10 */ /* 0x040fe40007ffe0ff */
[----:B------:R-:W-:Y:S02]  /*54790*/  IADD3 R7, R252, 0x34, RZ ;  /* 0x00000034fc077810 */ /* 0x000fe40007ffe0ff */
[----:B------:R-:W-:Y:S02]  /*547a0*/  LEA R6, P6, R5, R3, 0x2 ;  /* 0x0000000305067211 */ /* 0x000fe400078c10ff */
[----:B------:R-:W-:Y:S02]  /*547b0*/  ISETP.LT.AND P4, PT, R7, c[0x0][0x17c], !P0 ;  /* 0x00005f0007007a0c */ /* 0x000fe40004781270 */
[----:B------:R-:W-:-:S02]  /*547c0*/  LEA.HI.X.SX32 R7, R5, R4, 0x2, P6 ;  /* 0x0000000405077211 */ /* 0x000fc400030f16ff */
[----:B------:R-:W-:Y:S02]  /*547d0*/  IADD3 R10, R252, 0x35, RZ ;  /* 0x00000035fc0a7810 */ /* 0x000fe40007ffe0ff */
        /* <DEDUP_REMOVED lines=89> */
[----:B------:R-:W5:Y:S01]  /*54d70*/  LDL.LU R241, [R1+0x270] ;  /* 0x0002700001f17983 */ /* 0x000f620000300800 */
[----:B------:R-:W-:Y:S02]  /*54d80*/  LEA.HI.X.SX32 R9, R0, R4, 0x2, P1 ;  /* 0x0000000400097211 */ /* 0x000fe400008f16ff */
[C---:B------:R-:W-:Y:S01]  /*54d90*/  IADD3 R0, R5.reuse, c[0x0][0x198], RZ ;  /* 0x0000660005007a10 */ /* 0x040fe20007ffe0ff */
[----:B---3--:R1:W-:Y:S04]  /*54da0*/  @P5 STG.E [R6.64], R167 ;  /* 0x000000a706005986 */ /* 0x0083e8000c101904 */
[----:B--2---:R2:W-:Y:S01]  /*54db0*/  @P2 STG.E [R8.64], R243 ;  /* 0x000000f308002986 */ /* 0x0045e2000c101904 */
[----:B-1----:R-:W-:Y:S02]  /*54dc0*/  IADD3 R7, R252, 0x42, RZ ;  /* 0x00000042fc077810 */ /* 0x002fe40007ffe0ff */
[----:B------:R-:W-:-:S02]  /*54dd0*/  LEA R6, P6, R5, R3, 0x2 ;  /* 0x0000000305067211 */ /* 0x000fc400078c10ff */
[----:B------:R-:W-:Y:S01]  /*54de0*/  ISETP.LT.AND P5, PT, R7, c[0x0][0x17c], !P0 ;  /* 0x00005f0007007a0c */ /* 0x000fe200047a1270 */
[----:B--2---:R-:W2:Y:S01]  /*54df0*/  LDL.LU R243, [R1+0x274] ;  /* 0x0002740001f37983 */ /* 0x004ea20000300800 */
[----:B------:R-:W-:-:S03]  /*54e00*/  LEA R8, P2, R0, R3, 0x2 ;  /* 0x0000000300087211 */ /* 0x000fc600078410ff */
[----:B------:R-:W3:Y:S01]  /*54e10*/  LDL.LU R167, [R1+0xa0] ;  /* 0x0000a00001a77983 */ /* 0x000ee20000300800 */
[-C--:B------:R-:W-:Y:S02]  /*54e20*/  LEA.HI.X.SX32 R7, R5, R4.reuse, 0x2, P6 ;  /* 0x0000000405077211 */ /* 0x080fe400030f16ff */
[----:B------:R-:W-:-:S03]  /*54e30*/  LEA.HI.X.SX32 R9, R0, R4, 0x2, P2 ;  /* 0x0000000400097211 */ /* 0x000fc600010f16ff */
[----:B------:R-:W-:Y:S04]  /*54e40*/  @P4 STG.E [R6.64], R240 ;  /* 0x000000f006004986 */ /* 0x000fe8000c101904 */
[----:B----4-:R1:W-:Y:S04]  /*54e50*/  @P3 STG.E [R8.64], R231 ;  /* 0x000000e708003986 */ /* 0x0103e8000c101904 */
[----:B-1----:R-:W3:Y:S01]  /*54e60*/  LDL.LU R231, [R1+0xa4] ;  /* 0x0000a40001e77983 */ /* 0x002ee20000300800 */
[----:B------:R-:W-:Y:S02]  /*54e70*/  IADD3 R5, R0, c[0x0][0x198], RZ ;  /* 0x0000660000057a10 */ /* 0x000fe40007ffe0ff */
[----:B------:R-:W-:Y:S01]  /*54e80*/  IADD3 R7, R252, 0x44, RZ ;  /* 0x00000044fc077810 */ /* 0x000fe20007ffe0ff */
[----:B------:R-:W3:Y:S01]  /*54e90*/  LDL.LU R240, [R1+0x2d0] ;  /* 0x0002d00001f07983 */ /* 0x000ee20000300800 */
        /* <DEDUP_REMOVED lines=10> */
[----:B------:R-:W-:Y:S02]  /*54f40*/  LEA.HI.X.SX32 R9, R0, R4, 0x2, P3 ;  /* 0x0000000400097211 */ /* 0x000fe400018f16ff */
[C---:B------:R-:W-:Y:S02]  /*54f50*/  IADD3 R0, R5.reuse, c[0x0][0x198], RZ ;  /* 0x0000660005007a10 */ /* 0x040fe40007ffe0ff */
[----:B-1----:R-:W-:Y:S02]  /*54f60*/  IADD3 R7, R252, 0x46, RZ ;  /* 0x00000046fc077810 */ /* 0x002fe40007ffe0ff */
[----:B------:R-:W-:Y:S02]  /*54f70*/  LEA R6, P6, R5, R3, 0x2 ;  /* 0x0000000305067211 */ /* 0x000fe400078c10ff */
[----:B------:R-:W-:-:S02]  /*54f80*/  ISETP.LT.AND P5, PT, R7, c[0x0][0x17c], !P0 ;  /* 0x00005f0007007a0c */ /* 0x000fc400047a1270 */
[----:B------:R-:W-:Y:S02]  /*54f90*/  LEA.HI.X.SX32 R7, R5, R4, 0x2, P6 ;  /* 0x0000000405077211 */ /* 0x000fe400030f16ff */
[----:B------:R-:W-:Y:S02]  /*54fa0*/  ISETP.LT.AND P2, PT, R10, c[0x0][0x17c], !P0 ;  /* 0x00005f000a007a0c */ /* 0x000fe40004741270 */
[----:B------:R-:W-:Y:S02]  /*54fb0*/  IADD3 R5, R0, c[0x0][0x198], RZ ;  /* 0x0000660000057a10 */ /* 0x000fe40007ffe0ff */
[----:B------:R-:W-:-:S04]  /*54fc0*/  IADD3 R10, R252, 0x47, RZ ;  /* 0x00000047fc0a7810 */ /* 0x000fc80007ffe0ff */
[----:B------:R-:W-:Y:S01]  /*54fd0*/  ISETP.LT.AND P3, PT, R10, c[0x0][0x17c], !P0 ;  /* 0x00005f000a007a0c */ /* 0x000fe20004761270 */
[----:B-----5:R1:W-:Y:S04]  /*54fe0*/  @P1 STG.E [R8.64], R242 ;  /* 0x000000f208001986 */ /* 0x0203e8000c101904 */
[----:B------:R5:W-:Y:S04]  /*54ff0*/  @P4 STG.E [R6.64], R241 ;  /* 0x000000f106004986 */ /* 0x000be8000c101904 */
[----:B-1----:R-:W4:Y:S01]  /*55000*/  LDL.LU R242, [R1+0x2d4] ;  /* 0x0002d40001f27983 */ /* 0x002f220000300800 */
[----:B------:R-:W-:-:S02]  /*55010*/  LEA R8, P1, R0, R3, 0x2 ;  /* 0x0000000300087211 */ /* 0x000fc400078210ff */
[----:B-----5:R-:W-:Y:S01]  /*55020*/  IADD3 R7, R252, 0x48, RZ ;  /* 0x00000048fc077810 */ /* 0x020fe20007ffe0ff */
[----:B------:R-:W5:Y:S01]  /*55030*/  LDL.LU R166, [R1+0x2c0] ;  /* 0x0002c00001a67983 */ /* 0x000f620000300800 */
[-C--:B------:R-:W-:Y:S02]  /*55040*/  LEA R6, P6, R5, R3.reuse, 0x2 ;  /* 0x0000000305067211 */ /* 0x080fe400078c10ff */
[-C--:B------:R-:W-:Y:S02]  /*55050*/  LEA.HI.X.SX32 R9, R0, R4.reuse, 0x2, P1 ;  /* 0x0000000400097211 */ /* 0x080fe400008f16ff */
[----:B------:R-:W-:Y:S02]  /*55060*/  ISETP.LT.AND P4, PT, R7, c[0x0][0x17c], !P0 ;  /* 0x00005f0007007a0c */ /* 0x000fe40004781270 */
[C---:B------:R-:W-:Y:S02]  /*55070*/  LEA.HI.X.SX32 R7, R5.reuse, R4, 0x2, P6 ;  /* 0x0000000405077211 */ /* 0x040fe400030f16ff */
[----:B------:R-:W-:Y:S01]  /*55080*/  IADD3 R0, R5, c[0x0][0x198], RZ ;  /* 0x0000660005007a10 */ /* 0x000fe20007ffe0ff */
[----:B--2---:R1:W-:Y:S04]  /*55090*/  @P2 STG.E [R8.64], R243 ;  /* 0x000000f308002986 */ /* 0x0043e8000c101904 */
[----:B---3--:R2:W-:Y:S04]  /*550a0*/  @P5 STG.E [R6.64], R167 ;  /* 0x000000a706005986 */ /* 0x0085e8000c101904 */
[----:B-1----:R-:W3:Y:S04]  /*550b0*/  LDL.LU R243, [R1+0x2c4] ;  /* 0x0002c40001f37983 */ /* 0x002ee80000300800 */
[----:B------:R-:W3:Y:S01]  /*550c0*/  LDL.LU R241, [R1+0x260] ;  /* 0x0002600001f17983 */ /* 0x000ee20000300800 */
[----:B--2---:R-:W-:-:S04]  /*550d0*/  LEA R6, P2, R0, R3, 0x2 ;  /* 0x0000000300067211 */ /* 0x004fc800078410ff */
[----:B------:R-:W-:-:S05]  /*550e0*/  LEA.HI.X.SX32 R7, R0, R4, 0x2, P2 ;  /* 0x0000000400077211 */ /* 0x000fca00010f16ff */
[----:B------:R1:W-:Y:S04]  /*550f0*/  @P3 STG.E [R6.64], R231 ;  /* 0x000000e706003986 */ /* 0x0003e8000c101904 */
[----:B-1----:R-:W2:Y:S01]  /*55100*/  LDL.LU R231, [R1+0x264] ;  /* 0x0002640001e77983 */ /* 0x002ea20000300800 */
[----:B------:R-:W-:Y:S02]  /*55110*/  IADD3 R5, R0, c[0x0][0x198], RZ ;  /* 0x0000660000057a10 */ /* 0x000fe40007ffe0ff */
[C---:B------:R-:W-:Y:S01]  /*55120*/  IADD3 R9, R252.reuse, 0x4a, RZ ;  /* 0x0000004afc097810 */ /* 0x040fe20007ffe0ff */
[----:B------:R-:W2:Y:S01]  /*55130*/  LDL.LU R167, [R1+0x90] ;  /* 0x0000900001a77983 */ /* 0x000ea20000300800 */
[----:B------:R-:W-:Y:S02]  /*55140*/  LEA R8, P6, R5, R3, 0x2 ;  /* 0x0000000305087211 */ /* 0x000fe400078c10ff */
[----:B------:R-:W-:-:S02]  /*55150*/  IADD3 R10, R252, 0x49, RZ ;  /* 0x00000049fc0a7810 */ /* 0x000fc40007ffe0ff */
        /* <DEDUP_REMOVED lines=18> */
[----:B----4-:R1:W-:Y:S04]  /*55280*/  @P1 STG.E [R6.64], R242 ;  /* 0x000000f206001986 */ /* 0x0103e8000c101904 */
[----:B-----5:R4:W-:Y:S04]  /*55290*/  @P5 STG.E [R8.64], R166 ;  /* 0x000000a608005986 */ /* 0x0209e8000c101904 */
[----:B-1----:R-:W5:Y:S01]  /*552a0*/  LDL.LU R242, [R1+0x94] ;  /* 0x0000940001f27983 */ /* 0x002f620000300800 */
[----:B------:R-:W-:-:S03]  /*552b0*/  LEA R6, P1, R0, R3, 0x2 ;  /* 0x0000000300067211 */ /* 0x000fc600078210ff */
[----:B------:R-:W5:Y:S01]  /*552c0*/  LDL.LU R240, [R1+0x2f0] ;  /* 0x0002f00001f07983 */ /* 0x000f620000300800 */
[----:B----4-:R-:W-:Y:S02]  /*552d0*/  IADD3 R9, R252, 0x4e, RZ ;  /* 0x0000004efc097810 */ /* 0x010fe40007ffe0ff */
[-C--:B------:R-:W-:Y:S02]  /*552e0*/  LEA R8, P6, R5, R3.reuse, 0x2 ;  /* 0x0000000305087211 */ /* 0x080fe400078c10ff */
[-C--:B------:R-:W-:Y:S02]  /*552f0*/  LEA.HI.X.SX32 R7, R0, R4.reuse, 0x2, P1 ;  /* 0x0000000400077211 */ /* 0x080fe400008f16ff */
[----:B------:R-:W-:Y:S02]  /*55300*/  ISETP.LT.AND P5, PT, R9, c[0x0][0x17c], !P0 ;  /* 0x00005f0009007a0c */ /* 0x000fe400047a1270 */
[C---:B------:R-:W-:Y:S02]  /*55310*/  LEA.HI.X.SX32 R9, R5.reuse, R4, 0x2, P6 ;  /* 0x0000000405097211 */ /* 0x040fe400030f16ff */
[----:B------:R-:W-:Y:S01]  /*55320*/  IADD3 R0, R5, c[0x0][0x198], RZ ;  /* 0x0000660005007a10 */ /* 0x000fe20007ffe0ff */
[----:B---3--:R1:W-:Y:S04]  /*55330*/  @P2 STG.E [R6.64], R243 ;  /* 0x000000f306002986 */ /* 0x0083e8000c101904 */
[----:B------:R3:W-:Y:S04]  /*55340*/  @P4 STG.E [R8.64], R241 ;  /* 0x000000f108004986 */ /* 0x0007e8000c101904 */
[----:B-1----:R-:W4:Y:S01]  /*55350*/  LDL.LU R243, [R1+0x2f4] ;  /* 0x0002f40001f37983 */ /* 0x002f220000300800 */
[----:B---3--:R-:W-:-:S03]  /*55360*/  LEA R8, P2, R0, R3, 0x2 ;  /* 0x0000000300087211 */ /* 0x008fc600078410ff */
[----:B------:R-:W3:Y:S01]  /*55370*/  LDL.LU R166, [R1+0x2b0] ;  /* 0x0002b00001a67983 */ /* 0x000ee20000300800 */
[----:B------:R-:W-:-:S05]  /*55380*/  LEA.HI.X.SX32 R9, R0, R4, 0x2, P2 ;  /* 0x0000000400097211 */ /* 0x000fca00010f16ff */
[----:B--2---:R1:W-:Y:S04]  /*55390*/  @P3 STG.E [R8.64], R231 ;  /* 0x000000e708003986 */ /* 0x0043e8000c101904 */
[----:B-1----:R-:W3:Y:S01]  /*553a0*/  LDL.LU R231, [R1+0x2b4] ;  /* 0x0002b40001e77983 */ /* 0x002ee20000300800 */
[----:B------:R-:W-:Y:S02]  /*553b0*/  IADD3 R5, R0, c[0x0][0x198], RZ ;  /* 0x0000660000057a10 */ /* 0x000fe40007ffe0ff */
[C---:B------:R-:W-:Y:S01]  /*553c0*/  IADD3 R7, R252.reuse, 0x50, RZ ;  /* 0x00000050fc077810 */ /* 0x040fe20007ffe0ff */
[----:B------:R-:W3:Y:S01]  /*553d0*/  LDL.LU R241, [R1+0x250] ;  /* 0x0002500001f17983 */ /* 0x000ee20000300800 */
[----:B------:R-:W-:Y:S02]  /*553e0*/  LEA R6, P6, R5, R3, 0x2 ;  /* 0x0000000305067211 */ /* 0x000fe400078c10ff */
[----:B------:R-:W-:-:S02]  /*553f0*/  IADD3 R10, R252, 0x4f, RZ ;  /* 0x0000004ffc0a7810 */ /* 0x000fc40007ffe0ff */
[----:B------:R-:W-:Y:S02]  /*55400*/  ISETP.LT.AND P4, PT, R7, c[0x0][0x17c], !P0 ;  /* 0x00005f0007007a0c */ /* 0x000fe40004781270 */
[C---:B------:R-:W-:Y:S02]  /*55410*/  IADD3 R0, R5.reuse, c[0x0][0x198], RZ ;  /* 0x0000660005007a10 */ /* 0x040fe40007ffe0ff */
[----:B------:R-:W-:Y:S02]  /*55420*/  LEA.HI.X.SX32 R7, R5, R4, 0x2, P6 ;  /* 0x0000000405077211 */ /* 0x000fe400030f16ff */
[----:B------:R-:W-:Y:S02]  /*55430*/  ISETP.LT.AND P1, PT, R10, c[0x0][0x17c], !P0 ;  /* 0x00005f000a007a0c */ /* 0x000fe40004721270 */
[----:B------:R-:W-:Y:S01]  /*55440*/  IADD3 R5, R0, c[0x0][0x198], RZ ;  /* 0x0000660000057a10 */ /* 0x000fe20007ffe0ff */
[----:B------:R1:W-:Y:S01]  /*55450*/  @P5 STG.E [R6.64], R167 ;  /* 0x000000a706005986 */ /* 0x0003e2000c101904 */
[----:B------:R-:W-:-:S02]  /*55460*/  IADD3 R9, R252, 0x52, RZ ;  /* 0x00000052fc097810 */ /* 0x000fc40007ffe0ff */
[-C--:B------:R-:W-:Y:S02]  /*55470*/  LEA R8, P6, R5, R3.reuse, 0x2 ;  /* 0x0000000305087211 */ /* 0x080fe400078c10ff */
[----:B------:R-:W-:Y:S02]  /*55480*/  IADD3 R10, R252, 0x51, RZ ;  /* 0x00000051fc0a7810 */ /* 0x000fe40007ffe0ff */
[----:B------:R-:W-:Y:S02]  /*55490*/  ISETP.LT.AND P5, PT, R9, c[0x0][0x17c], !P0 ;  /* 0x00005f0009007a0c */ /* 0x000fe400047a1270 */
[C---:B-1----:R-:W-:Y:S02]  /*554a0*/  LEA R6, P3, R0.reuse, R3, 0x2 ;  /* 0x0000000300067211 */ /* 0x042fe400078610ff */
[-C--:B------:R-:W-:Y:S02]  /*554b0*/  LEA.HI.X.SX32 R9, R5, R4.reuse, 0x2, P6 ;  /* 0x0000000405097211 */ /* 0x080fe400030f16ff */
[----:B------:R-:W-:-:S02]  /*554c0*/  LEA.HI.X.SX32 R7, R0, R4, 0x2, P3 ;  /* 0x0000000400077211 */ /* 0x000fc400018f16ff */
[----:B------:R-:W-:Y:S02]  /*554d0*/  ISETP.LT.AND P2, PT, R10, c[0x0][0x17c], !P0 ;  /* 0x00005f000a007a0c */ /* 0x000fe40004741270 */
[----:B------:R-:W-:Y:S02]  /*554e0*/  IADD3 R0, R5, c[0x0][0x198], RZ ;  /* 0x0000660005007a10 */ /* 0x000fe40007ffe0ff */
[----:B------:R-:W-:Y:S02]  /*554f0*/  IADD3 R10, R252, 0x53, RZ ;  /* 0x00000053fc0a7810 */ /* 0x000fe40007ffe0ff */
[----:B------:R-:W-:Y:S02]  /*55500*/  IADD3 R5, R0, c[0x0][0x198], RZ ;  /* 0x0000660000057a10 */ /* 0x000fe40007ffe0ff */
[----:B------:R-:W-:Y:S01]  /*55510*/  ISETP.LT.AND P3, PT, R10, c[0x0][0x17c], !P0 ;  /* 0x00005f000a007a0c */ /* 0x000fe20004761270 */
[----:B-----5:R1:W-:Y:S04]  /*55520*/  @P1 STG.E [R6.64], R242 ;  /* 0x000000f206001986 */ /* 0x0203e8000c101904 */
[----:B------:R5:W-:Y:S04]  /*55530*/  @P4 STG.E [R8.64], R240 ;  /* 0x000000f008004986 */ /* 0x000be8000c101904 */
[----:B-1----:R-:W2:Y:S01]  /*55540*/  LDL.LU R242, [R1+0x254] ;  /* 0x0002540001f27983 */ /* 0x002ea20000300800 */
[----:B-----5:R-:W-:-:S03]  /*55550*/  LEA R8, P1, R0, R3, 0x2 ;  /* 0x0000000300087211 */ /* 0x020fc600078210ff */
[----:B------:R-:W5:Y:S01]  /*55560*/  LDL.LU R167, [R1+0x80] ;  /* 0x0000800001a77983 */ /* 0x000f620000300800 */
[-C--:B------:R-:W-:Y:S02]  /*55570*/  LEA.HI.X.SX32 R9, R0, R4.reuse, 0x2, P1 ;  /* 0x0000000400097211 */ /* 0x080fe400008f16ff */
[C---:B------:R-:W-:Y:S02]  /*55580*/  IADD3 R0, R5.reuse, c[0x0][0x198], RZ ;  /* 0x0000660005007a10 */ /* 0x040fe40007ffe0ff */
[----:B------:R-:W-:Y:S02]  /*55590*/  IADD3 R7, R252, 0x54, RZ ;  /* 0x00000054fc077810 */ /* 0x000fe40007ffe0ff */
[-C--:B------:R-:W-:Y:S01]  /*555a0*/  LEA R6, P6, R5, R3.reuse, 0x2 ;  /* 0x0000000305067211 */ /* 0x080fe200078c10ff */
[----:B----4-:R1:W-:Y:S01]  /*555b0*/  @P2 STG.E [R8.64], R243 ;  /* 0x000000f308002986 */ /* 0x0103e2000c101904 */
[----:B------:R-:W-:Y:S02]  /*555c0*/  ISETP.LT.AND P4, PT, R7, c[0x0][0x17c], !P0 ;  /* 0x00005f0007007a0c */ /* 0x000fe40004781270 */
[----:B------:R-:W-:Y:S01]  /*555d0*/  LEA.HI.X.SX32 R7, R5, R4, 0x2, P6 ;  /* 0x0000000405077211 */ /* 0x000fe200030f16ff */
[----:B-1----:R-:W4:Y:S01]  /*555e0*/  LDL.LU R243, [R1+0x84] ;  /* 0x0000840001f37983 */ /* 0x002f220000300800 */
[----:B------:R-:W-:-:S03]  /*555f0*/  LEA R8, P2, R0, R3, 0x2 ;  /* 0x0000000300087211 */ /* 0x000fc600078410ff */
[----:B---3--:R-:W-:Y:S01]  /*55600*/  @P5 STG.E [R6.64], R166 ;  /* 0x000000a606005986 */ /* 0x008fe2000c101904 */
[----:B------:R-:W-:-:S03]  /*55610*/  LEA.HI.X.SX32 R9, R0, R4, 0x2, P2 ;  /* 0x0000000400097211 */ /* 0x000fc600010f16ff */
[----:B------:R-:W3:Y:S04]  /*55620*/  LDL.LU R240, [R1+0x2e0] ;  /* 0x0002e00001f07983 */ /* 0x000ee80000300800 */
[----:B------:R1:W-:Y:S04]  /*55630*/  @P3 STG.E [R8.64], R231 ;  /* 0x000000e708003986 */ /* 0x0003e8000c101904 */
[----:B-1----:R-:W3:Y:S01]  /*55640*/  LDL.LU R231, [R1+0x2e4] ;  /* 0x0002e40001e77983 */ /* 0x002ee20000300800 */
[----:B------:R-:W-:Y:S02]  /*55650*/  IADD3 R5, R0, c[0x0][0x198], RZ ;  /* 0x0000660000057a10 */ /* 0x000fe40007ffe0ff */
[----:B------:R-:W-:Y:S01]  /*55660*/  IADD3 R7, R252, 0x56, RZ ;  /* 0x00000056fc077810 */ /* 0x000fe20007ffe0ff */
[----:B------:R-:W3:Y:S01]  /*55670*/  LDL.LU R166, [R1+0x280] ;  /* 0x0002800001a67983 */ /* 0x000ee20000300800 */
        /* <DEDUP_REMOVED lines=10> */
[----:B-1----:R-:W-:Y:S02]  /*55720*/  LEA R6, P3, R0, R3, 0x2 ;  /* 0x0000000300067211 */ /* 0x002fe400078610ff */
[----:B------:R-:W-:Y:S02]  /*55730*/  IADD3 R9, R252, 0x58, RZ ;  /* 0x00000058fc097810 */ /* 0x000fe40007ffe0ff */
[----:B------:R-:W-:Y:S02]  /*55740*/  LEA.HI.X.SX32 R7, R0, R4, 0x2, P3 ;  /* 0x0000000400077211 */ /* 0x000fe400018f16ff */
[----:B------:R-:W-:-:S02]  /*55750*/  IADD3 R0, R5, c[0x0][0x198], RZ ;  /* 0x0000660005007a10 */ /* 0x000fc40007ffe0ff */
[-C--:B------:R-:W-:Y:S02]  /*55760*/  LEA R8, P6, R5, R3.reuse, 0x2 ;  /* 0x0000000305087211 */ /* 0x080fe400078c10ff */
[----:B------:R-:W-:Y:S02]  /*55770*/  ISETP.LT.AND P4, PT, R9, c[0x0][0x17c], !P0 ;  /* 0x00005f0009007a0c */ /* 0x000fe40004781270 */
[----:B------:R-:W-:Y:S02]  /*55780*/  LEA.HI.X.SX32 R9, R5, R4, 0x2, P6 ;  /* 0x0000000405097211 */ /* 0x000fe400030f16ff */
[----:B------:R-:W-:Y:S02]  /*55790*/  IADD3 R10, R252, 0x59, RZ ;  /* 0x00000059fc0a7810 */ /* 0x000fe40007ffe0ff */
[----:B------:R-:W-:Y:S02]  /*557a0*/  IADD3 R5, R0, c[0x0][0x198], RZ ;  /* 0x0000660000057a10 */ /* 0x000fe40007ffe0ff */
[----:B------:R-:W-:Y:S01]  /*557b0*/  ISETP.LT.AND P3, PT, R10, c[0x0][0x17c], !P0 ;  /* 0x00005f000a007a0c */ /* 0x000fe20004761270 */
[----:B--2---:R1:W-:Y:S04]  /*557c0*/  @P1 STG.E [R6.64], R242 ;  /* 0x000000f206001986 */ /* 0x0043e8000c101904 */
[----:B-----5:R2:W-:Y:S04]  /*557d0*/  @P5 STG.E [R8.64], R167 ;  /* 0x000000a708005986 */ /* 0x0205e8000c101904 */
[----:B-1----:R-:W5:Y:S01]  /*557e0*/  LDL.LU R242, [R1+0x284] ;  /* 0x0002840001f27983 */ /* 0x002f620000300800 */
[----:B------:R-:W-:-:S03]  /*557f0*/  LEA R6, P1, R0, R3, 0x2 ;  /* 0x0000000300067211 */ /* 0x000fc600078210ff */
[----:B------:R-:W5:Y:S01]  /*55800*/  LDL.LU R241, [R1+0x160] ;  /* 0x0001600001f17983 */ /* 0x000f620000300800 */
[-C--:B------:R-:W-:Y:S02]  /*55810*/  LEA.HI.X.SX32 R7, R0, R4.reuse, 0x2, P1 ;  /* 0x0000000400077211 */ /* 0x080fe400008f16ff */
[C---:B------:R-:W-:Y:S02]  /*55820*/  IADD3 R0, R5.reuse, c[0x0][0x198], RZ ;  /* 0x0000660005007a10 */ /* 0x040fe40007ffe0ff */
[----:B--2---:R-:W-:Y:S02]  /*55830*/  IADD3 R9, R252, 0x5a, RZ ;  /* 0x0000005afc097810 */ /* 0x004fe40007ffe0ff */
[----:B------:R-:W-:Y:S02]  /*55840*/  LEA R8, P6, R5, R3, 0x2 ;  /* 0x0000000305087211 */ /* 0x000fe400078c10ff */
[----:B------:R-:W-:Y:S01]  /*55850*/  ISETP.LT.AND P5, PT, R9, c[0x0][0x17c], !P0 ;  /* 0x00005f0009007a0c */ /* 0x000fe200047a1270 */
[----:B----4-:R1:W-:Y:S01]  /*55860*/  @P2 STG.E [R6.64], R243 ;  /* 0x000000f306002986 */ /* 0x0103e2000c101904 */
[----:B------:R-:W-:-:S03]  /*55870*/  LEA.HI.X.SX32 R9, R5, R4, 0x2, P6 ;  /* 0x0000000405097211 */ /* 0x000fc600030f16ff */
[----:B-1----:R-:W2:Y:S01]  /*55880*/  LDL.LU R243, [R1+0x164] ;  /* 0x0001640001f37983 */ /* 0x002ea20000300800 */
[----:B------:R-:W-:-:S03]  /*55890*/  LEA R6, P2, R0, R3, 0x2 ;  /* 0x0000000300067211 */ /* 0x000fc600078410ff */
[----:B---3--:R-:W-:Y:S01]  /*558a0*/  @P4 STG.E [R8.64], R240 ;  /* 0x000000f008004986 */ /* 0x008fe2000c101904 */
[----:B------:R-:W-:-:S03]  /*558b0*/  LEA.HI.X.SX32 R7, R0, R4, 0x2, P2 ;  /* 0x0000000400077211 */ /* 0x000fc600010f16ff */
[----:B------:R-:W3:Y:S04]  /*558c0*/  LDL.LU R167, [R1+0x70] ;  /* 0x0000700001a77983 */ /* 0x000ee80000300800 */
[----:B------:R1:W-:Y:S04]  /*558d0*/  @P3 STG.E [R6.64], R231 ;  /* 0x000000e706003986 */ /* 0x0003e8000c101904 */
[----:B-1----:R-:W3:Y:S01]  /*558e0*/  LDL.LU R231, [R1+0x74] ;  /* 0x0000740001e77983 */ /* 0x002ee20000300800 */
[----:B------:R-:W-:Y:S02]  /*558f0*/  IADD3 R10, R252, 0x5b, RZ ;  /* 0x0000005bfc0a7810 */ /* 0x000fe40007ffe0ff */
[----:B------:R-:W-:Y:S01]  /*55900*/  IADD3 R5, R0, c[0x0][0x198], RZ ;  /* 0x0000660000057a10 */ /* 0x000fe20007ffe0ff */
[----:B------:R-:W3:Y:S01]  /*55910*/  LDL.LU R240, [R1+0x298] ;  /* 0x0002980001f07983 */ /* 0x000ee20000300800 */
[----:B------:R-:W-:-:S02]  /*55920*/  IADD3 R9, R252, 0x5c, RZ ;  /* 0x0000005cfc097810 */ /* 0x000fc40007ffe0ff */
[----:B------:R-:W-:Y:S02]  /*55930*/  ISETP.LT.AND P1, PT, R10, c[0x0][0x17c], !P0 ;  /* 0x00005f000a007a0c */ /* 0x000fe40004721270 */
[CC--:B------:R-:W-:Y:S02]  /*55940*/  LEA R8, P6, R5.reuse, R3.reuse, 0x2 ;  /* 0x0000000305087211 */ /* 0x0c0fe400078c10ff */
[----:B------:R-:W-:Y:S02]  /*55950*/  IADD3 R0, R5, c[0x0][0x198], RZ ;  /* 0x0000660005007a10 */ /* 0x000fe40007ffe0ff */
[----:B------:R-:W-:Y:S02]  /*55960*/  ISETP.LT.AND P4, PT, R9, c[0x0][0x17c], !P0 ;  /* 0x00005f0009007a0c */ /* 0x000fe40004781270 */
[----:B------:R-:W-:Y:S02]  /*55970*/  LEA.HI.X.SX32 R9, R5, R4, 0x2, P6 ;  /* 0x0000000405097211 */ /* 0x000fe400030f16ff */
[----:B------:R-:W-:-:S02]  /*55980*/  LEA R6, P3, R0, R3, 0x2 ;  /* 0x0000000300067211 */ /* 0x000fc400078610ff */
[----:B------:R-:W-:Y:S02]  /*55990*/  IADD3 R10, R252, 0x5d, RZ ;  /* 0x0000005dfc0a7810 */ /* 0x000fe40007ffe0ff */
[C---:B------:R-:W-:Y:S01]  /*559a0*/  IADD3 R5, R0.reuse, c[0x0][0x198], RZ ;  /* 0x0000660000057a10 */ /* 0x040fe20007ffe0ff */
[----:B------:R1:W-:Y:S01]  /*559b0*/  @P5 STG.E [R8.64], R166 ;  /* 0x000000a608005986 */ /* 0x0003e2000c101904 */
[----:B------:R-:W-:Y:S02]  /*559c0*/  LEA.HI.X.SX32 R7, R0, R4, 0x2, P3 ;  /* 0x0000000400077211 */ /* 0x000fe400018f16ff */
[----:B------:R-:W-:Y:S02]  /*559d0*/  ISETP.LT.AND P2, PT, R10, c[0x0][0x17c], !P0 ;  /* 0x00005f000a007a0c */ /* 0x000fe40004741270 */
[----:B------:R-:W-:Y:S02]  /*559e0*/  IADD3 R0, R5, c[0x0][0x198], RZ ;  /* 0x0000660005007a10 */ /* 0x000fe40007ffe0ff */
[----:B-1----:R-:W-:-:S02]  /*559f0*/  IADD3 R9, R252, 0x5e, RZ ;  /* 0x0000005efc097810 */ /* 0x002fc40007ffe0ff */
[-C--:B------:R-:W-:Y:S02]  /*55a00*/  LEA R8, P6, R5, R3.reuse, 0x2 ;  /* 0x0000000305087211 */ /* 0x080fe400078c10ff */
[----:B------:R-:W-:Y:S02]  /*55a10*/  ISETP.LT.AND P5, PT, R9, c[0x0][0x17c], !P0 ;  /* 0x00005f0009007a0c */ /* 0x000fe400047a1270 */
[----:B------:R-:W-:Y:S02]  /*55a20*/  LEA.HI.X.SX32 R9, R5, R4, 0x2, P6 ;  /* 0x0000000405097211 */ /* 0x000fe400030f16ff */
[----:B------:R-:W-:Y:S02]  /*55a30*/  IADD3 R10, R252, 0x5f, RZ ;  /* 0x0000005ffc0a7810 */ /* 0x000fe40007ffe0ff */
[----:B------:R-:W-:Y:S02]  /*55a40*/  IADD3 R5, R0, c[0x0][0x198], RZ ;  /* 0x0000660000057a10 */ /* 0x000fe40007ffe0ff */
[----:B------:R-:W-:Y:S01]  /*55a50*/  ISETP.LT.AND P3, PT, R10, c[0x0][0x17c], !P0 ;  /* 0x00005f000a007a0c */ /* 0x000fe20004761270 */
[----:B-----5:R1:W-:Y:S04]  /*55a60*/  @P1 STG.E [R6.64], R242 ;  /* 0x000000f206001986 */ /* 0x0203e8000c101904 */
[----:B------:R5:W-:Y:S04]  /*55a70*/  @P4 STG.E [R8.64], R241 ;  /* 0x000000f108004986 */ /* 0x000be8000c101904 */
[----:B-1----:R-:W4:Y:S01]  /*55a80*/  LDL.LU R242, [R1+0x29c] ;  /* 0x00029c0001f27983 */ /* 0x002f220000300800 */
[----:B------:R-:W-:-:S02]  /*55a90*/  LEA R6, P1, R0, R3, 0x2 ;  /* 0x0000000300067211 */ /* 0x000fc400078210ff */
[----:B-----5:R-:W-:Y:S01]  /*55aa0*/  IADD3 R9, R252, 0x60, RZ ;  /* 0x00000060fc097810 */ /* 0x020fe20007ffe0ff */
[----:B------:R-:W5:Y:S01]  /*55ab0*/  LDL.LU R166, [R1+0x2a8] ;  /* 0x0002a80001a67983 */ /* 0x000f620000300800 */
[-C--:B------:R-:W-:Y:S02]  /*55ac0*/  LEA.HI.X.SX32 R7, R0, R4.reuse, 0x2, P1 ;  /* 0x0000000400077211 */ /* 0x080fe400008f16ff */
[C---:B------:R-:W-:Y:S02]  /*55ad0*/  IADD3 R0, R5.reuse, c[0x0][0x198], RZ ;  /* 0x0000660005007a10 */ /* 0x040fe40007ffe0ff */
[----:B------:R-:W-:Y:S02]  /*55ae0*/  LEA R8, P6, R5, R3, 0x2 ;  /* 0x0000000305087211 */ /* 0x000fe400078c10ff */
[----:B------:R-:W-:Y:S01]  /*55af0*/  ISETP.LT.AND P4, PT, R9, c[0x0][0x17c], !P0 ;  /* 0x00005f0009007a0c */ /* 0x000fe20004781270 */
[----:B--2---:R1:W-:Y:S01]  /*55b00*/  @P2 STG.E [R6.64], R243 ;  /* 0x000000f306002986 */ /* 0x0043e2000c101904 */
        /* <DEDUP_REMOVED lines=31> */
[----:B----4-:R1:W-:Y:S04]  /*55d00*/  @P1 STG.E [R6.64], R242 ;  /* 0x000000f206001986 */ /* 0x0103e8000c101904 */
[----:B-----5:R4:W-:Y:S04]  /*55d10*/  @P5 STG.E [R8.64], R166 ;  /* 0x000000a608005986 */ /* 0x0209e8000c101904 */
[----:B-1----:R-:W5:Y:S01]  /*55d20*/  LDL.LU R242, [R1+0xac] ;  /* 0x0000ac0001f27983 */ /* 0x002f620000300800 */
[----:B------:R-:W-:-:S03]  /*55d30*/  LEA R6, P1, R0, R3, 0x2 ;  /* 0x0000000300067211 */ /* 0x000fc600078210ff */
[----:B------:R-:W5:Y:S01]  /*55d40*/  LDL.LU R240, [R1+0x2d8] ;  /* 0x0002d80001f07983 */ /* 0x000f620000300800 */
[-C--:B------:R-:W-:Y:S02]  /*55d50*/  LEA.HI.X.SX32 R7, R0, R4.reuse, 0x2, P1 ;  /* 0x0000000400077211 */ /* 0x080fe400008f16ff */
[C---:B------:R-:W-:Y:S02]  /*55d60*/  IADD3 R0, R5.reuse, c[0x0][0x198], RZ ;  /* 0x0000660005007a10 */ /* 0x040fe40007ffe0ff */
[----:B----4-:R-:W-:Y:S02]  /*55d70*/  IADD3 R9, R252, 0x66, RZ ;  /* 0x00000066fc097810 */ /* 0x010fe40007ffe0ff */
        /* <DEDUP_REMOVED lines=68> */
[C---:B------:R-:W-:Y:S02]  /*561c0*/  IADD3 R0, R5.reuse, c[0x0][0x198], RZ ;  /* 0x0000660005007a10 */ /* 0x040fe40007ffe0ff */
[----:B-1----:R-:W-:Y:S01]  /*561d0*/  IADD3 R9, R252, 0x70, RZ ;  /* 0x00000070fc097810 */ /* 0x002fe20007ffe0ff */
[----:B------:R-:W3:Y:S01]  /*561e0*/  LDL.LU R241, [R1+0x2bc] ;  /* 0x0002bc0001f17983 */ /* 0x000ee20000300800 */
[----:B------:R-:W-:-:S02]  /*561f0*/  LEA R8, P6, R5, R3, 0x2 ;  /* 0x0000000305087211 */ /* 0x000fc400078c10ff */
[----:B------:R-:W-:Y:S02]  /*56200*/  ISETP.LT.AND P4, PT, R9, c[0x0][0x17c], !P0 ;  /* 0x00005f0009007a0c */ /* 0x000fe40004781270 */
[----:B------:R-:W-:Y:S02]  /*56210*/  LEA.HI.X.SX32 R9, R5, R4, 0x2, P6 ;  /* 0x0000000405097211 */ /* 0x000fe400030f16ff */
[----:B------:R-:W-:Y:S02]  /*56220*/  IADD3 R10, R252, 0x71, RZ ;  /* 0x00000071fc0a7810 */ /* 0x000fe40007ffe0ff */
[----:B------:R-:W-:Y:S02]  /*56230*/  IADD3 R5, R0, c[0x0][0x198], RZ ;  /* 0x0000660000057a10 */ /* 0x000fe40007ffe0ff */
[----:B------:R-:W-:Y:S01]  /*56240*/  ISETP.LT.AND P3, PT, R10, c[0x0][0x17c], !P0 ;  /* 0x00005f000a007a0c */ /* 0x000fe20004761270 */
[----:B----4-:R1:W-:Y:S04]  /*56250*/  @P1 STG.E [R6.64], R242 ;  /* 0x000000f206001986 */ /* 0x0103e8000c101904 */
[----:B-----5:R4:W-:Y:S01]  /*56260*/  @P5 STG.E [R8.64], R167 ;  /* 0x000000a708005986 */ /* 0x0209e2000c101904 */
[----:B-1----:R-:W-:-:S03]  /*56270*/  LEA R6, P1, R0, R3, 0x2 ;  /* 0x0000000300067211 */ /* 0x002fc600078210ff */
        /* <DEDUP_REMOVED lines=14> */
[----:B-1----:R-:W4:Y:S01]  /*56360*/  LDL.LU R231, [R1+0x8c] ;  /* 0x00008c0001e77983 */ /* 0x002f220000300800 */
[----:B------:R-:W-:Y:S02]  /*56370*/  IADD3 R10, R252, 0x73, RZ ;  /* 0x00000073fc0a7810 */ /* 0x000fe40007ffe0ff */
[----:B------:R-:W-:Y:S01]  /*56380*/  IADD3 R5, R0, c[0x0][0x198], RZ ;  /* 0x0000660000057a10 */ /* 0x000fe20007ffe0ff */
[----:B------:R-:W4:Y:S01]  /*56390*/  LDL.LU R240, [R1+0x2e8] ;  /* 0x0002e80001f07983 */ /* 0x000f220000300800 */
[----:B------:R-:W-:-:S02]  /*563a0*/  ISETP.LT.AND P1, PT, R10, c[0x0][0x17c], !P0 ;  /* 0x00005f000a007a0c */ /* 0x000fc40004721270 */
[----:B------:R-:W-:Y:S02]  /*563b0*/  IADD3 R9, R252, 0x74, RZ ;  /* 0x00000074fc097810 */ /* 0x000fe40007ffe0ff */
[C---:B------:R-:W-:Y:S02]  /*563c0*/  IADD3 R0, R5.reuse, c[0x0][0x198], RZ ;  /* 0x0000660005007a10 */ /* 0x040fe40007ffe0ff */
[-C--:B------:R-:W-:Y:S02]  /*563d0*/  LEA R8, P6, R5, R3.reuse, 0x2 ;  /* 0x0000000305087211 */ /* 0x080fe400078c10ff */
[----:B------:R-:W-:Y:S02]  /*563e0*/  ISETP.LT.AND P4, PT, R9, c[0x0][0x17c], !P0 ;  /* 0x00005f0009007a0c */ /* 0x000fe40004781270 */
[----:B------:R-:W-:Y:S02]  /*563f0*/  LEA R6, P3, R0, R3, 0x2 ;  /* 0x0000000300067211 */ /* 0x000fe400078610ff */
[----:B------:R-:W-:-:S02]  /*56400*/  LEA.HI.X.SX32 R9, R5, R4, 0x2, P6 ;  /* 0x0000000405097211 */ /* 0x000fc400030f16ff */
[----:B------:R-:W-:Y:S02]  /*56410*/  IADD3 R10, R252, 0x75, RZ ;  /* 0x00000075fc0a7810 */ /* 0x000fe40007ffe0ff */
[C---:B------:R-:W-:Y:S02]  /*56420*/  IADD3 R5, R0.reuse, c[0x0][0x198], RZ ;  /* 0x0000660000057a10 */ /* 0x040fe40007ffe0ff */
[----:B------:R-:W-:Y:S01]  /*56430*/  LEA.HI.X.SX32 R7, R0, R4, 0x2, P3 ;  /* 0x0000000400077211 */ /* 0x000fe200018f16ff */
[----:B------:R1:W-:Y:S01]  /*56440*/  @P5 STG.E [R8.64], R166 ;  /* 0x000000a608005986 */ /* 0x0003e2000c101904 */
[----:B------:R-:W-:Y:S02]  /*56450*/  ISETP.LT.AND P2, PT, R10, c[0x0][0x17c], !P0 ;  /* 0x00005f000a007a0c */ /* 0x000fe40004741270 */
[----:B------:R-:W-:Y:S01]  /*56460*/  IADD3 R0, R5, c[0x0][0x198], RZ ;  /* 0x0000660005007a10 */ /* 0x000fe20007ffe0ff */
[----:B------:R1:W-:Y:S01]  /*56470*/  @P1 STG.E [R6.64], R241 ;  /* 0x000000f106001986 */ /* 0x0003e2000c101904 */
[----:B------:R-:W-:-:S02]  /*56480*/  IADD3 R10, R252, 0x77, RZ ;  /* 0x00000077fc0a7810 */ /* 0x000fc40007ffe0ff */
[----:B-1----:R-:W-:Y:S02]  /*56490*/  IADD3 R9, R252, 0x76, RZ ;  /* 0x00000076fc097810 */ /* 0x002fe40007ffe0ff */
[-C--:B------:R-:W-:Y:S01]  /*564a0*/  LEA R8, P6, R5, R3.reuse, 0x2 ;  /* 0x0000000305087211 */ /* 0x080fe200078c10ff */
[----:B------:R-:W4:Y:S01]  /*564b0*/  LDL.LU R241, [R1+0x2ec] ;  /* 0x0002ec0001f17983 */ /* 0x000f220000300800 */
[----:B------:R-:W-:Y:S02]  /*564c0*/  ISETP.LT.AND P5, PT, R9, c[0x0][0x17c], !P0 ;  /* 0x00005f0009007a0c */ /* 0x000fe400047a1270 */
[C---:B------:R-:W-:Y:S02]  /*564d0*/  LEA R6, P1, R0.reuse, R3, 0x2 ;  /* 0x0000000300067211 */ /* 0x040fe400078210ff */
[----:B------:R-:W-:Y:S02]  /*564e0*/  LEA.HI.X.SX32 R9, R5, R4, 0x2, P6 ;  /* 0x0000000405097211 */ /* 0x000fe400030f16ff */
[----:B------:R-:W-:-:S02]  /*564f0*/  IADD3 R5, R0, c[0x0][0x198], RZ ;  /* 0x0000660000057a10 */ /* 0x000fc40007ffe0ff */
[----:B------:R-:W-:Y:S02]  /*56500*/  LEA.HI.X.SX32 R7, R0, R4, 0x2, P1 ;  /* 0x0000000400077211 */ /* 0x000fe400008f16ff */
[----:B------:R-:W-:Y:S02]  /*56510*/  ISETP.LT.AND P3, PT, R10, c[0x0][0x17c], !P0 ;  /* 0x00005f000a007a0c */ /* 0x000fe40004761270 */
[C---:B------:R-:W-:Y:S01]  /*56520*/  IADD3 R0, R5.reuse, c[0x0][0x198], RZ ;  /* 0x0000660005007a10 */ /* 0x040fe20007ffe0ff */
[----:B-----5:R1:W-:Y:S02]  /*56530*/  @P4 STG.E [R8.64], R242 ;  /* 0x000000f208004986 */ /* 0x0203e4000c101904 */
[----:B-1----:R-:W-:Y:S02]  /*56540*/  IADD3 R9, R252, 0x78, RZ ;  /* 0x00000078fc097810 */ /* 0x002fe40007ffe0ff */
[----:B------:R-:W5:Y:S01]  /*56550*/  LDL.LU R242, [R1+0x288] ;  /* 0x0002880001f27983 */ /* 0x000f620000300800 */
[----:B------:R-:W-:-:S02]  /*56560*/  LEA R8, P6, R5, R3, 0x2 ;  /* 0x0000000305087211 */ /* 0x000fc400078c10ff */
[----:B------:R-:W-:Y:S02]  /*56570*/  ISETP.LT.AND P4, PT, R9, c[0x0][0x17c], !P0 ;  /* 0x00005f0009007a0c */ /* 0x000fe40004781270 */
[----:B------:R-:W-:Y:S01]  /*56580*/  LEA.HI.X.SX32 R9, R5, R4, 0x2, P6 ;  /* 0x0000000405097211 */ /* 0x000fe200030f16ff */
[----:B--2---:R1:W-:Y:S04]  /*56590*/  @P2 STG.E [R6.64], R243 ;  /* 0x000000f306002986 */ /* 0x0043e8000c101904 */
[----:B-1----:R-:W2:Y:S01]  /*565a0*/  LDL.LU R243, [R1+0x28c] ;  /* 0x00028c0001f37983 */ /* 0x002ea20000300800 */
[----:B------:R-:W-:-:S03]  /*565b0*/  LEA R6, P2, R0, R3, 0x2 ;  /* 0x0000000300067211 */ /* 0x000fc600078410ff */
[----:B---3--:R-:W-:Y:S01]  /*565c0*/  @P5 STG.E [R8.64], R167 ;  /* 0x000000a708005986 */ /* 0x008fe2000c101904 */
[----:B------:R-:W-:-:S03]  /*565d0*/  LEA.HI.X.SX32 R7, R0, R4, 0x2, P2 ;  /* 0x0000000400077211 */ /* 0x000fc600010f16ff */
[----:B------:R-:W3:Y:S04]  /*565e0*/  LDL.LU R166, [R1+0x168] ;  /* 0x0001680001a67983 */ /* 0x000ee80000300800 */
[----:B----4-:R1:W-:Y:S04]  /*565f0*/  @P3 STG.E [R6.64], R231 ;  /* 0x000000e706003986 */ /* 0x0103e8000c101904 */
        /* <DEDUP_REMOVED lines=19> */
[----:B-1----:R-:W-:Y:S01]  /*56730*/  IADD3 R9, R252, 0x7c, RZ ;  /* 0x0000007cfc097810 */ /* 0x002fe20007ffe0ff */
[----:B------:R-:W4:Y:S01]  /*56740*/  LDL.LU R240, [R1+0x7c] ;  /* 0x00007c0001f07983 */ /* 0x000f220000300800 */
[-C--:B------:R-:W-:Y:S02]  /*56750*/  LEA R8, P6, R5, R3.reuse, 0x2 ;  /* 0x0000000305087211 */ /* 0x080fe400078c10ff */
[----:B------:R-:W-:Y:S01]  /*56760*/  ISETP.LT.AND P4, PT, R9, c[0x0][0x17c], !P0 ;  /* 0x00005f0009007a0c */ /* 0x000fe20004781270 */
[----:B------:R-:W4:Y:S01]  /*56770*/  LDL.LU R241, [R1+0x60] ;  /* 0x0000600001f17983 */ /* 0x000f220000300800 */
        /* <DEDUP_REMOVED lines=14> */
[----:B------:R-:W-:-:S04]  /*56860*/  LEA R6, P2, R0, R3, 0x2 ;  /* 0x0000000300067211 */ /* 0x000fc800078410ff */
[C---:B------:R-:W-:Y:S01]  /*56870*/  LEA.HI.X.SX32 R7, R0.reuse, R4, 0x2, P2 ;  /* 0x0000000400077211 */ /* 0x040fe200010f16ff */
[----:B---3--:R-:W-:Y:S04]  /*56880*/  @P4 STG.E [R8.64], R166 ;  /* 0x000000a608004986 */ /* 0x008fe8000c101904 */
[----:B----4-:R1:W-:Y:S04]  /*56890*/  @P3 STG.E [R6.64], R231 ;  /* 0x000000e706003986 */ /* 0x0103e8000c101904 */
[----:B-1----:R-:W3:Y:S01]  /*568a0*/  LDL.LU R231, [R1+0x24] ;  /* 0x0000240001e77983 */ /* 0x002ee20000300800 */
[----:B------:R-:W-:-:S02]  /*568b0*/  IADD3 R5, R0, c[0x0][0x198], RZ ;  /* 0x0000660000057a10 */ /* 0x000fc40007ffe0ff */
[C---:B------:R-:W-:Y:S02]  /*568c0*/  IADD3 R9, R252.reuse, 0x80, RZ ;  /* 0x00000080fc097810 */ /* 0x040fe40007ffe0ff */
[----:B------:R-:W-:Y:S02]  /*568d0*/  LEA R8, P6, R5, R3, 0x2 ;  /* 0x0000000305087211 */ /* 0x000fe400078c10ff */
[----:B------:R-:W-:Y:S02]  /*568e0*/  IADD3 R10, R252, 0x7f, RZ ;  /* 0x0000007ffc0a7810 */ /* 0x000fe40007ffe0ff */
[----:B------:R-:W-:Y:S02]  /*568f0*/  ISETP.LT.AND P4, PT, R9, c[0x0][0x17c], !P0 ;  /* 0x00005f0009007a0c */ /* 0x000fe40004781270 */
[C---:B------:R-:W-:Y:S02]  /*56900*/  IADD3 R0, R5.reuse, c[0x0][0x198], RZ ;  /* 0x0000660005007a10 */ /* 0x040fe40007ffe0ff */
[----:B------:R-:W-:-:S02]  /*56910*/  LEA.HI.X.SX32 R9, R5, R4, 0x2, P6 ;  /* 0x0000000405097211 */ /* 0x000fc400030f16ff */
[----:B------:R-:W-:Y:S02]  /*56920*/  ISETP.LT.AND P1, PT, R10, c[0x0][0x17c], !P0 ;  /* 0x00005f000a007a0c */ /* 0x000fe40004721270 */
[C---:B------:R-:W-:Y:S01]  /*56930*/  IADD3 R5, R0.reuse, c[0x0][0x198], RZ ;  /* 0x0000660000057a10 */ /* 0x040fe20007ffe0ff */
[----:B------:R1:W-:Y:S01]  /*56940*/  @P5 STG.E [R8.64], R167 ;  /* 0x000000a708005986 */ /* 0x0003e2000c101904 */
[----:B------:R-:W-:Y:S02]  /*56950*/  LEA R6, P3, R0, R3, 0x2 ;  /* 0x0000000300067211 */ /* 0x000fe400078610ff */
[----:B------:R-:W-:Y:S02]  /*56960*/  IADD3 R10, R252, 0x81, RZ ;  /* 0x00000081fc0a7810 */ /* 0x000fe40007ffe0ff */
[----:B------:R-:W-:Y:S02]  /*56970*/  LEA.HI.X.SX32 R7, R0, R4, 0x2, P3 ;  /* 0x0000000400077211 */ /* 0x000fe400018f16ff */
[----:B------:R-:W-:-:S02]  /*56980*/  IADD3 R0, R5, c[0x0][0x198], RZ ;  /* 0x0000660005007a10 */ /* 0x000fc40007ffe0ff */
[----:B-1----:R-:W-:Y:S02]  /*56990*/  IADD3 R9, R252, 0x82, RZ ;  /* 0x00000082fc097810 */ /* 0x002fe40007ffe0ff */
[----:B------:R-:W-:Y:S02]  /*569a0*/  LEA R8, P6, R5, R3, 0x2 ;  /* 0x0000000305087211 */ /* 0x000fe400078c10ff */
[----:B------:R-:W-:Y:S02]  /*569b0*/  ISETP.LT.AND P5, PT, R9, c[0x0][0x17c], !P0 ;  /* 0x00005f0009007a0c */ /* 0x000fe400047a1270 */
[----:B------:R-:W-:Y:S02]  /*569c0*/  LEA.HI.X.SX32 R9, R5, R4, 0x2, P6 ;  /* 0x0000000405097211 */ /* 0x000fe400030f16ff */
[----:B------:R-:W-:Y:S01]  /*569d0*/  ISETP.LT.AND P2, PT, R10, c[0x0][0x17c], !P0 ;  /* 0x00005f000a007a0c */ /* 0x000fe20004741270 */
[----:B------:R1:W-:Y:S01]  /*569e0*/  @P1 STG.E [R6.64], R240 ;  /* 0x000000f006001986 */ /* 0x0003e2000c101904 */
[----:B------:R-:W-:-:S03]  /*569f0*/  IADD3 R5, R0, c[0x0][0x198], RZ ;  /* 0x0000660000057a10 */ /* 0x000fc60007ffe0ff */
[----:B------:R4:W-:Y:S01]  /*56a00*/  @P4 STG.E [R8.64], R241 ;  /* 0x000000f108004986 */ /* 0x0009e2000c101904 */
[----:B------:R-:W-:Y:S02]  /*56a10*/  IADD3 R10, R252, 0x83, RZ ;  /* 0x00000083fc0a7810 */ /* 0x000fe40007ffe0ff */
[-C--:B-1----:R-:W-:Y:S02]  /*56a20*/  LEA R6, P1, R0, R3.reuse, 0x2 ;  /* 0x0000000300067211 */ /* 0x082fe400078210ff */
[----:B----4-:R-:W-:Y:S01]  /*56a30*/  IADD3 R9, R252, 0x84, RZ ;  /* 0x00000084fc097810 */ /* 0x010fe20007ffe0ff */
[----:B------:R-:W4:Y:S01]  /*56a40*/  LDL.LU R241, [R1+0x50] ;  /* 0x0000500001f17983 */ /* 0x000f220000300800 */
[----:B------:R-:W-:Y:S02]  /*56a50*/  LEA R8, P6, R5, R3, 0x2 ;  /* 0x0000000305087211 */ /* 0x000fe400078c10ff */
[----:B------:R-:W-:Y:S02]  /*56a60*/  LEA.HI.X.SX32 R7, R0, R4, 0x2, P1 ;  /* 0x0000000400077211 */ /* 0x000fe400008f16ff */
[----:B------:R-:W-:-:S02]  /*56a70*/  ISETP.LT.AND P4, PT, R9, c[0x0][0x17c], !P0 ;  /* 0x00005f0009007a0c */ /* 0x000fc40004781270 */
[C---:B------:R-:W-:Y:S02]  /*56a80*/  LEA.HI.X.SX32 R9, R5.reuse, R4, 0x2, P6 ;  /* 0x0000000405097211 */ /* 0x040fe400030f16ff */
[----:B------:R-:W-:Y:S02]  /*56a90*/  ISETP.LT.AND P3, PT, R10, c[0x0][0x17c], !P0 ;  /* 0x00005f000a007a0c */ /* 0x000fe40004761270 */
[----:B------:R-:W-:Y:S01]  /*56aa0*/  IADD3 R0, R5, c[0x0][0x198], RZ ;  /* 0x0000660005007a10 */ /* 0x000fe20007ffe0ff */
[----:B-----5:R1:W-:Y:S04]  /*56ab0*/  @P2 STG.E [R6.64], R242 ;  /* 0x000000f206002986 */ /* 0x0203e8000c101904 */
[----:B-1----:R-:W5:Y:S01]  /*56ac0*/  LDL.LU R242, [R1+0x54] ;  /* 0x0000540001f27983 */ /* 0x002f620000300800 */
[----:B------:R-:W-:-:S04]  /*56ad0*/  LEA R6, P2, R0, R3, 0x2 ;  /* 0x0000000300067211 */ /* 0x000fc800078410ff */
[C---:B------:R-:W-:Y:S01]  /*56ae0*/  LEA.HI.X.SX32 R7, R0.reuse, R4, 0x2, P2 ;  /* 0x0000000400077211 */ /* 0x040fe200010f16ff */
[----:B--2---:R1:W-:Y:S04]  /*56af0*/  @P5 STG.E [R8.64], R243 ;  /* 0x000000f308005986 */ /* 0x0043e8000c101904 */
[----:B-1----:R-:W2:Y:S04]  /*56b00*/  LDL.LU R243, [R1+0x10] ;  /* 0x0000100001f37983 */ /* 0x002ea80000300800 */
[----:B---3--:R1:W-:Y:S04]  /*56b10*/  @P3 STG.E [R6.64], R231 ;  /* 0x000000e706003986 */ /* 0x0083e8000c101904 */
        /* <DEDUP_REMOVED lines=25> */
[----:B----4-:R-:W-:Y:S02]  /*56cb0*/  IADD3 R9, R252, 0x8a, RZ ;  /* 0x0000008afc097810 */ /* 0x010fe40007ffe0ff */
[----:B------:R-:W-:Y:S02]  /*56cc0*/  LEA R8, P6, R5, R3, 0x2 ;  /* 0x0000000305087211 */ /* 0x000fe400078c10ff */
[----:B------:R-:W-:Y:S02]  /*56cd0*/  LEA.HI.X.SX32 R7, R0, R4, 0x2, P1 ;  /* 0x0000000400077211 */ /* 0x000fe400008f16ff */
[----:B------:R-:W-:-:S02]  /*56ce0*/  ISETP.LT.AND P5, PT, R9, c[0x0][0x17c], !P0 ;  /* 0x00005f0009007a0c */ /* 0x000fc400047a1270 */
[C---:B------:R-:W-:Y:S02]  /*56cf0*/  IADD3 R0, R5.reuse, c[0x0][0x198], RZ ;  /* 0x0000660005007a10 */ /* 0x040fe40007ffe0ff */
        /* <DEDUP_REMOVED lines=15> */
[----:B-----5:R1:W-:Y:S03]  /*56df0*/  @P3 STG.E [R6.64], R242 ;  /* 0x000000f206003986 */ /* 0x0203e6000c101904 */
[----:B-1----:R-:W-:-:S04]  /*56e00*/  LEA R6, P3, R0, R3, 0x2 ;  /* 0x0000000300067211 */ /* 0x002fc800078610ff */
[C---:B------:R-:W-:Y:S01]  /*56e10*/  LEA.HI.X.SX32 R7, R0.reuse, R4, 0x2, P3 ;  /* 0x0000000400077211 */ /* 0x040fe200018f16ff */
[----:B--2---:R1:W-:Y:S04]  /*56e20*/  @P5 STG.E [R8.64], R243 ;  /* 0x000000f308005986 */ /* 0x0043e8000c101904 */
[----:B-1----:R-:W2:Y:S04]  /*56e30*/  LDL.LU R243, [R1+0x44] ;  /* 0x0000440001f37983 */ /* 0x002ea80000300800 */
[----:B------:R-:W5:Y:S04]  /*56e40*/  LDL.LU R242, [R1] ;  /* 0x0000000001f27983 */ /* 0x000f680000300800 */
[----:B---3--:R1:W-:Y:S04]  /*56e50*/  @P1 STG.E [R6.64], R231 ;  /* 0x000000e706001986 */ /* 0x0083e8000c101904 */
[----:B-1----:R-:W3:Y:S01]  /*56e60*/  LDL.LU R231, [R1+0x4] ;  /* 0x0000040001e77983 */ /* 0x002ee20000300800 */
[----:B------:R-:W-:-:S02]  /*56e70*/  IADD3 R5, R0, c[0x0][0x198], RZ ;  /* 0x0000660000057a10 */ /* 0x000fc40007ffe0ff */
[C---:B------:R-:W-:Y:S02]  /*56e80*/  IADD3 R10, R252.reuse, 0x8d, RZ ;  /* 0x0000008dfc0a7810 */ /* 0x040fe40007ffe0ff */
[----:B------:R-:W-:Y:S02]  /*56e90*/  IADD3 R9, R252, 0x8e, RZ ;  /* 0x0000008efc097810 */ /* 0x000fe40007ffe0ff */
[C---:B------:R-:W-:Y:S02]  /*56ea0*/  LEA R8, P6, R5.reuse, R3, 0x2 ;  /* 0x0000000305087211 */ /* 0x040fe400078c10ff */
[----:B------:R-:W-:Y:S02]  /*56eb0*/  ISETP.LT.AND P2, PT, R10, c[0x0][0x17c], !P0 ;  /* 0x00005f000a007a0c */ /* 0x000fe40004741270 */
[----:B------:R-:W-:Y:S02]  /*56ec0*/  IADD3 R0, R5, c[0x0][0x198], RZ ;  /* 0x0000660005007a10 */ /* 0x000fe40007ffe0ff */
[----:B------:R-:W-:-:S02]  /*56ed0*/  ISETP.LT.AND P5, PT, R9, c[0x0][0x17c], !P0 ;  /* 0x00005f0009007a0c */ /* 0x000fc400047a1270 */
[-C--:B------:R-:W-:Y:S02]  /*56ee0*/  LEA.HI.X.SX32 R9, R5, R4.reuse, 0x2, P6 ;  /* 0x0000000405097211 */ /* 0x080fe400030f16ff */
[----:B------:R-:W-:Y:S02]  /*56ef0*/  LEA R6, P1, R0, R3, 0x2 ;  /* 0x0000000300067211 */ /* 0x000fe400078210ff */
[----:B------:R-:W-:Y:S02]  /*56f00*/  IADD3 R10, R252, 0x8f, RZ ;  /* 0x0000008ffc0a7810 */ /* 0x000fe40007ffe0ff */
[C---:B------:R-:W-:Y:S01]  /*56f10*/  IADD3 R5, R0.reuse, c[0x0][0x198], RZ ;  /* 0x0000660000057a10 */ /* 0x040fe20007ffe0ff */
[----:B------:R1:W-:Y:S01]  /*56f20*/  @P4 STG.E [R8.64], R236 ;  /* 0x000000ec08004986 */ /* 0x0003e2000c101904 */
[----:B------:R-:W-:Y:S02]  /*56f30*/  LEA.HI.X.SX32 R7, R0, R4, 0x2, P1 ;  /* 0x0000000400077211 */ /* 0x000fe400008f16ff */
[----:B------:R-:W-:-:S02]  /*56f40*/  ISETP.LT.AND P3, PT, R10, c[0x0][0x17c], !P0 ;  /* 0x00005f000a007a0c */ /* 0x000fc40004761270 */
[C---:B------:R-:W-:Y:S01]  /*56f50*/  IADD3 R0, R5.reuse, c[0x0][0x198], RZ ;  /* 0x0000660005007a10 */ /* 0x040fe20007ffe0ff */
[----:B------:R1:W-:Y:S02]  /*56f60*/  @P2 STG.E [R6.64], R237 ;  /* 0x000000ed06002986 */ /* 0x0003e4000c101904 */
[----:B-1----:R-:W-:Y:S02]  /*56f70*/  IADD3 R9, R252, 0x90, RZ ;  /* 0x00000090fc097810 */ /* 0x002fe40007ffe0ff */
[-C--:B------:R-:W-:Y:S02]  /*56f80*/  LEA R8, P6, R5, R3.reuse, 0x2 ;  /* 0x0000000305087211 */ /* 0x080fe400078c10ff */
        /* <DEDUP_REMOVED lines=8> */
[----:B------:R-:W-:Y:S01]  /*57010*/  IADD3 R0, R5, c[0x0][0x198], RZ ;  /* 0x0000660005007a10 */ /* 0x000fe20007ffe0ff */
[----:B------:R1:W-:Y:S02]  /*57020*/  @P3 STG.E [R6.64], R201 ;  /* 0x000000c906003986 */ /* 0x0003e4000c101904 */
[----:B-1----:R-:W-:-:S02]  /*57030*/  IADD3 R9, R252, 0x92, RZ ;  /* 0x00000092fc097810 */ /* 0x002fc40007ffe0ff */
[-C--:B------:R-:W-:Y:S02]  /*57040*/  LEA R8, P6, R5, R3.reuse, 0x2 ;  /* 0x0000000305087211 */ /* 0x080fe400078c10ff */
[----:B------:R-:W-:Y:S02]  /*57050*/  ISETP.LT.AND P5, PT, R9, c[0x0][0x17c], !P0 ;  /* 0x00005f0009007a0c */ /* 0x000fe400047a1270 */
[----:B------:R-:W-:Y:S02]  /*57060*/  LEA R6, P3, R0, R3, 0x2 ;  /* 0x0000000300067211 */ /* 0x000fe400078610ff */
[----:B------:R-:W-:Y:S02]  /*57070*/  LEA.HI.X.SX32 R9, R5, R4, 0x2, P6 ;  /* 0x0000000405097211 */ /* 0x000fe400030f16ff */
[----:B------:R-:W-:Y:S02]  /*57080*/  IADD3 R10, R252, 0x93, RZ ;  /* 0x00000093fc0a7810 */ /* 0x000fe40007ffe0ff */
[----:B------:R-:W-:-:S02]  /*57090*/  IADD3 R5, R0, c[0x0][0x198], RZ ;  /* 0x0000660000057a10 */ /* 0x000fc40007ffe0ff */
[----:B------:R-:W-:Y:S01]  /*570a0*/  LEA.HI.X.SX32 R7, R0, R4, 0x2, P3 ;  /* 0x0000000400077211 */ /* 0x000fe200018f16ff */
[----:B----4-:R1:W-:Y:S01]  /*570b0*/  @P4 STG.E [R8.64], R241 ;  /* 0x000000f108004986 */ /* 0x0103e2000c101904 */
[----:B------:R-:W-:Y:S02]  /*570c0*/  ISETP.LT.AND P2, PT, R10, c[0x0][0x17c], !P0 ;  /* 0x00005f000a007a0c */ /* 0x000fe40004741270 */
[C---:B------:R-:W-:Y:S02]  /*570d0*/  IADD3 R0, R5.reuse, c[0x0][0x198], RZ ;  /* 0x0000660005007a10 */ /* 0x040fe40007ffe0ff */
[----:B-1----:R-:W-:Y:S02]  /*570e0*/  IADD3 R9, R252, 0x94, RZ ;  /* 0x00000094fc097810 */ /* 0x002fe40007ffe0ff */
[----:B------:R-:W-:Y:S02]  /*570f0*/  LEA R8, P6, R5, R3, 0x2 ;  /* 0x0000000305087211 */ /* 0x000fe400078c10ff */
[----:B------:R-:W-:-:S02]  /*57100*/  ISETP.LT.AND P4, PT, R9, c[0x0][0x17c], !P0 ;  /* 0x00005f0009007a0c */ /* 0x000fc40004781270 */
[----:B------:R-:W-:Y:S01]  /*57110*/  LEA.HI.X.SX32 R9, R5, R4, 0x2, P6 ;  /* 0x0000000405097211 */ /* 0x000fe200030f16ff */
[----:B--2---:R1:W-:Y:S04]  /*57120*/  @P1 STG.E [R6.64], R243 ;  /* 0x000000f306001986 */ /* 0x0043e8000c101904 */
[----:B-----5:R-:W-:Y:S04]  /*57130*/  @P5 STG.E [R8.64], R242 ;  /* 0x000000f208005986 */ /* 0x020fe8000c101904 */
[----:B-1----:R-:W2:Y:S01]  /*57140*/  LDL.LU R243, [R1+0x30] ;  /* 0x0000300001f37983 */ /* 0x002ea20000300800 */
[----:B------:R-:W-:-:S04]  /*57150*/  LEA R6, P1, R0, R3, 0x2 ;  /* 0x0000000300067211 */ /* 0x000fc800078210ff */
[----:B------:R-:W-:-:S05]  /*57160*/  LEA.HI.X.SX32 R7, R0, R4, 0x2, P1 ;  /* 0x0000000400077211 */ /* 0x000fca00008f16ff */
[----:B---3--:R1:W-:Y:S04]  /*57170*/  @P2 STG.E [R6.64], R231 ;  /* 0x000000e706002986 */ /* 0x0083e8000c101904 */
[----:B-1----:R-:W3:Y:S01]  /*57180*/  LDL.LU R231, [R1+0x34] ;  /* 0x0000340001e77983 */ /* 0x002ee20000300800 */
[----:B------:R-:W-:Y:S02]  /*57190*/  IADD3 R5, R0, c[0x0][0x198], RZ ;  /* 0x0000660000057a10 */ /* 0x000fe40007ffe0ff */
[C---:B------:R-:W-:Y:S01]  /*571a0*/  IADD3 R9, R252.reuse, 0x96, RZ ;  /* 0x00000096fc097810 */ /* 0x040fe20007ffe0ff */
[----:B------:R-:W4:Y:S01]  /*571b0*/  LDL.LU R241, [R1+0x68] ;  /* 0x0000680001f17983 */ /* 0x000f220000300800 */
[----:B------:R-:W-:Y:S02]  /*571c0*/  LEA R8, P6, R5, R3, 0x2 ;  /* 0x0000000305087211 */ /* 0x000fe400078c10ff */
[----:B------:R-:W-:Y:S01]  /*571d0*/  IADD3 R10, R252, 0x95, RZ ;  /* 0x00000095fc0a7810 */ /* 0x000fe20007ffe0ff */
[----:B------:R-:W5:Y:S01]  /*571e0*/  LDL.LU R242, [R1+0x6c] ;  /* 0x00006c0001f27983 */ /* 0x000f620000300800 */
[----:B------:R-:W-:-:S02]  /*571f0*/  ISETP.LT.AND P5, PT, R9, c[0x0][0x17c], !P0 ;  /* 0x00005f0009007a0c */ /* 0x000fc400047a1270 */
[C---:B------:R-:W-:Y:S02]  /*57200*/  IADD3 R0, R5.reuse, c[0x0][0x198], RZ ;  /* 0x0000660005007a10 */ /* 0x040fe40007ffe0ff */
[----:B------:R-:W-:Y:S02]  /*57210*/  LEA.HI.X.SX32 R9, R5, R4, 0x2, P6 ;  /* 0x0000000405097211 */ /* 0x000fe400030f16ff */
[----:B------:R-:W-:Y:S02]  /*57220*/  ISETP.LT.AND P3, PT, R10, c[0x0][0x17c], !P0 ;  /* 0x00005f000a007a0c */ /* 0x000fe40004761270 */
[C---:B------:R-:W-:Y:S01]  /*57230*/  IADD3 R5, R0.reuse, c[0x0][0x198], RZ ;  /* 0x0000660000057a10 */ /* 0x040fe20007ffe0ff */
[----:B------:R1:W-:Y:S01]  /*57240*/  @P4 STG.E [R8.64], R232 ;  /* 0x000000e808004986 */ /* 0x0003e2000c101904 */
[----:B------:R-:W-:Y:S02]  /*57250*/  LEA R6, P2, R0, R3, 0x2 ;  /* 0x0000000300067211 */ /* 0x000fe400078410ff */
[----:B------:R-:W-:-:S02]  /*57260*/  IADD3 R10, R252, 0x97, RZ ;  /* 0x00000097fc0a7810 */ /* 0x000fc40007ffe0ff */
[-C--:B------:R-:W-:Y:S02]  /*57270*/  LEA.HI.X.SX32 R7, R0, R4.reuse, 0x2, P2 ;  /* 0x0000000400077211 */ /* 0x080fe400010f16ff */
[C---:B------:R-:W-:Y:S02]  /*57280*/  IADD3 R0, R5.reuse, c[0x0][0x198], RZ ;  /* 0x0000660005007a10 */ /* 0x040fe40007ffe0ff */
[----:B-1----:R-:W-:Y:S02]  /*57290*/  IADD3 R9, R252, 0x98, RZ ;  /* 0x00000098fc097810 */ /* 0x002fe40007ffe0ff */
[----:B------:R-:W-:Y:S02]  /*572a0*/  LEA R8, P6, R5, R3, 0x2 ;  /* 0x0000000305087211 */ /* 0x000fe400078c10ff */
[----:B------:R-:W-:Y:S02]  /*572b0*/  ISETP.LT.AND P4, PT, R9, c[0x0][0x17c], !P0 ;  /* 0x00005f0009007a0c */ /* 0x000fe40004781270 */
[----:B------:R-:W-:-:S02]  /*572c0*/  LEA.HI.X.SX32 R9, R5, R4, 0x2, P6 ;  /* 0x0000000405097211 */ /* 0x000fc400030f16ff */
[----:B------:R-:W-:Y:S01]  /*572d0*/  ISETP.LT.AND P1, PT, R10, c[0x0][0x17c], !P0 ;  /* 0x00005f000a007a0c */ /* 0x000fe20004721270 */
[----:B------:R1:W-:Y:S01]  /*572e0*/  @P3 STG.E [R6.64], R233 ;  /* 0x000000e906003986 */ /* 0x0003e2000c101904 */
[----:B------:R-:W-:-:S03]  /*572f0*/  IADD3 R5, R0, c[0x0][0x198], RZ ;  /* 0x0000660000057a10 */ /* 0x000fc60007ffe0ff */
[----:B------:R1:W-:Y:S01]  /*57300*/  @P5 STG.E [R8.64], R196 ;  /* 0x000000c408005986 */ /* 0x0003e2000c101904 */
[----:B------:R-:W-:Y:S02]  /*57310*/  IADD3 R10, R252, 0x99, RZ ;  /* 0x00000099fc0a7810 */ /* 0x000fe40007ffe0ff */
[-C--:B-1----:R-:W-:Y:S02]  /*57320*/  LEA R6, P3, R0, R3.reuse, 0x2 ;  /* 0x0000000300067211 */ /* 0x082fe400078610ff */
[----:B------:R-:W-:Y:S02]  /*57330*/  IADD3 R9, R252, 0x9a, RZ ;  /* 0x0000009afc097810 */ /* 0x000fe40007ffe0ff */
[----:B------:R-:W-:Y:S02]  /*57340*/  LEA R8, P6, R5, R3, 0x2 ;  /* 0x0000000305087211 */ /* 0x000fe400078c10ff */
[----:B------:R-:W-:Y:S02]  /*57350*/  LEA.HI.X.SX32 R7, R0, R4, 0x2, P3 ;  /* 0x0000000400077211 */ /* 0x000fe400018f16ff */
[----:B------:R-:W-:-:S02]  /*57360*/  ISETP.LT.AND P5, PT, R9, c[0x0][0x17c], !P0 ;  /* 0x00005f0009007a0c */ /* 0x000fc400047a1270 */
[C---:B------:R-:W-:Y:S02]  /*57370*/  LEA.HI.X.SX32 R9, R5.reuse, R4, 0x2, P6 ;  /* 0x0000000405097211 */ /* 0x040fe400030f16ff */
[----:B------:R-:W-:Y:S02]  /*57380*/  ISETP.LT.AND P2, PT, R10, c[0x0][0x17c], !P0 ;  /* 0x00005f000a007a0c */ /* 0x000fe40004741270 */
[----:B------:R-:W-:Y:S01]  /*57390*/  IADD3 R0, R5, c[0x0][0x198], RZ ;  /* 0x0000660005007a10 */ /* 0x000fe20007ffe0ff */
[----:B------:R1:W-:Y:S03]  /*573a0*/  @P1 STG.E [R6.64], R197 ;  /* 0x000000c506001986 */ /* 0x0003e6000c101904 */
[----:B-1----:R-:W-:-:S04]  /*573b0*/  LEA R6, P1, R0, R3, 0x2 ;  /* 0x0000000300067211 */ /* 0x002fc800078210ff */
        /* <DEDUP_REMOVED lines=97> */
[C---:B------:R-:W-:Y:S02]  /*579d0*/  IADD3 R0, R5.reuse, c[0x0][0x198], RZ ;  /* 0x0000660005007a10 */ /* 0x040fe40007ffe0ff */
[----:B------:R-:W-:Y:S02]  /*579e0*/  LEA.HI.X.SX32 R9, R5, R4, 0x2, P6 ;  /* 0x0000000405097211 */ /* 0x000fe400030f16ff */
[----:B------:R-:W-:Y:S01]  /*579f0*/  ISETP.LT.AND P1, PT, R10, c[0x0][0x17c], !P0 ;  /* 0x00005f000a007a0c */ /* 0x000fe20004721270 */
[----:B------:R1:W-:Y:S01]  /*57a00*/  @P3 STG.E [R6.64], R207 ;  /* 0x000000cf06003986 */ /* 0x0003e2000c101904 */
[----:B------:R-:W-:Y:S02]  /*57a10*/  IADD3 R5, R0, c[0x0][0x198], RZ ;  /* 0x0000660000057a10 */ /* 0x000fe40007ffe0ff */
[----:B------:R-:W-:Y:S02]  /*57a20*/  IADD3 R10, R252, 0xab, RZ ;  /* 0x000000abfc0a7810 */ /* 0x000fe40007ffe0ff */
[----:B-1----:R-:W-:-:S04]  /*57a30*/  LEA R6, P3, R0, R3, 0x2 ;  /* 0x0000000300067211 */ /* 0x002fc800078610ff */
[----:B------:R-:W-:Y:S02]  /*57a40*/  LEA.HI.X.SX32 R7, R0, R4, 0x2, P3 ;  /* 0x0000000400077211 */ /* 0x000fe400018f16ff */
[----:B------:R-:W-:Y:S02]  /*57a50*/  ISETP.LT.AND P2, PT, R10, c[0x0][0x17c], !P0 ;  /* 0x00005f000a007a0c */ /* 0x000fe40004741270 */
[C---:B------:R-:W-:Y:S01]  /*57a60*/  IADD3 R0, R5.reuse, c[0x0][0x198], RZ ;  /* 0x0000660005007a10 */ /* 0x040fe20007ffe0ff */
[----:B----4-:R1:W-:Y:S02]  /*57a70*/  @P4 STG.E [R8.64], R241 ;  /* 0x000000f108004986 */ /* 0x0103e4000c101904 */
[----:B-1----:R-:W-:Y:S02]  /*57a80*/  IADD3 R9, R252, 0xac, RZ ;  /* 0x000000acfc097810 */ /* 0x002fe40007ffe0ff */
[----:B------:R-:W4:Y:S01]  /*57a90*/  LDL.LU R241, [R1+0x48] ;  /* 0x0000480001f17983 */ /* 0x000f220000300800 */
[----:B------:R-:W-:-:S02]  /*57aa0*/  LEA R8, P6, R5, R3, 0x2 ;  /* 0x0000000305087211 */ /* 0x000fc400078c10ff */
[----:B------:R-:W-:Y:S02]  /*57ab0*/  ISETP.LT.AND P4, PT, R9, c[0x0][0x17c], !P0 ;  /* 0x00005f0009007a0c */ /* 0x000fe40004781270 */
[----:B------:R-:W-:Y:S01]  /*57ac0*/  LEA.HI.X.SX32 R9, R5, R4, 0x2, P6 ;  /* 0x0000000405097211 */ /* 0x000fe200030f16ff */
[----:B-----5:R1:W-:Y:S02]  /*57ad0*/  @P1 STG.E [R6.64], R242 ;  /* 0x000000f206001986 */ /* 0x0203e4000c101904 */
[----:B-1----:R-:W-:-:S04]  /*57ae0*/  LEA R6, P1, R0, R3, 0x2 ;  /* 0x0000000300067211 */ /* 0x002fc800078210ff */
[C---:B------:R-:W-:Y:S01]  /*57af0*/  LEA.HI.X.SX32 R7, R0.reuse, R4, 0x2, P1 ;  /* 0x0000000400077211 */ /* 0x040fe200008f16ff */
[----:B--2---:R1:W-:Y:S04]  /*57b00*/  @P5 STG.E [R8.64], R243 ;  /* 0x000000f308005986 */ /* 0x0043e8000c101904 */
[----:B-1----:R-:W2:Y:S04]  /*57b10*/  LDL.LU R243, [R1+0x4c] ;  /* 0x00004c0001f37983 */ /* 0x002ea80000300800 */
[----:B------:R-:W5:Y:S04]  /*57b20*/  LDL.LU R242, [R1+0x8] ;  /* 0x0000080001f27983 */ /* 0x000f680000300800 */
        /* <DEDUP_REMOVED lines=37> */
[----:B------:R-:W-:Y:S02]  /*57d80*/  LEA.HI.X.SX32 R7, R0, R4, 0x2, P1 ;  /* 0x0000000400077211 */ /* 0x000fe400008f16ff */
[----:B------:R-:W-:Y:S02]  /*57d90*/  ISETP.LT.AND P3, PT, R10, c[0x0][0x17c], !P0 ;  /* 0x00005f000a007a0c */ /* 0x000fe40004761270 */
[C---:B------:R-:W-:Y:S01]  /*57da0*/  IADD3 R0, R5.reuse, c[0x0][0x198], RZ ;  /* 0x0000660005007a10 */ /* 0x040fe20007ffe0ff */
[----:B----4-:R1:W-:Y:S02]  /*57db0*/  @P4 STG.E [R8.64], R241 ;  /* 0x000000f108004986 */ /* 0x0103e4000c101904 */
        /* <DEDUP_REMOVED lines=12> */
[C---:B------:R-:W-:Y:S02]  /*57e80*/  IADD3 R9, R252.reuse, 0xb6, RZ ;  /* 0x000000b6fc097810 */ /* 0x040fe40007ffe0ff */
        /* <DEDUP_REMOVED lines=34> */
[----:B------:R-:W-:Y:S02]  /*580b0*/  IADD3 R0, R5, c[0x0][0x198], RZ ;  /* 0x0000660005007a10 */ /* 0x000fe40007ffe0ff */
[----:B------:R-:W-:Y:S02]  /*580c0*/  ISETP.LT.AND P1, PT, R10, c[0x0][0x17c], !P0 ;  /* 0x00005f000a007a0c */ /* 0x000fe40004721270 */
[----:B------:R-:W-:-:S04]  /*580d0*/  IADD3 R10, R252, 0xbd, RZ ;  /* 0x000000bdfc0a7810 */ /* 0x000fc80007ffe0ff */
[----:B------:R-:W-:Y:S02]  /*580e0*/  ISETP.LT.AND P2, PT, R10, c[0x0][0x17c], !P0 ;  /* 0x00005f000a007a0c */ /* 0x000fe40004741270 */
[C---:B------:R-:W-:Y:S02]  /*580f0*/  IADD3 R10, R252.reuse, 0xbf, RZ ;  /* 0x000000bffc0a7810 */ /* 0x040fe40007ffe0ff */
[C---:B------:R-:W-:Y:S01]  /*58100*/  IADD3 R11, R252.reuse, 0xd6, RZ ;  /* 0x000000d6fc0b7810 */ /* 0x040fe20007ffe0ff */
[----:B--2---:R1:W-:Y:S02]  /*58110*/  @P4 STG.E [R8.64], R243 ;  /* 0x000000f308004986 */ /* 0x0043e4000c101904 */
[----:B-1----:R-:W-:Y:S02]  /*58120*/  IADD3 R9, R252, 0xbc, RZ ;  /* 0x000000bcfc097810 */ /* 0x002fe40007ffe0ff */
[----:B------:R-:W-:Y:S02]  /*58130*/  LEA R8, P6, R5, R3, 0x2 ;  /* 0x0000000305087211 */ /* 0x000fe400078c10ff */
[----:B------:R-:W-:-:S02]  /*58140*/  ISETP.LT.AND P4, PT, R9, c[0x0][0x17c], !P0 ;  /* 0x00005f0009007a0c */ /* 0x000fc40004781270 */
[----:B------:R-:W-:Y:S02]  /*58150*/  LEA.HI.X.SX32 R9, R5, R4, 0x2, P6 ;  /* 0x0000000405097211 */ /* 0x000fe400030f16ff */
[C---:B------:R-:W-:Y:S01]  /*58160*/  IADD3 R5, R0.reuse, c[0x0][0x198], RZ ;  /* 0x0000660000057a10 */ /* 0x040fe20007ffe0ff */
[----:B---3--:R1:W-:Y:S04]  /*58170*/  @P3 STG.E [R6.64], R231 ;  /* 0x000000e706003986 */ /* 0x0083e8000c101904 */
[----:B------:R2:W-:Y:S01]  /*58180*/  @P5 STG.E [R8.64], R250 ;  /* 0x000000fa08005986 */ /* 0x0005e2000c101904 */
[----:B-1----:R-:W-:Y:S02]  /*58190*/  LEA R6, P3, R0, R3, 0x2 ;  /* 0x0000000300067211 */ /* 0x002fe400078610ff */
[----:B--2---:R-:W-:-:S02]  /*581a0*/  IADD3 R9, R252, 0xbe, RZ ;  /* 0x000000befc097810 */ /* 0x004fc40007ffe0ff */
[----:B------:R-:W-:Y:S02]  /*581b0*/  LEA R8, P6, R5, R3, 0x2 ;  /* 0x0000000305087211 */ /* 0x000fe400078c10ff */
[-C--:B------:R-:W-:Y:S02]  /*581c0*/  LEA.HI.X.SX32 R7, R0, R4.reuse, 0x2, P3 ;  /* 0x0000000400077211 */ /* 0x080fe400018f16ff */
[----:B------:R-:W-:Y:S02]  /*581d0*/  ISETP.LT.AND P5, PT, R9, c[0x0][0x17c], !P0 ;  /* 0x00005f0009007a0c */ /* 0x000fe400047a1270 */
[C---:B------:R-:W-:Y:S02]  /*581e0*/  IADD3 R0, R5.reuse, c[0x0][0x198], RZ ;  /* 0x0000660005007a10 */ /* 0x040fe40007ffe0ff */
[----:B------:R-:W-:Y:S01]  /*581f0*/  LEA.HI.X.SX32 R9, R5, R4, 0x2, P6 ;  /* 0x0000000405097211 */ /* 0x000fe200030f16ff */
[----:B------:R1:W-:Y:S01]  /*58200*/  @P1 STG.E [R6.64], R251 ;  /* 0x000000fb06001986 */ /* 0x0003e2000c101904 */
[----:B------:R-:W-:-:S03]  /*58210*/  IADD3 R5, R0, c[0x0][0x198], RZ ;  /* 0x0000660000057a10 */ /* 0x000fc60007ffe0ff */
[----:B------:R2:W-:Y:S01]  /*58220*/  @P4 STG.E [R8.64], R210 ;  /* 0x000000d208004986 */ /* 0x0005e2000c101904 */
[-C--:B-1----:R-:W-:Y:S02]  /*58230*/  LEA R6, P1, R0, R3.reuse, 0x2 ;  /* 0x0000000300067211 */ /* 0x082fe400078210ff */
[----:B--2---:R-:W-:Y:S02]  /*58240*/  IADD3 R9, R252, 0xc0, RZ ;  /* 0x000000c0fc097810 */ /* 0x004fe40007ffe0ff */
[----:B------:R-:W-:Y:S02]  /*58250*/  LEA R8, P6, R5, R3, 0x2 ;  /* 0x0000000305087211 */ /* 0x000fe400078c10ff */
[----:B------:R-:W-:Y:S02]  /*58260*/  LEA.HI.X.SX32 R7, R0, R4, 0x2, P1 ;  /* 0x0000000400077211 */ /* 0x000fe400008f16ff */
[----:B------:R-:W-:Y:S02]  /*58270*/  ISETP.LT.AND P4, PT, R9, c[0x0][0x17c], !P0 ;  /* 0x00005f0009007a0c */ /* 0x000fe40004781270 */
[----:B------:R-:W-:-:S02]  /*58280*/  IADD3 R0, R5, c[0x0][0x198], RZ ;  /* 0x0000660005007a10 */ /* 0x000fc40007ffe0ff */
[----:B------:R-:W-:Y:S02]  /*58290*/  LEA.HI.X.SX32 R9, R5, R4, 0x2, P6 ;  /* 0x0000000405097211 */ /* 0x000fe400030f16ff */
[----:B------:R-:W-:Y:S01]  /*582a0*/  ISETP.LT.AND P3, PT, R10, c[0x0][0x17c], !P0 ;  /* 0x00005f000a007a0c */ /* 0x000fe20004761270 */
[----:B------:R1:W-:Y:S01]  /*582b0*/  @P2 STG.E [R6.64], R211 ;  /* 0x000000d306002986 */ /* 0x0003e2000c101904 */
[----:B------:R-:W-:-:S03]  /*582c0*/  IADD3 R5, R0, c[0x0][0x198], RZ ;  /* 0x0000660000057a10 */ /* 0x000fc60007ffe0ff */
[----:B------:R2:W-:Y:S01]  /*582d0*/  @P5 STG.E [R8.64], R194 ;  /* 0x000000c208005986 */ /* 0x0005e2000c101904 */
[----:B------:R-:W-:Y:S02]  /*582e0*/  IADD3 R10, R252, 0xc1, RZ ;  /* 0x000000c1fc0a7810 */ /* 0x000fe40007ffe0ff */
[-C--:B-1----:R-:W-:Y:S02]  /*582f0*/  LEA R6, P2, R0, R3.reuse, 0x2 ;  /* 0x0000000300067211 */ /* 0x082fe400078410ff */
[----:B--2---:R-:W-:Y:S02]  /*58300*/  IADD3 R9, R252, 0xc2, RZ ;  /* 0x000000c2fc097810 */ /* 0x004fe40007ffe0ff */
        /* <DEDUP_REMOVED lines=100> */
[----:B------:R-:W-:Y:S01]  /*58950*/  LEA.HI.X.SX32 R9, R5, R4, 0x2, P6 ;  /* 0x0000000405097211 */ /* 0x000fe200030f16ff */
[----:B------:R1:W-:Y:S01]  /*58960*/  @P2 STG.E [R6.64], R109 ;  /* 0x0000006d06002986 */ /* 0x0003e2000c101904 */
[----:B------:R-:W-:Y:S02]  /*58970*/  ISETP.LT.AND P3, PT, R10, c[0x0][0x17c], !P0 ;  /* 0x00005f000a007a0c */ /* 0x000fe40004761270 */
[----:B------:R-:W-:Y:S01]  /*58980*/  IADD3 R5, R0, c[0x0][0x198], RZ ;  /* 0x0000660000057a10 */ /* 0x000fe20007ffe0ff */
[----:B------:R2:W-:Y:S01]  /*58990*/  @P4 STG.E [R8.64], R176 ;  /* 0x000000b008004986 */ /* 0x0005e2000c101904 */
[----:B------:R-:W-:Y:S02]  /*589a0*/  IADD3 R10, R252, 0xd3, RZ ;  /* 0x000000d3fc0a7810 */ /* 0x000fe40007ffe0ff */
[----:B-1----:R-:W-:-:S02]  /*589b0*/  LEA R6, P2, R0, R3, 0x2 ;  /* 0x0000000300067211 */ /* 0x002fc400078410ff */
[----:B--2---:R-:W-:Y:S02]  /*589c0*/  IADD3 R9, R252, 0xd4, RZ ;  /* 0x000000d4fc097810 */ /* 0x004fe40007ffe0ff */
[C---:B------:R-:W-:Y:S02]  /*589d0*/  LEA R8, P6, R5.reuse, R3, 0x2 ;  /* 0x0000000305087211 */ /* 0x040fe400078c10ff */
[-C--:B------:R-:W-:Y:S02]  /*589e0*/  LEA.HI.X.SX32 R7, R0, R4.reuse, 0x2, P2 ;  /* 0x0000000400077211 */ /* 0x080fe400010f16ff */
[----:B------:R-:W-:Y:S02]  /*589f0*/  IADD3 R0, R5, c[0x0][0x198], RZ ;  /* 0x0000660005007a10 */ /* 0x000fe40007ffe0ff */
[----:B------:R-:W-:Y:S02]  /*58a00*/  ISETP.LT.AND P4, PT, R9, c[0x0][0x17c], !P0 ;  /* 0x00005f0009007a0c */ /* 0x000fe40004781270 */
[----:B------:R-:W-:-:S02]  /*58a10*/  LEA.HI.X.SX32 R9, R5, R4, 0x2, P6 ;  /* 0x0000000405097211 */ /* 0x000fc400030f16ff */
[----:B------:R-:W-:Y:S01]  /*58a20*/  IADD3 R5, R0, c[0x0][0x198], RZ ;  /* 0x0000660000057a10 */ /* 0x000fe20007ffe0ff */
[----:B------:R1:W-:Y:S01]  /*58a30*/  @P3 STG.E [R6.64], R177 ;  /* 0x000000b106003986 */ /* 0x0003e2000c101904 */
[----:B------:R-:W-:-:S03]  /*58a40*/  ISETP.LT.AND P1, PT, R10, c[0x0][0x17c], !P0 ;  /* 0x00005f000a007a0c */ /* 0x000fc60004721270 */
[----:B------:R2:W-:Y:S01]  /*58a50*/  @P5 STG.E [R8.64], R152 ;  /* 0x0000009808005986 */ /* 0x0005e2000c101904 */
[----:B------:R-:W-:Y:S02]  /*58a60*/  IADD3 R10, R252, 0xd5, RZ ;  /* 0x000000d5fc0a7810 */ /* 0x000fe40007ffe0ff */
[CC--:B-1----:R-:W-:Y:S02]  /*58a70*/  LEA R6, P3, R0.reuse, R3.reuse, 0x2 ;  /* 0x0000000300067211 */ /* 0x0c2fe400078610ff */
[C---:B--2---:R-:W-:Y:S02]  /*58a80*/  LEA R8, P6, R5.reuse, R3, 0x2 ;  /* 0x0000000305087211 */ /* 0x044fe400078c10ff */
[-C--:B------:R-:W-:Y:S02]  /*58a90*/  LEA.HI.X.SX32 R7, R0, R4.reuse, 0x2, P3 ;  /* 0x0000000400077211 */ /* 0x080fe400018f16ff */
[C---:B------:R-:W-:Y:S02]  /*58aa0*/  LEA.HI.X.SX32 R9, R5.reuse, R4, 0x2, P6 ;  /* 0x0000000405097211 */ /* 0x040fe400030f16ff */
[----:B------:R-:W-:-:S02]  /*58ab0*/  IADD3 R5, R5, c[0x0][0x198], RZ ;  /* 0x0000660005057a10 */ /* 0x000fc40007ffe0ff */
[----:B------:R-:W-:Y:S02]  /*58ac0*/  ISETP.LT.AND P2, PT, R10, c[0x0][0x17c], !P0 ;  /* 0x00005f000a007a0c */ /* 0x000fe40004741270 */
[----:B------:R-:W-:Y:S02]  /*58ad0*/  ISETP.LT.AND P5, PT, R11, c[0x0][0x17c], !P0 ;  /* 0x00005f000b007a0c */ /* 0x000fe400047a1270 */
[----:B------:R-:W-:Y:S01]  /*58ae0*/  IADD3 R11, R5, c[0x0][0x198], RZ ;  /* 0x00006600050b7a10 */ /* 0x000fe20007ffe0ff */
[----:B------:R1:W-:Y:S01]  /*58af0*/  @P1 STG.E [R6.64], R153 ;  /* 0x0000009906001986 */ /* 0x0003e2000c101904 */
[----:B------:R-:W-:-:S03]  /*58b00*/  IADD3 R0, R252, 0xd8, RZ ;  /* 0x000000d8fc007810 */ /* 0x000fc60007ffe0ff */
[----:B------:R2:W-:Y:S01]  /*58b10*/  @P4 STG.E [R8.64], R136 ;  /* 0x0000008808004986 */ /* 0x0005e2000c101904 */
[----:B------:R-:W-:Y:S02]  /*58b20*/  ISETP.LT.AND P4, PT, R0, c[0x0][0x17c], !P0 ;  /* 0x00005f0000007a0c */ /* 0x000fe40004781270 */
[----:B------:R-:W-:Y:S02]  /*58b30*/  IADD3 R0, R11, c[0x0][0x198], RZ ;  /* 0x000066000b007a10 */ /* 0x000fe40007ffe0ff */
[-C--:B-1----:R-:W-:Y:S02]  /*58b40*/  LEA R6, P1, R5, R3.reuse, 0x2 ;  /* 0x0000000305067211 */ /* 0x082fe400078210ff */
[----:B--2---:R-:W-:Y:S02]  /*58b50*/  LEA R8, P6, R11, R3, 0x2 ;  /* 0x000000030b087211 */ /* 0x004fe400078c10ff */
[-C--:B------:R-:W-:Y:S02]  /*58b60*/  LEA.HI.X.SX32 R7, R5, R4.reuse, 0x2, P1 ;  /* 0x0000000405077211 */ /* 0x080fe400008f16ff */
[----:B------:R-:W-:-:S02]  /*58b70*/  LEA.HI.X.SX32 R9, R11, R4, 0x2, P6 ;  /* 0x000000040b097211 */ /* 0x000fc400030f16ff */
[----:B------:R-:W-:Y:S02]  /*58b80*/  IADD3 R10, R252, 0xd7, RZ ;  /* 0x000000d7fc0a7810 */ /* 0x000fe40007ffe0ff */
[----:B------:R-:W-:Y:S01]  /*58b90*/  IADD3 R11, R0, c[0x0][0x198], RZ ;  /* 0x00006600000b7a10 */ /* 0x000fe20007ffe0ff */
[----:B------:R1:W-:Y:S01]  /*58ba0*/  @P2 STG.E [R6.64], R137 ;  /* 0x0000008906002986 */ /* 0x0003e2000c101904 */
[----:B------:R-:W-:-:S03]  /*58bb0*/  ISETP.LT.AND P3, PT, R10, c[0x0][0x17c], !P0 ;  /* 0x00005f000a007a0c */ /* 0x000fc60004761270 */
[----:B------:R2:W-:Y:S01]  /*58bc0*/  @P5 STG.E [R8.64], R100 ;  /* 0x0000006408005986 */ /* 0x0005e2000c101904 */
[----:B------:R-:W-:Y:S02]  /*58bd0*/  IADD3 R10, R252, 0xd9, RZ ;  /* 0x000000d9fc0a7810 */ /* 0x000fe40007ffe0ff */
[-C--:B-1----:R-:W-:Y:S02]  /*58be0*/  LEA R6, P2, R0, R3.reuse, 0x2 ;  /* 0x0000000300067211 */ /* 0x082fe400078410ff */
[----:B--2---:R-:W-:-:S04]  /*58bf0*/  LEA R8, P6, R11, R3, 0x2 ;  /* 0x000000030b087211 */ /* 0x004fc800078c10ff */
[CC--:B------:R-:W-:Y:S02]  /*58c00*/  LEA.HI.X.SX32 R9, R11.reuse, R4.reuse, 0x2, P6 ;  /* 0x000000040b097211 */ /* 0x0c0fe400030f16ff */
[----:B------:R-:W-:Y:S02]  /*58c10*/  IADD3 R11, R11, c[0x0][0x198], RZ ;  /* 0x000066000b0b7a10 */ /* 0x000fe40007ffe0ff */
[----:B------:R-:W-:Y:S02]  /*58c20*/  ISETP.LT.AND P1, PT, R10, c[0x0][0x17c], !P0 ;  /* 0x00005f000a007a0c */ /* 0x000fe40004721270 */
[----:B------:R-:W-:Y:S02]  /*58c30*/  LEA.HI.X.SX32 R7, R0, R4, 0x2, P2 ;  /* 0x0000000400077211 */ /* 0x000fe400010f16ff */
[----:B------:R-:W-:Y:S02]  /*58c40*/  IADD3 R10, R252, 0xda, RZ ;  /* 0x000000dafc0a7810 */ /* 0x000fe40007ffe0ff */
[----:B------:R-:W-:Y:S01]  /*58c50*/  IADD3 R13, R11, c[0x0][0x198], RZ ;  /* 0x000066000b0d7a10 */ /* 0x000fe20007ffe0ff */
[----:B------:R1:W-:Y:S01]  /*58c60*/  @P3 STG.E [R6.64], R101 ;  /* 0x0000006506003986 */ /* 0x0003e2000c101904 */
[----:B------:R-:W-:-:S02]  /*58c70*/  ISETP.LT.AND P5, PT, R10, c[0x0][0x17c], !P0 ;  /* 0x00005f000a007a0c */ /* 0x000fc400047a1270 */
[-C--:B------:R-:W-:Y:S02]  /*58c80*/  LEA R10, P3, R11, R3.reuse, 0x2 ;  /* 0x000000030b0a7211 */ /* 0x080fe400078610ff */
[C---:B------:R-:W-:Y:S02]  /*58c90*/  IADD3 R14, R13.reuse, c[0x0][0x198], RZ ;  /* 0x000066000d0e7a10 */ /* 0x040fe40007ffe0ff */
[----:B------:R-:W-:Y:S02]  /*58ca0*/  IADD3 R5, R252, 0xdb, RZ ;  /* 0x000000dbfc057810 */ /* 0x000fe40007ffe0ff */
[----:B------:R-:W-:Y:S02]  /*58cb0*/  LEA R12, P6, R13, R3, 0x2 ;  /* 0x000000030d0c7211 */ /* 0x000fe400078c10ff */
[----:B------:R-:W-:Y:S02]  /*58cc0*/  LEA.HI.X.SX32 R11, R11, R4, 0x2, P3 ;  /* 0x000000040b0b7211 */ /* 0x000fe400018f16ff */
[----:B------:R-:W-:Y:S01]  /*58cd0*/  IADD3 R15, R14, c[0x0][0x198], RZ ;  /* 0x000066000e0f7a10 */ /* 0x000fe20007ffe0ff */
[----:B------:R2:W-:Y:S01]  /*58ce0*/  @P4 STG.E [R8.64], R172 ;  /* 0x000000ac08004986 */ /* 0x0005e2000c101904 */
[----:B------:R-:W-:-:S02]  /*58cf0*/  ISETP.LT.AND P2, PT, R5, c[0x0][0x17c], !P0 ;  /* 0x00005f0005007a0c */ /* 0x000fc40004741270 */
[-C--:B------:R-:W-:Y:S01]  /*58d00*/  LEA.HI.X.SX32 R13, R13, R4.reuse, 0x2, P6 ;  /* 0x000000040d0d7211 */ /* 0x080fe200030f16ff */
[----:B------:R3:W-:Y:S01]  /*58d10*/  @P1 STG.E [R10.64], R173 ;  /* 0x000000ad0a001986 */ /* 0x0007e2000c101904 */
[-C--:B-1----:R-:W-:Y:S02]  /*58d20*/  LEA R6, P1, R14, R3.reuse, 0x2 ;  /* 0x000000030e067211 */ /* 0x082fe400078210ff */
[C---:B------:R-:W-:Y:S02]  /*58d30*/  IADD3 R5, R252.reuse, 0xdc, RZ ;  /* 0x000000dcfc057810 */ /* 0x040fe40007ffe0ff */
[C---:B--2---:R-:W-:Y:S02]  /*58d40*/  LEA R8, P6, R15.reuse, R3, 0x2 ;  /* 0x000000030f087211 */ /* 0x044fe400078c10ff */
[----:B------:R-:W-:Y:S02]  /*58d50*/  IADD3 R0, R252, 0xdd, RZ ;  /* 0x000000ddfc007810 */ /* 0x000fe40007ffe0ff */
[----:B------:R-:W-:-:S02]  /*58d60*/  LEA.HI.X.SX32 R9, R15, R4, 0x2, P6 ;  /* 0x000000040f097211 */ /* 0x000fc400030f16ff */
[----:B------:R-:W-:Y:S02]  /*58d70*/  IADD3 R15, R15, c[0x0][0x198], RZ ;  /* 0x000066000f0f7a10 */ /* 0x000fe40007ffe0ff */
[----:B------:R-:W-:Y:S01]  /*58d80*/  LEA.HI.X.SX32 R7, R14, R4, 0x2, P1 ;  /* 0x000000040e077211 */ /* 0x000fe200008f16ff */
[----:B------:R1:W-:Y:S01]  /*58d90*/  @P5 STG.E [R12.64], R148 ;  /* 0x000000940c005986 */ /* 0x0003e2000c101904 */
[----:B------:R-:W-:Y:S02]  /*58da0*/  ISETP.LT.AND P4, PT, R5, c[0x0][0x17c], !P0 ;  /* 0x00005f0005007a0c */ /* 0x000fe40004781270 */
[----:B------:R-:W-:Y:S01]  /*58db0*/  ISETP.LT.AND P3, PT, R0, c[0x0][0x17c], !P0 ;  /* 0x00005f0000007a0c */ /* 0x000fe20004761270 */
[----:B------:R2:W-:Y:S01]  /*58dc0*/  @P2 STG.E [R6.64], R149 ;  /* 0x0000009506002986 */ /* 0x0005e2000c101904 */
[----:B---3--:R-:W-:Y:S02]  /*58dd0*/  LEA R10, P2, R15, R3, 0x2 ;  /* 0x000000030f0a7211 */ /* 0x008fe400078410ff */
[----:B------:R-:W-:-:S02]  /*58de0*/  IADD3 R5, R252, 0xde, RZ ;  /* 0x000000defc057810 */ /* 0x000fc40007ffe0ff */
[----:B-1----:R-:W-:Y:S02]  /*58df0*/  IADD3 R13, R15, c[0x0][0x198], RZ ;  /* 0x000066000f0d7a10 */ /* 0x002fe40007ffe0ff */
[----:B------:R-:W-:Y:S02]  /*58e00*/  IADD3 R0, R252, 0xdf, RZ ;  /* 0x000000dffc007810 */ /* 0x000fe40007ffe0ff */
[C---:B------:R-:W-:Y:S02]  /*58e10*/  IADD3 R14, R13.reuse, c[0x0][0x198], RZ ;  /* 0x000066000d0e7a10 */ /* 0x040fe40007ffe0ff */
[----:B------:R-:W-:Y:S02]  /*58e20*/  LEA R12, P6, R13, R3, 0x2 ;  /* 0x000000030d0c7211 */ /* 0x000fe400078c10ff */
[----:B------:R-:W-:Y:S02]  /*58e30*/  LEA.HI.X.SX32 R11, R15, R4, 0x2, P2 ;  /* 0x000000040f0b7211 */ /* 0x000fe400010f16ff */
[----:B------:R-:W-:-:S02]  /*58e40*/  IADD3 R15, R14, c[0x0][0x198], RZ ;  /* 0x000066000e0f7a10 */ /* 0x000fc40007ffe0ff */
[----:B------:R-:W-:Y:S01]  /*58e50*/  ISETP.LT.AND P5, PT, R5, c[0x0][0x17c], !P0 ;  /* 0x00005f0005007a0c */ /* 0x000fe200047a1270 */
[----:B------:R1:W-:Y:S01]  /*58e60*/  @P4 STG.E [R8.64], R132 ;  /* 0x0000008408004986 */ /* 0x0003e2000c101904 */
[----:B------:R-:W-:Y:S02]  /*58e70*/  ISETP.LT.AND P1, PT, R0, c[0x0][0x17c], !P0 ;  /* 0x00005f0000007a0c */ /* 0x000fe40004721270 */
[----:B------:R-:W-:Y:S01]  /*58e80*/  LEA.HI.X.SX32 R13, R13, R4, 0x2, P6 ;  /* 0x000000040d0d7211 */ /* 0x000fe200030f16ff */
[----:B------:R3:W-:Y:S01]  /*58e90*/  @P3 STG.E [R10.64], R133 ;  /* 0x000000850a003986 */ /* 0x0007e2000c101904 */
[-C--:B--2---:R-:W-:Y:S02]  /*58ea0*/  LEA R6, P3, R14, R3.reuse, 0x2 ;  /* 0x000000030e067211 */ /* 0x084fe400078610ff */
[----:B------:R-:W-:Y:S02]  /*58eb0*/  IADD3 R5, R252, 0xe0, RZ ;  /* 0x000000e0fc057810 */ /* 0x000fe40007ffe0ff */
[----:B-1----:R-:W-:-:S02]  /*58ec0*/  LEA R8, P6, R15, R3, 0x2 ;  /* 0x000000030f087211 */ /* 0x002fc400078c10ff */
[----:B------:R-:W-:Y:S02]  /*58ed0*/  IADD3 R0, R252, 0xe1, RZ ;  /* 0x000000e1fc007810 */ /* 0x000fe40007ffe0ff */
[CC--:B------:R-:W-:Y:S02]  /*58ee0*/  LEA.HI.X.SX32 R9, R15.reuse, R4.reuse, 0x2, P6 ;  /* 0x000000040f097211 */ /* 0x0c0fe400030f16ff */
[----:B------:R-:W-:Y:S02]  /*58ef0*/  IADD3 R15, R15, c[0x0][0x198], RZ ;  /* 0x000066000f0f7a10 */ /* 0x000fe40007ffe0ff */
[----:B------:R-:W-:Y:S02]  /*58f00*/  LEA.HI.X.SX32 R7, R14, R4, 0x2, P3 ;  /* 0x000000040e077211 */ /* 0x000fe400018f16ff */
[----:B------:R-:W-:Y:S01]  /*58f10*/  ISETP.LT.AND P4, PT, R5, c[0x0][0x17c], !P0 ;  /* 0x00005f0005007a0c */ /* 0x000fe20004781270 */
[----:B------:R1:W-:Y:S01]  /*58f20*/  @P5 STG.E [R12.64], R96 ;  /* 0x000000600c005986 */ /* 0x0003e2000c101904 */
[----:B------:R-:W-:-:S02]  /*58f30*/  ISETP.LT.AND P2, PT, R0, c[0x0][0x17c], !P0 ;  /* 0x00005f0000007a0c */ /* 0x000fc40004741270 */
[----:B---3--:R-:W-:Y:S01]  /*58f40*/  IADD3 R11, R15, c[0x0][0x198], RZ ;  /* 0x000066000f0b7a10 */ /* 0x008fe20007ffe0ff */
[----:B------:R2:W-:Y:S01]  /*58f50*/  @P1 STG.E [R6.64], R97 ;  /* 0x0000006106001986 */ /* 0x0005e2000c101904 */
[C---:B------:R-:W-:Y:S02]  /*58f60*/  IADD3 R5, R252.reuse, 0xe2, RZ ;  /* 0x000000e2fc057810 */ /* 0x040fe40007ffe0ff */
[----:B------:R-:W-:Y:S02]  /*58f70*/  IADD3 R14, R11, c[0x0][0x198], RZ ;  /* 0x000066000b0e7a10 */ /* 0x000fe40007ffe0ff */
[----:B------:R-:W-:Y:S02]  /*58f80*/  IADD3 R0, R252, 0xe3, RZ ;  /* 0x000000e3fc007810 */ /* 0x000fe40007ffe0ff */
[-C--:B-1----:R-:W-:Y:S02]  /*58f90*/  LEA R12, P1, R15, R3.reuse, 0x2 ;  /* 0x000000030f0c7211 */ /* 0x082fe400078210ff */
[----:B------:R-:W-:-:S02]  /*58fa0*/  LEA R10, P6, R11, R3, 0x2 ;  /* 0x000000030b0a7211 */ /* 0x000fc400078c10ff */
[-C--:B------:R-:W-:Y:S02]  /*58fb0*/  LEA.HI.X.SX32 R13, R15, R4.reuse, 0x2, P1 ;  /* 0x000000040f0d7211 */ /* 0x080fe400008f16ff */
[----:B------:R-:W-:Y:S02]  /*58fc0*/  IADD3 R15, R14, c[0x0][0x198], RZ ;  /* 0x000066000e0f7a10 */ /* 0x000fe40007ffe0ff */
[----:B------:R-:W-:Y:S01]  /*58fd0*/  ISETP.LT.AND P5, PT, R5, c[0x0][0x17c], !P0 ;  /* 0x00005f0005007a0c */ /* 0x000fe200047a1270 */
[----:B------:R1:W-:Y:S01]  /*58fe0*/  @P4 STG.E [R8.64], R190 ;  /* 0x000000be08004986 */ /* 0x0003e2000c101904 */
[----:B------:R-:W-:Y:S02]  /*58ff0*/  ISETP.LT.AND P3, PT, R0, c[0x0][0x17c], !P0 ;  /* 0x00005f0000007a0c */ /* 0x000fe40004761270 */
[----:B------:R-:W-:Y:S01]  /*59000*/  LEA.HI.X.SX32 R11, R11, R4, 0x2, P6 ;  /* 0x000000040b0b7211 */ /* 0x000fe200030f16ff */
[----:B------:R3:W-:Y:S01]  /*59010*/  @P2 STG.E [R12.64], R191 ;  /* 0x000000bf0c002986 */ /* 0x0007e2000c101904 */
[----:B--2---:R-:W-:-:S02]  /*59020*/  LEA R6, P2, R14, R3, 0x2 ;  /* 0x000000030e067211 */ /* 0x004fc400078410ff */
[C---:B------:R-:W-:Y:S02]  /*59030*/  IADD3 R5, R252.reuse, 0xe4, RZ ;  /* 0x000000e4fc057810 */ /* 0x040fe40007ffe0ff */
[C---:B-1----:R-:W-:Y:S02]  /*59040*/  LEA R8, P6, R15.reuse, R3, 0x2 ;  /* 0x000000030f087211 */ /* 0x042fe400078c10ff */
[----:B------:R-:W-:Y:S02]  /*59050*/  IADD3 R0, R252, 0xe5, RZ ;  /* 0x000000e5fc007810 */ /* 0x000fe40007ffe0ff */
[CC--:B------:R-:W-:Y:S02]  /*59060*/  LEA.HI.X.SX32 R9, R15.reuse, R4.reuse, 0x2, P6 ;  /* 0x000000040f097211 */ /* 0x0c0fe400030f16ff */
[----:B------:R-:W-:Y:S02]  /*59070*/  IADD3 R15, R15, c[0x0][0x198], RZ ;  /* 0x000066000f0f7a10 */ /* 0x000fe40007ffe0ff */
[----:B------:R-:W-:-:S02]  /*59080*/  LEA.HI.X.SX32 R7, R14, R4, 0x2, P2 ;  /* 0x000000040e077211 */ /* 0x000fc400010f16ff */
[----:B------:R-:W-:Y:S01]  /*59090*/  ISETP.LT.AND P4, PT, R5, c[0x0][0x17c], !P0 ;  /* 0x00005f0005007a0c */ /* 0x000fe20004781270 */
[----:B------:R1:W-:Y:S01]  /*590a0*/  @P5 STG.E [R10.64], R170 ;  /* 0x000000aa0a005986 */ /* 0x0003e2000c101904 */
[----:B------:R-:W-:Y:S02]  /*590b0*/  ISETP.LT.AND P1, PT, R0, c[0x0][0x17c], !P0 ;  /* 0x00005f0000007a0c */ /* 0x000fe40004721270 */
[----:B---3--:R-:W-:Y:S01]  /*590c0*/  IADD3 R13, R15, c[0x0][0x198], RZ ;  /* 0x000066000f0d7a10 */ /* 0x008fe20007ffe0ff */
[----:B------:R2:W-:Y:S01]  /*590d0*/  @P3 STG.E [R6.64], R171 ;  /* 0x000000ab06003986 */ /* 0x0005e2000c101904 */
[C---:B------:R-:W-:Y:S02]  /*590e0*/  IADD3 R5, R252.reuse, 0xe6, RZ ;  /* 0x000000e6fc057810 */ /* 0x040fe40007ffe0ff */
[----:B------:R-:W-:Y:S02]  /*590f0*/  IADD3 R14, R13, c[0x0][0x198], RZ ;  /* 0x000066000d0e7a10 */ /* 0x000fe40007ffe0ff */
[----:B------:R-:W-:-:S02]  /*59100*/  IADD3 R0, R252, 0xe7, RZ ;  /* 0x000000e7fc007810 */ /* 0x000fc40007ffe0ff */
[-C--:B-1----:R-:W-:Y:S02]  /*59110*/  LEA R10, P3, R15, R3.reuse, 0x2 ;  /* 0x000000030f0a7211 */ /* 0x082fe400078610ff */
[----:B------:R-:W-:Y:S02]  /*59120*/  ISETP.LT.AND P5, PT, R5, c[0x0][0x17c], !P0 ;  /* 0x00005f0005007a0c */ /* 0x000fe400047a1270 */
[----:B------:R-:W-:Y:S02]  /*59130*/  LEA R12, P6, R13, R3, 0x2 ;  /* 0x000000030d0c7211 */ /* 0x000fe400078c10ff */
[----:B------:R-:W-:Y:S02]  /*59140*/  LEA.HI.X.SX32 R11, R15, R4, 0x2, P3 ;  /* 0x000000040f0b7211 */ /* 0x000fe400018f16ff */
[----:B------:R-:W-:Y:S01]  /*59150*/  IADD3 R15, R14, c[0x0][0x198], RZ ;  /* 0x000066000e0f7a10 */ /* 0x000fe20007ffe0ff */
[----:B------:R1:W-:Y:S01]  /*59160*/  @P4 STG.E [R8.64], R146 ;  /* 0x0000009208004986 */ /* 0x0003e2000c101904 */
[----:B------:R-:W-:-:S02]  /*59170*/  ISETP.LT.AND P2, PT, R0, c[0x0][0x17c], !P0 ;  /* 0x00005f0000007a0c */ /* 0x000fc40004741270 */
[-C--:B------:R-:W-:Y:S01]  /*59180*/  LEA.HI.X.SX32 R13, R13, R4.reuse, 0x2, P6 ;  /* 0x000000040d0d7211 */ /* 0x080fe200030f16ff */
[----:B------:R3:W-:Y:S01]  /*59190*/  @P1 STG.E [R10.64], R147 ;  /* 0x000000930a001986 */ /* 0x0007e2000c101904 */
[-C--:B--2---:R-:W-:Y:S02]  /*591a0*/  LEA R6, P1, R14, R3.reuse, 0x2 ;  /* 0x000000030e067211 */ /* 0x084fe400078210ff */
[C---:B------:R-:W-:Y:S02]  /*591b0*/  IADD3 R5, R252.reuse, 0xe8, RZ ;  /* 0x000000e8fc057810 */ /* 0x040fe40007ffe0ff */
[C---:B-1----:R-:W-:Y:S02]  /*591c0*/  LEA R8, P6, R15.reuse, R3, 0x2 ;  /* 0x000000030f087211 */ /* 0x042fe400078c10ff */
        /* <DEDUP_REMOVED lines=8> */
[----:B------:R-:W-:Y:S02]  /*59250*/  IADD3 R5, R252, 0xea, RZ ;  /* 0x000000eafc057810 */ /* 0x000fe40007ffe0ff */
[----:B---3--:R-:W-:-:S02]  /*59260*/  LEA R10, P2, R15, R3, 0x2 ;  /* 0x000000030f0a7211 */ /* 0x008fc400078410ff */
[----:B-1----:R-:W-:Y:S02]  /*59270*/  IADD3 R13, R15, c[0x0][0x198], RZ ;  /* 0x000066000f0d7a10 */ /* 0x002fe40007ffe0ff */
[----:B------:R-:W-:Y:S02]  /*59280*/  IADD3 R0, R252, 0xeb, RZ ;  /* 0x000000ebfc007810 */ /* 0x000fe40007ffe0ff */
[----:B------:R-:W-:Y:S02]  /*59290*/  IADD3 R14, R13, c[0x0][0x198], RZ ;  /* 0x000066000d0e7a10 */ /* 0x000fe40007ffe0ff */
[----:B------:R-:W-:Y:S02]  /*592a0*/  ISETP.LT.AND P5, PT, R5, c[0x0][0x17c], !P0 ;  /* 0x00005f0005007a0c */ /* 0x000fe400047a1270 */
[----:B------:R-:W-:Y:S02]  /*592b0*/  LEA R12, P6, R13, R3, 0x2 ;  /* 0x000000030d0c7211 */ /* 0x000fe400078c10ff */
[----:B------:R-:W-:-:S02]  /*592c0*/  LEA.HI.X.SX32 R11, R15, R4, 0x2, P2 ;  /* 0x000000040f0b7211 */ /* 0x000fc400010f16ff */
[----:B------:R-:W-:Y:S01]  /*592d0*/  IADD3 R15, R14, c[0x0][0x198], RZ ;  /* 0x000066000e0f7a10 */ /* 0x000fe20007ffe0ff */
        /* <DEDUP_REMOVED lines=10> */
[----:B------:R-:W-:Y:S01]  /*59380*/  LEA.HI.X.SX32 R7, R14, R4, 0x2, P3 ;  /* 0x000000040e077211 */ /* 0x000fe200018f16ff */
[----:B------:R1:W-:Y:S01]  /*59390*/  @P5 STG.E [R12.64], R162 ;  /* 0x000000a20c005986 */ /* 0x0003e2000c101904 */
[----:B------:R-:W-:Y:S02]  /*593a0*/  ISETP.LT.AND P4, PT, R5, c[0x0][0x17c], !P0 ;  /* 0x00005f0005007a0c */ /* 0x000fe40004781270 */
[----:B------:R-:W-:Y:S01]  /*593b0*/  ISETP.LT.AND P2, PT, R0, c[0x0][0x17c], !P0 ;  /* 0x00005f0000007a0c */ /* 0x000fe20004741270 */
[----:B------:R2:W-:Y:S01]  /*593c0*/  @P1 STG.E [R6.64], R163 ;  /* 0x000000a306001986 */ /* 0x0005e2000c101904 */
[----:B------:R-:W-:-:S02]  /*593d0*/  IADD3 R5, R252, 0xee, RZ ;  /* 0x000000eefc057810 */ /* 0x000fc40007ffe0ff */
[CC--:B---3--:R-:W-:Y:S02]  /*593e0*/  LEA R10, P1, R15.reuse, R3.reuse, 0x2 ;  /* 0x000000030f0a7211 */ /* 0x0c8fe400078210ff */
[----:B-1----:R-:W-:Y:S02]  /*593f0*/  IADD3 R13, R15, c[0x0][0x198], RZ ;  /* 0x000066000f0d7a10 */ /* 0x002fe40007ffe0ff */
[----:B------:R-:W-:Y:S02]  /*59400*/  IADD3 R0, R252, 0xef, RZ ;  /* 0x000000effc007810 */ /* 0x000fe40007ffe0ff */
[----:B------:R-:W-:Y:S02]  /*59410*/  IADD3 R14, R13, c[0x0][0x198], RZ ;  /* 0x000066000d0e7a10 */ /* 0x000fe40007ffe0ff */
[----:B------:R-:W-:Y:S02]  /*59420*/  ISETP.LT.AND P5, PT, R5, c[0x0][0x17c], !P0 ;  /* 0x00005f0005007a0c */ /* 0x000fe400047a1270 */
[----:B------:R-:W-:-:S02]  /*59430*/  LEA R12, P6, R13, R3, 0x2 ;  /* 0x000000030d0c7211 */ /* 0x000fc400078c10ff */
[-C--:B------:R-:W-:Y:S02]  /*59440*/  LEA.HI.X.SX32 R11, R15, R4.reuse, 0x2, P1 ;  /* 0x000000040f0b7211 */ /* 0x080fe400008f16ff */
[----:B------:R-:W-:Y:S01]  /*59450*/  IADD3 R15, R14, c[0x0][0x198], RZ ;  /* 0x000066000e0f7a10 */ /* 0x000fe20007ffe0ff */
[----:B------:R1:W-:Y:S01]  /*59460*/  @P4 STG.E [R8.64], R142 ;  /* 0x0000008e08004986 */ /* 0x0003e2000c101904 */
[----:B------:R-:W-:Y:S02]  /*59470*/  ISETP.LT.AND P3, PT, R0, c[0x0][0x17c], !P0 ;  /* 0x00005f0000007a0c */ /* 0x000fe40004761270 */
[----:B------:R-:W-:Y:S01]  /*59480*/  LEA.HI.X.SX32 R13, R13, R4, 0x2, P6 ;  /* 0x000000040d0d7211 */ /* 0x000fe200030f16ff */
[----:B------:R3:W-:Y:S01]  /*59490*/  @P2 STG.E [R10.64], R143 ;  /* 0x0000008f0a002986 */ /* 0x0007e2000c101904 */
[----:B--2---:R-:W-:Y:S02]  /*594a0*/  LEA R6, P2, R14, R3, 0x2 ;  /* 0x000000030e067211 */ /* 0x004fe400078410ff */
[----:B------:R-:W-:-:S02]  /*594b0*/  IADD3 R5, R252, 0xf0, RZ ;  /* 0x000000f0fc057810 */ /* 0x000fc40007ffe0ff */
[C---:B-1----:R-:W-:Y:S02]  /*594c0*/  LEA R8, P6, R15.reuse, R3, 0x2 ;  /* 0x000000030f087211 */ /* 0x042fe400078c10ff */
[----:B------:R-:W-:Y:S02]  /*594d0*/  IADD3 R0, R252, 0xf1, RZ ;  /* 0x000000f1fc007810 */ /* 0x000fe40007ffe0ff */
[CC--:B------:R-:W-:Y:S02]  /*594e0*/  LEA.HI.X.SX32 R9, R15.reuse, R4.reuse, 0x2, P6 ;  /* 0x000000040f097211 */ /* 0x0c0fe400030f16ff */
[----:B------:R-:W-:Y:S02]  /*594f0*/  IADD3 R15, R15, c[0x0][0x198], RZ ;  /* 0x000066000f0f7a10 */ /* 0x000fe40007ffe0ff */
[----:B------:R-:W-:Y:S01]  /*59500*/  LEA.HI.X.SX32 R7, R14, R4, 0x2, P2 ;  /* 0x000000040e077211 */ /* 0x000fe200010f16ff */
[----:B------:R1:W-:Y:S01]  /*59510*/  @P5 STG.E [R12.64], R110 ;  /* 0x0000006e0c005986 */ /* 0x0003e2000c101904 */
[----:B------:R-:W-:-:S02]  /*59520*/  ISETP.LT.AND P4, PT, R5, c[0x0][0x17c], !P0 ;  /* 0x00005f0005007a0c */ /* 0x000fc40004781270 */
[----:B------:R-:W-:Y:S01]  /*59530*/  ISETP.LT.AND P1, PT, R0, c[0x0][0x17c], !P0 ;  /* 0x00005f0000007a0c */ /* 0x000fe20004721270 */
[----:B------:R2:W-:Y:S01]  /*59540*/  @P3 STG.E [R6.64], R111 ;  /* 0x0000006f06003986 */ /* 0x0005e2000c101904 */
[C---:B------:R-:W-:Y:S02]  /*59550*/  IADD3 R5, R252.reuse, 0xf2, RZ ;  /* 0x000000f2fc057810 */ /* 0x040fe40007ffe0ff */
[C---:B---3--:R-:W-:Y:S02]  /*59560*/  LEA R10, P3, R15.reuse, R3, 0x2 ;  /* 0x000000030f0a7211 */ /* 0x048fe400078610ff */
[----:B-1----:R-:W-:Y:S02]  /*59570*/  IADD3 R13, R15, c[0x0][0x198], RZ ;  /* 0x000066000f0d7a10 */ /* 0x002fe40007ffe0ff */
[----:B------:R-:W-:Y:S02]  /*59580*/  IADD3 R0, R252, 0xf3, RZ ;  /* 0x000000f3fc007810 */ /* 0x000fe40007ffe0ff */
[----:B------:R-:W-:-:S02]  /*59590*/  IADD3 R14, R13, c[0x0][0x198], RZ ;  /* 0x000066000d0e7a10 */ /* 0x000fc40007ffe0ff */
[----:B------:R-:W-:Y:S02]  /*595a0*/  ISETP.LT.AND P5, PT, R5, c[0x0][0x17c], !P0 ;  /* 0x00005f0005007a0c */ /* 0x000fe400047a1270 */
[-C--:B------:R-:W-:Y:S02]  /*595b0*/  LEA R12, P6, R13, R3.reuse, 0x2 ;  /* 0x000000030d0c7211 */ /* 0x080fe400078c10ff */
[-C--:B------:R-:W-:Y:S02]  /*595c0*/  LEA.HI.X.SX32 R11, R15, R4.reuse, 0x2, P3 ;  /* 0x000000040f0b7211 */ /* 0x080fe400018f16ff */
[----:B------:R-:W-:Y:S01]  /*595d0*/  IADD3 R15, R14, c[0x0][0x198], RZ ;  /* 0x000066000e0f7a10 */ /* 0x000fe20007ffe0ff */
        /* <DEDUP_REMOVED lines=381> */
[----:B------:R-:W-:Y:S02]  /*5adb0*/  LEA R12, P6, R13, R3, 0x2 ;  /* 0x000000030d0c7211 */ /* 0x000fe400078c10ff */
[-C--:B------:R-:W-:Y:S02]  /*5adc0*/  LEA.HI.X.SX32 R11, R15, R4.reuse, 0x2, P2 ;  /* 0x000000040f0b7211 */ /* 0x080fe400010f16ff */
[----:B------:R-:W-:Y:S02]  /*5add0*/  IADD3 R15, R14, c[0x0][0x198], RZ ;  /* 0x000066000e0f7a10 */ /* 0x000fe40007ffe0ff */
[----:B------:R-:W-:Y:S01]  /*5ade0*/  ISETP.LT.AND P1, PT, R0, c[0x0][0x17c], !P0 ;  /* 0x00005f0000007a0c */ /* 0x000fe20004721270 */
[----:B------:R1:W-:Y:S01]  /*5adf0*/  @P4 STG.E [R8.64], R86 ;  /* 0x0000005608004986 */ /* 0x0003e2000c101904 */
[----:B------:R-:W-:-:S03]  /*5ae00*/  LEA.HI.X.SX32 R13, R13, R4, 0x2, P6 ;  /* 0x000000040d0d7211 */ /* 0x000fc600030f16ff */
[----:B------:R3:W-:Y:S01]  /*5ae10*/  @P3 STG.E [R10.64], R87 ;  /* 0x000000570a003986 */ /* 0x0007e2000c101904 */
[-C--:B--2---:R-:W-:Y:S02]  /*5ae20*/  LEA R6, P3, R14, R3.reuse, 0x2 ;  /* 0x000000030e067211 */ /* 0x084fe400078610ff */
[C---:B------:R-:W-:Y:S02]  /*5ae30*/  IADD3 R5, R252.reuse, 0x134, RZ ;  /* 0x00000134fc057810 */ /* 0x040fe40007ffe0ff */
[----:B------:R-:W-:Y:S02]  /*5ae40*/  IADD3 R0, R252, 0x135, RZ ;  /* 0x00000135fc007810 */ /* 0x000fe40007ffe0ff */
[C---:B-1----:R-:W-:Y:S02]  /*5ae50*/  LEA R8, P6, R15.reuse, R3, 0x2 ;  /* 0x000000030f087211 */ /* 0x042fe400078c10ff */
[-C--:B------:R-:W-:Y:S02]  /*5ae60*/  LEA.HI.X.SX32 R7, R14, R4.reuse, 0x2, P3 ;  /* 0x000000040e077211 */ /* 0x080fe400018f16ff */
[----:B------:R-:W-:-:S02]  /*5ae70*/  LEA.HI.X.SX32 R9, R15, R4, 0x2, P6 ;  /* 0x000000040f097211 */ /* 0x000fc400030f16ff */
[----:B------:R-:W-:Y:S02]  /*5ae80*/  IADD3 R15, R15, c[0x0][0x198], RZ ;  /* 0x000066000f0f7a10 */ /* 0x000fe40007ffe0ff */
[----:B------:R-:W-:Y:S01]  /*5ae90*/  ISETP.LT.AND P4, PT, R5, c[0x0][0x17c], !P0 ;  /* 0x00005f0005007a0c */ /* 0x000fe20004781270 */
[----:B------:R1:W-:Y:S01]  /*5aea0*/  @P5 STG.E [R12.64], R30 ;  /* 0x0000001e0c005986 */ /* 0x0003e2000c101904 */
[----:B------:R-:W-:-:S03]  /*5aeb0*/  ISETP.LT.AND P2, PT, R0, c[0x0][0x17c], !P0 ;  /* 0x00005f0000007a0c */ /* 0x000fc60004741270 */
[----:B------:R2:W-:Y:S01]  /*5aec0*/  @P1 STG.E [R6.64], R31 ;  /* 0x0000001f06001986 */ /* 0x0005e2000c101904 */
[C---:B---3--:R-:W-:Y:S02]  /*5aed0*/  LEA R10, P1, R15.reuse, R3, 0x2 ;  /* 0x000000030f0a7211 */ /* 0x048fe400078210ff */
[C---:B------:R-:W-:Y:S02]  /*5aee0*/  IADD3 R5, R252.reuse, 0x136, RZ ;  /* 0x00000136fc057810 */ /* 0x040fe40007ffe0ff */
[----:B-1----:R-:W-:Y:S02]  /*5aef0*/  IADD3 R13, R15, c[0x0][0x198], RZ ;  /* 0x000066000f0d7a10 */ /* 0x002fe40007ffe0ff */
[----:B------:R-:W-:Y:S02]  /*5af00*/  IADD3 R0, R252, 0x137, RZ ;  /* 0x00000137fc007810 */ /* 0x000fe40007ffe0ff */
[----:B------:R-:W-:Y:S02]  /*5af10*/  IADD3 R14, R13, c[0x0][0x198], RZ ;  /* 0x000066000d0e7a10 */ /* 0x000fe40007ffe0ff */
[----:B------:R-:W-:-:S02]  /*5af20*/  LEA.HI.X.SX32 R11, R15, R4, 0x2, P1 ;  /* 0x000000040f0b7211 */ /* 0x000fc400008f16ff */
[----:B------:R-:W-:Y:S02]  /*5af30*/  ISETP.LT.AND P5, PT, R5, c[0x0][0x17c], !P0 ;  /* 0x00005f0005007a0c */ /* 0x000fe400047a1270 */
[CC--:B------:R-:W-:Y:S02]  /*5af40*/  LEA R12, P6, R13.reuse, R3.reuse, 0x2 ;  /* 0x000000030d0c7211 */ /* 0x0c0fe400078c10ff */
[----:B------:R-:W-:Y:S02]  /*5af50*/  ISETP.LT.AND P3, PT, R0, c[0x0][0x17c], !P0 ;  /* 0x00005f0000007a0c */ /* 0x000fe40004761270 */
[----:B------:R-:W-:Y:S01]  /*5af60*/  IADD3 R15, R14, c[0x0][0x198], RZ ;  /* 0x000066000e0f7a10 */ /* 0x000fe20007ffe0ff */
[----:B------:R1:W-:Y:S01]  /*5af70*/  @P4 STG.E [R8.64], R46 ;  /* 0x0000002e08004986 */ /* 0x0003e2000c101904 */
[----:B------:R-:W-:Y:S02]  /*5af80*/  IADD3 R5, R252, 0x138, RZ ;  /* 0x00000138fc057810 */ /* 0x000fe40007ffe0ff */
[----:B------:R-:W-:Y:S01]  /*5af90*/  LEA.HI.X.SX32 R13, R13, R4, 0x2, P6 ;  /* 0x000000040d0d7211 */ /* 0x000fe200030f16ff */
[----:B------:R3:W-:Y:S01]  /*5afa0*/  @P2 STG.E [R10.64], R47 ;  /* 0x0000002f0a002986 */ /* 0x0007e2000c101904 */
[----:B--2---:R-:W-:-:S02]  /*5afb0*/  LEA R6, P2, R14, R3, 0x2 ;  /* 0x000000030e067211 */ /* 0x004fc400078410ff */
[----:B------:R-:W-:Y:S02]  /*5afc0*/  IADD3 R0, R252, 0x139, RZ ;  /* 0x00000139fc007810 */ /* 0x000fe40007ffe0ff */
[----:B------:R-:W-:Y:S02]  /*5afd0*/  ISETP.LT.AND P4, PT, R5, c[0x0][0x17c], !P0 ;  /* 0x00005f0005007a0c */ /* 0x000fe40004781270 */
[C---:B-1----:R-:W-:Y:S02]  /*5afe0*/  LEA R8, P6, R15.reuse, R3, 0x2 ;  /* 0x000000030f087211 */ /* 0x042fe400078c10ff */
[-C--:B------:R-:W-:Y:S02]  /*5aff0*/  LEA.HI.X.SX32 R7, R14, R4.reuse, 0x2, P2 ;  /* 0x000000040e077211 */ /* 0x080fe400010f16ff */
[C---:B------:R-:W-:Y:S02]  /*5b000*/  LEA.HI.X.SX32 R9, R15.reuse, R4, 0x2, P6 ;  /* 0x000000040f097211 */ /* 0x040fe400030f16ff */
[----:B------:R-:W-:-:S02]  /*5b010*/  IADD3 R15, R15, c[0x0][0x198], RZ ;  /* 0x000066000f0f7a10 */ /* 0x000fc40007ffe0ff */
[----:B------:R-:W-:Y:S01]  /*5b020*/  ISETP.LT.AND P1, PT, R0, c[0x0][0x17c], !P0 ;  /* 0x00005f0000007a0c */ /* 0x000fe20004721270 */
[----:B------:R1:W-:Y:S04]  /*5b030*/  @P5 STG.E [R12.64], R62 ;  /* 0x0000003e0c005986 */ /* 0x0003e8000c101904 */
[----:B------:R2:W-:Y:S01]  /*5b040*/  @P3 STG.E [R6.64], R63 ;  /* 0x0000003f06003986 */ /* 0x0005e2000c101904 */
[C---:B---3--:R-:W-:Y:S02]  /*5b050*/  LEA R10, P3, R15.reuse, R3, 0x2 ;  /* 0x000000030f0a7211 */ /* 0x048fe400078610ff */
[C---:B-1----:R-:W-:Y:S02]  /*5b060*/  IADD3 R13, R15.reuse, c[0x0][0x198], RZ ;  /* 0x000066000f0d7a10 */ /* 0x042fe40007ffe0ff */
[----:B------:R-:W-:-:S02]  /*5b070*/  LEA.HI.X.SX32 R11, R15, R4, 0x2, P3 ;  /* 0x000000040f0b7211 */ /* 0x000fc400018f16ff */
[----:B------:R-:W-:Y:S01]  /*5b080*/  IADD3 R14, R13, c[0x0][0x198], RZ ;  /* 0x000066000d0e7a10 */ /* 0x000fe20007ffe0ff */
[----:B------:R1:W-:Y:S01]  /*5b090*/  @P4 STG.E [R8.64], R82 ;  /* 0x0000005208004986 */ /* 0x0003e2000c101904 */
[C---:B------:R-:W-:Y:S02]  /*5b0a0*/  IADD3 R5, R252.reuse, 0x13a, RZ ;  /* 0x0000013afc057810 */ /* 0x040fe40007ffe0ff */
[----:B------:R-:W-:Y:S01]  /*5b0b0*/  IADD3 R0, R252, 0x13b, RZ ;  /* 0x0000013bfc007810 */ /* 0x000fe20007ffe0ff */
[----:B------:R3:W-:Y:S01]  /*5b0c0*/  @P1 STG.E [R10.64], R83 ;  /* 0x000000530a001986 */ /* 0x0007e2000c101904 */
[C---:B--2---:R-:W-:Y:S02]  /*5b0d0*/  LEA R6, P1, R14.reuse, R3, 0x2 ;  /* 0x000000030e067211 */ /* 0x044fe400078210ff */
[----:B------:R-:W-:Y:S02]  /*5b0e0*/  ISETP.LT.AND P5, PT, R5, c[0x0][0x17c], !P0 ;  /* 0x00005f0005007a0c */ /* 0x000fe400047a1270 */
[----:B-1----:R-:W-:-:S02]  /*5b0f0*/  IADD3 R9, R14, c[0x0][0x198], RZ ;  /* 0x000066000e097a10 */ /* 0x002fc40007ffe0ff */
[----:B------:R-:W-:Y:S02]  /*5b100*/  ISETP.LT.AND P2, PT, R0, c[0x0][0x17c], !P0 ;  /* 0x00005f0000007a0c */ /* 0x000fe40004741270 */
[----:B------:R-:W-:Y:S02]  /*5b110*/  IADD3 R15, R9, c[0x0][0x198], RZ ;  /* 0x00006600090f7a10 */ /* 0x000fe40007ffe0ff */
[-C--:B------:R-:W-:Y:S02]  /*5b120*/  LEA.HI.X.SX32 R7, R14, R4.reuse, 0x2, P1 ;  /* 0x000000040e077211 */ /* 0x080fe400008f16ff */
[----:B------:R-:W-:Y:S02]  /*5b130*/  LEA R12, P6, R13, R3, 0x2 ;  /* 0x000000030d0c7211 */ /* 0x000fe400078c10ff */
[----:B------:R-:W-:Y:S02]  /*5b140*/  IADD3 R14, R15, c[0x0][0x198], RZ ;  /* 0x000066000f0e7a10 */ /* 0x000fe40007ffe0ff */
[----:B------:R-:W-:-:S02]  /*5b150*/  LEA.HI.X.SX32 R13, R13, R4, 0x2, P6 ;  /* 0x000000040d0d7211 */ /* 0x000fc400030f16ff */
[----:B------:R-:W-:Y:S02]  /*5b160*/  IADD3 R16, R14, c[0x0][0x198], RZ ;  /* 0x000066000e107a10 */ /* 0x000fe40007ffe0ff */
[----:B------:R-:W-:Y:S01]  /*5b170*/  IADD3 R5, R252, 0x13c, RZ ;  /* 0x0000013cfc057810 */ /* 0x000fe20007ffe0ff */
[----:B------:R1:W-:Y:S01]  /*5b180*/  @P5 STG.E [R12.64], R34 ;  /* 0x000000220c005986 */ /* 0x0003e2000c101904 */
[----:B------:R-:W-:Y:S02]  /*5b190*/  IADD3 R17, R16, c[0x0][0x198], RZ ;  /* 0x0000660010117a10 */ /* 0x000fe40007ffe0ff */
[----:B------:R-:W-:Y:S01]  /*5b1a0*/  IADD3 R0, R252, 0x13d, RZ ;  /* 0x0000013dfc007810 */ /* 0x000fe20007ffe0ff */
[----:B------:R2:W-:Y:S01]  /*5b1b0*/  @P2 STG.E [R6.64], R35 ;  /* 0x0000002306002986 */ /* 0x0005e2000c101904 */
[-C--:B------:R-:W-:Y:S02]  /*5b1c0*/  LEA R8, P6, R9, R3.reuse, 0x2 ;  /* 0x0000000309087211 */ /* 0x080fe400078c10ff */
[----:B---3--:R-:W-:-:S02]  /*5b1d0*/  LEA R10, P2, R15, R3, 0x2 ;  /* 0x000000030f0a7211 */ /* 0x008fc400078410ff */
[----:B------:R-:W-:Y:S02]  /*5b1e0*/  ISETP.LT.AND P4, PT, R5, c[0x0][0x17c], !P0 ;  /* 0x00005f0005007a0c */ /* 0x000fe40004781270 */
[----:B------:R-:W-:Y:S02]  /*5b1f0*/  IADD3 R18, R17, c[0x0][0x198], RZ ;  /* 0x0000660011127a10 */ /* 0x000fe40007ffe0ff */
[----:B------:R-:W-:Y:S02]  /*5b200*/  ISETP.LT.AND P3, PT, R0, c[0x0][0x17c], !P0 ;  /* 0x00005f0000007a0c */ /* 0x000fe40004761270 */
[-C--:B------:R-:W-:Y:S02]  /*5b210*/  LEA.HI.X.SX32 R9, R9, R4.reuse, 0x2, P6 ;  /* 0x0000000409097211 */ /* 0x080fe400030f16ff */
[----:B-1----:R-:W-:Y:S02]  /*5b220*/  LEA R12, P6, R14, R3, 0x2 ;  /* 0x000000030e0c7211 */ /* 0x002fe400078c10ff */
[----:B------:R-:W-:-:S02]  /*5b230*/  LEA.HI.X.SX32 R11, R15, R4, 0x2, P2 ;  /* 0x000000040f0b7211 */ /* 0x000fc400010f16ff */
[----:B------:R-:W-:Y:S02]  /*5b240*/  IADD3 R15, R18, c[0x0][0x198], RZ ;  /* 0x00006600120f7a10 */ /* 0x000fe40007ffe0ff */
[----:B------:R-:W-:Y:S02]  /*5b250*/  LEA.HI.X.SX32 R13, R14, R4, 0x2, P6 ;  /* 0x000000040e0d7211 */ /* 0x000fe400030f16ff */
[----:B------:R-:W-:Y:S01]  /*5b260*/  IADD3 R14, R15, c[0x0][0x198], RZ ;  /* 0x000066000f0e7a10 */ /* 0x000fe20007ffe0ff */
[----:B------:R1:W-:Y:S01]  /*5b270*/  @P4 STG.E [R8.64], R50 ;  /* 0x0000003208004986 */ /* 0x0003e2000c101904 */
[----:B------:R-:W-:Y:S02]  /*5b280*/  IADD3 R5, R252, 0x13e, RZ ;  /* 0x0000013efc057810 */ /* 0x000fe40007ffe0ff */
[----:B------:R-:W-:Y:S01]  /*5b290*/  IADD3 R19, R14, c[0x0][0x198], RZ ;  /* 0x000066000e137a10 */ /* 0x000fe20007ffe0ff */
[----:B------:R3:W-:Y:S01]  /*5b2a0*/  @P3 STG.E [R10.64], R51 ;  /* 0x000000330a003986 */ /* 0x0007e2000c101904 */
[----:B------:R-:W-:-:S02]  /*5b2b0*/  IADD3 R0, R252, 0x13f, RZ ;  /* 0x0000013ffc007810 */ /* 0x000fc40007ffe0ff */
[-C--:B--2---:R-:W-:Y:S02]  /*5b2c0*/  LEA R6, P3, R16, R3.reuse, 0x2 ;  /* 0x0000000310067211 */ /* 0x084fe400078610ff */
[----:B------:R-:W-:Y:S02]  /*5b2d0*/  ISETP.LT.AND P5, PT, R5, c[0x0][0x17c], !P0 ;  /* 0x00005f0005007a0c */ /* 0x000fe400047a1270 */
[----:B------:R-:W-:Y:S02]  /*5b2e0*/  IADD3 R28, R19, c[0x0][0x198], RZ ;  /* 0x00006600131c7a10 */ /* 0x000fe40007ffe0ff */
[----:B------:R-:W-:Y:S02]  /*5b2f0*/  ISETP.LT.AND P1, PT, R0, c[0x0][0x17c], !P0 ;  /* 0x00005f0000007a0c */ /* 0x000fe40004721270 */
[----:B-1----:R-:W-:Y:S02]  /*5b300*/  LEA R8, P6, R17, R3, 0x2 ;  /* 0x0000000311087211 */ /* 0x002fe400078c10ff */
[----:B------:R-:W-:-:S02]  /*5b310*/  LEA.HI.X.SX32 R7, R16, R4, 0x2, P3 ;  /* 0x0000000410077211 */ /* 0x000fc400018f16ff */
[----:B------:R-:W-:Y:S02]  /*5b320*/  IADD3 R16, R28, c[0x0][0x198], RZ ;  /* 0x000066001c107a10 */ /* 0x000fe40007ffe0ff */
[----:B------:R-:W-:Y:S02]  /*5b330*/  LEA.HI.X.SX32 R9, R17, R4, 0x2, P6 ;  /* 0x0000000411097211 */ /* 0x000fe400030f16ff */
[----:B------:R-:W-:Y:S02]  /*5b340*/  IADD3 R17, R16, c[0x0][0x198], RZ ;  /* 0x0000660010117a10 */ /* 0x000fe40007ffe0ff */
[C---:B------:R-:W-:Y:S01]  /*5b350*/  IADD3 R5, R252.reuse, 0x140, RZ ;  /* 0x00000140fc057810 */ /* 0x040fe20007ffe0ff */
[----:B------:R1:W-:Y:S01]  /*5b360*/  @P5 STG.E [R12.64], R66 ;  /* 0x000000420c005986 */ /* 0x0003e2000c101904 */
[----:B------:R-:W-:Y:S02]  /*5b370*/  IADD3 R29, R17, c[0x0][0x198], RZ ;  /* 0x00006600111d7a10 */ /* 0x000fe40007ffe0ff */
[----:B------:R-:W-:Y:S01]  /*5b380*/  IADD3 R0, R252, 0x141, RZ ;  /* 0x00000141fc007810 */ /* 0x000fe20007ffe0ff */
[----:B------:R2:W-:Y:S01]  /*5b390*/  @P1 STG.E [R6.64], R67 ;  /* 0x0000004306001986 */ /* 0x0005e2000c101904 */
[----:B------:R-:W-:-:S02]  /*5b3a0*/  ISETP.LT.AND P4, PT, R5, c[0x0][0x17c], !P0 ;  /* 0x00005f0005007a0c */ /* 0x000fc40004781270 */
[-C--:B---3--:R-:W-:Y:S02]  /*5b3b0*/  LEA R10, P1, R18, R3.reuse, 0x2 ;  /* 0x00000003120a7211 */ /* 0x088fe400078210ff */
[----:B------:R-:W-:Y:S02]  /*5b3c0*/  IADD3 R30, R29, c[0x0][0x198], RZ ;  /* 0x000066001d1e7a10 */ /* 0x000fe40007ffe0ff */
[----:B------:R-:W-:Y:S02]  /*5b3d0*/  ISETP.LT.AND P2, PT, R0, c[0x0][0x17c], !P0 ;  /* 0x00005f0000007a0c */ /* 0x000fe40004741270 */
[----:B-1----:R-:W-:Y:S02]  /*5b3e0*/  LEA R12, P6, R15, R3, 0x2 ;  /* 0x000000030f0c7211 */ /* 0x002fe400078c10ff */
[----:B------:R-:W-:Y:S02]  /*5b3f0*/  LEA.HI.X.SX32 R11, R18, R4, 0x2, P1 ;  /* 0x00000004120b7211 */ /* 0x000fe400008f16ff */
[----:B------:R-:W-:-:S02]  /*5b400*/  IADD3 R18, R30, c[0x0][0x198], RZ ;  /* 0x000066001e127a10 */ /* 0x000fc40007ffe0ff */
[----:B------:R-:W-:Y:S02]  /*5b410*/  LEA.HI.X.SX32 R13, R15, R4, 0x2, P6 ;  /* 0x000000040f0d7211 */ /* 0x000fe400030f16ff */
[----:B------:R-:W-:Y:S01]  /*5b420*/  IADD3 R15, R18, c[0x0][0x198], RZ ;  /* 0x00006600120f7a10 */ /* 0x000fe20007ffe0ff */
[----:B------:R1:W-:Y:S01]  /*5b430*/  @P4 STG.E [R8.64], R20 ;  /* 0x0000001408004986 */ /* 0x0003e2000c101904 */
[C---:B------:R-:W-:Y:S02]  /*5b440*/  IADD3 R5, R252.reuse, 0x142, RZ ;  /* 0x00000142fc057810 */ /* 0x040fe40007ffe0ff */
[----:B------:R-:W-:Y:S01]  /*5b450*/  IADD3 R0, R252, 0x143, RZ ;  /* 0x00000143fc007810 */ /* 0x000fe20007ffe0ff */
[----:B------:R3:W-:Y:S01]  /*5b460*/  @P2 STG.E [R10.64], R21 ;  /* 0x000000150a002986 */ /* 0x0007e2000c101904 */
[----:B--2---:R-:W-:Y:S02]  /*5b470*/  LEA R6, P2, R14, R3, 0x2 ;  /* 0x000000030e067211 */ /* 0x004fe400078410ff */
[----:B------:R-:W-:-:S02]  /*5b480*/  ISETP.LT.AND P5, PT, R5, c[0x0][0x17c], !P0 ;  /* 0x00005f0005007a0c */ /* 0x000fc400047a1270 */
[----:B-1----:R-:W-:Y:S02]  /*5b490*/  IADD3 R20, R15, c[0x0][0x198], RZ ;  /* 0x000066000f147a10 */ /* 0x002fe40007ffe0ff */
[----:B------:R-:W-:Y:S02]  /*5b4a0*/  ISETP.LT.AND P3, PT, R0, c[0x0][0x17c], !P0 ;  /* 0x00005f0000007a0c */ /* 0x000fe40004761270 */
[----:B------:R-:W-:Y:S02]  /*5b4b0*/  IADD3 R31, R20, c[0x0][0x198], RZ ;  /* 0x00006600141f7a10 */ /* 0x000fe40007ffe0ff */
[----:B------:R-:W-:Y:S02]  /*5b4c0*/  LEA R8, P6, R19, R3, 0x2 ;  /* 0x0000000313087211 */ /* 0x000fe400078c10ff */
[----:B------:R-:W-:Y:S02]  /*5b4d0*/  LEA.HI.X.SX32 R7, R14, R4, 0x2, P2 ;  /* 0x000000040e077211 */ /* 0x000fe400010f16ff */
[----:B------:R-:W-:-:S02]  /*5b4e0*/  IADD3 R14, R31, c[0x0][0x198], RZ ;  /* 0x000066001f0e7a10 */ /* 0x000fc40007ffe0ff */
[----:B------:R-:W-:Y:S02]  /*5b4f0*/  LEA.HI.X.SX32 R9, R19, R4, 0x2, P6 ;  /* 0x0000000413097211 */ /* 0x000fe400030f16ff */
[----:B------:R-:W-:Y:S01]  /*5b500*/  IADD3 R19, R14, c[0x0][0x198], RZ ;  /* 0x000066000e137a10 */ /* 0x000fe20007ffe0ff */
[----:B------:R1:W-:Y:S03]  /*5b510*/  @P5 STG.E [R12.64], R76 ;  /* 0x0000004c0c005986 */ /* 0x0003e6000c101904 */
[----:B---3--:R-:W-:Y:S01]  /*5b520*/  IADD3 R21, R19, c[0x0][0x198], RZ ;  /* 0x0000660013157a10 */ /* 0x008fe20007ffe0ff */
[----:B------:R2:W-:Y:S01]  /*5b530*/  @P3 STG.E [R6.64], R77 ;  /* 0x0000004d06003986 */ /* 0x0005e2000c101904 */
[----:B------:R-:W-:Y:S02]  /*5b540*/  LEA R10, P3, R28, R3, 0x2 ;  /* 0x000000031c0a7211 */ /* 0x000fe400078610ff */
[----:B------:R-:W-:-:S02]  /*5b550*/  IADD3 R32, R21, c[0x0][0x198], RZ ;  /* 0x0000660015207a10 */ /* 0x000fc40007ffe0ff */
[C---:B------:R-:W-:Y:S02]  /*5b560*/  IADD3 R5, R252.reuse, 0x144, RZ ;  /* 0x00000144fc057810 */ /* 0x040fe40007ffe0ff */
[----:B------:R-:W-:Y:S02]  /*5b570*/  IADD3 R0, R252, 0x145, RZ ;  /* 0x00000145fc007810 */ /* 0x000fe40007ffe0ff */
[----:B------:R-:W-:Y:S02]  /*5b580*/  LEA.HI.X.SX32 R11, R28, R4, 0x2, P3 ;  /* 0x000000041c0b7211 */ /* 0x000fe400018f16ff */
[----:B------:R-:W-:Y:S02]  /*5b590*/  IADD3 R28, R32, c[0x0][0x198], RZ ;  /* 0x00006600201c7a10 */ /* 0x000fe40007ffe0ff */
[----:B------:R-:W-:Y:S02]  /*5b5a0*/  ISETP.LT.AND P4, PT, R5, c[0x0][0x17c], !P0 ;  /* 0x00005f0005007a0c */ /* 0x000fe40004781270 */
[----:B------:R-:W-:-:S02]  /*5b5b0*/  ISETP.LT.AND P1, PT, R0, c[0x0][0x17c], !P0 ;  /* 0x00005f0000007a0c */ /* 0x000fc40004721270 */
[----:B------:R-:W-:Y:S02]  /*5b5c0*/  IADD3 R33, R28, c[0x0][0x198], RZ ;  /* 0x000066001c217a10 */ /* 0x000fe40007ffe0ff */
[C---:B------:R-:W-:Y:S02]  /*5b5d0*/  IADD3 R5, R252.reuse, 0x146, RZ ;  /* 0x00000146fc057810 */ /* 0x040fe40007ffe0ff */
[----:B------:R-:W-:Y:S02]  /*5b5e0*/  IADD3 R34, R33, c[0x0][0x198], RZ ;  /* 0x0000660021227a10 */ /* 0x000fe40007ffe0ff */
[----:B------:R-:W-:Y:S02]  /*5b5f0*/  IADD3 R0, R252, 0x147, RZ ;  /* 0x00000147fc007810 */ /* 0x000fe40007ffe0ff */
[----:B------:R-:W-:Y:S02]  /*5b600*/  ISETP.LT.AND P5, PT, R5, c[0x0][0x17c], !P0 ;  /* 0x00005f0005007a0c */ /* 0x000fe400047a1270 */
[----:B------:R-:W-:-:S02]  /*5b610*/  IADD3 R35, R34, c[0x0][0x198], RZ ;  /* 0x0000660022237a10 */ /* 0x000fc40007ffe0ff */
[----:B------:R-:W-:Y:S01]  /*5b620*/  ISETP.LT.AND P2, PT, R0, c[0x0][0x17c], !P0 ;  /* 0x00005f0000007a0c */ /* 0x000fe20004741270 */
[----:B------:R-:W-:Y:S01]  /*5b630*/  @P4 STG.E [R8.64], R112 ;  /* 0x0000007008004986 */ /* 0x000fe2000c101904 */
[CC--:B-1----:R-:W-:Y:S02]  /*5b640*/  LEA R12, P6, R16.reuse, R3.reuse, 0x2 ;  /* 0x00000003100c7211 */ /* 0x0c2fe400078c10ff */
[----:B------:R-:W-:Y:S01]  /*5b650*/  IADD3 R36, R35, c[0x0][0x198], RZ ;  /* 0x0000660023247a10 */ /* 0x000fe20007ffe0ff */
[----:B------:R1:W-:Y:S01]  /*5b660*/  @P1 STG.E [R10.64], R113 ;  /* 0x000000710a001986 */ /* 0x0003e2000c101904 */
[----:B--2---:R-:W-:Y:S02]  /*5b670*/  LEA R6, P1, R17, R3, 0x2 ;  /* 0x0000000311067211 */ /* 0x004fe400078210ff */
[----:B------:R-:W-:Y:S02]  /*5b680*/  LEA.HI.X.SX32 R13, R16, R4, 0x2, P6 ;  /* 0x00000004100d7211 */ /* 0x000fe400030f16ff */
[----:B------:R-:W-:-:S02]  /*5b690*/  IADD3 R37, R36, c[0x0][0x198], RZ ;  /* 0x0000660024257a10 */ /* 0x000fc40007ffe0ff */
[----:B------:R-:W-:Y:S01]  /*5b6a0*/  LEA.HI.X.SX32 R7, R17, R4, 0x2, P1 ;  /* 0x0000000411077211 */ /* 0x000fe200008f16ff */
[----:B------:R2:W-:Y:S01]  /*5b6b0*/  @P5 STG.E [R12.64], R120 ;  /* 0x000000780c005986 */ /* 0x0005e2000c101904 */
[----:B------:R-:W-:-:S03]  /*5b6c0*/  IADD3 R38, R37, c[0x0][0x198], RZ ;  /* 0x0000660025267a10 */ /* 0x000fc60007ffe0ff */
[----:B------:R3:W-:Y:S01]  /*5b6d0*/  @P2 STG.E [R6.64], R121 ;  /* 0x0000007906002986 */ /* 0x0007e2000c101904 */
[----:B-1----:R-:W-:Y:S02]  /*5b6e0*/  LEA R10, P2, R30, R3, 0x2 ;  /* 0x000000031e0a7211 */ /* 0x002fe400078410ff */
[----:B------:R-:W-:Y:S02]  /*5b6f0*/  IADD3 R41, R38, c[0x0][0x198], RZ ;  /* 0x0000660026297a10 */ /* 0x000fe40007ffe0ff */
[----:B------:R-:W-:Y:S02]  /*5b700*/  LEA.HI.X.SX32 R11, R30, R4, 0x2, P2 ;  /* 0x000000041e0b7211 */ /* 0x000fe400010f16ff */
[----:B------:R-:W-:Y:S02]  /*5b710*/  IADD3 R30, R41, c[0x0][0x198], RZ ;  /* 0x00006600291e7a10 */ /* 0x000fe40007ffe0ff */
[----:B------:R-:W-:Y:S02]  /*5b720*/  IADD3 R5, R252, 0x148, RZ ;  /* 0x00000148fc057810 */ /* 0x000fe40007ffe0ff */
[----:B------:R-:W-:-:S02]  /*5b730*/  IADD3 R43, R30, c[0x0][0x198], RZ ;  /* 0x000066001e2b7a10 */ /* 0x000fc40007ffe0ff */
[----:B------:R-:W-:Y:S02]  /*5b740*/  IADD3 R0, R252, 0x149, RZ ;  /* 0x00000149fc007810 */ /* 0x000fe40007ffe0ff */
[----:B------:R-:W-:Y:S02]  /*5b750*/  IADD3 R45, R43, c[0x0][0x198], RZ ;  /* 0x000066002b2d7a10 */ /* 0x000fe40007ffe0ff */
[----:B------:R-:W-:Y:S02]  /*5b760*/  ISETP.LT.AND P4, PT, R5, c[0x0][0x17c], !P0 ;  /* 0x00005f0005007a0c */ /* 0x000fe40004781270 */
[----:B------:R-:W-:Y:S02]  /*5b770*/  ISETP.LT.AND P3, PT, R0, c[0x0][0x17c], !P0 ;  /* 0x00005f0000007a0c */ /* 0x000fe40004761270 */
[----:B------:R-:W-:Y:S02]  /*5b780*/  IADD3 R47, R45, c[0x0][0x198], RZ ;  /* 0x000066002d2f7a10 */ /* 0x000fe40007ffe0ff */
[----:B------:R-:W-:-:S02]  /*5b790*/  LEA R8, P6, R29, R3, 0x2 ;  /* 0x000000031d087211 */ /* 0x000fc400078c10ff */
[C---:B------:R-:W-:Y:S02]  /*5b7a0*/  IADD3 R5, R252.reuse, 0x14a, RZ ;  /* 0x0000014afc057810 */ /* 0x040fe40007ffe0ff */
[----:B------:R-:W-:Y:S02]  /*5b7b0*/  IADD3 R48, R47, c[0x0][0x198], RZ ;  /* 0x000066002f307a10 */ /* 0x000fe40007ffe0ff */
[----:B------:R-:W-:Y:S02]  /*5b7c0*/  IADD3 R0, R252, 0x14b, RZ ;  /* 0x0000014bfc007810 */ /* 0x000fe40007ffe0ff */
[----:B------:R-:W-:Y:S02]  /*5b7d0*/  LEA.HI.X.SX32 R9, R29, R4, 0x2, P6 ;  /* 0x000000041d097211 */ /* 0x000fe400030f16ff */
[----:B------:R-:W-:Y:S02]  /*5b7e0*/  ISETP.LT.AND P5, PT, R5, c[0x0][0x17c], !P0 ;  /* 0x00005f0005007a0c */ /* 0x000fe400047a1270 */
[----:B------:R-:W-:-:S02]  /*5b7f0*/  IADD3 R49, R48, c[0x0][0x198], RZ ;  /* 0x0000660030317a10 */ /* 0x000fc40007ffe0ff */
[----:B------:R-:W-:Y:S01]  /*5b800*/  ISETP.LT.AND P1, PT, R0, c[0x0][0x17c], !P0 ;  /* 0x00005f0000007a0c */ /* 0x000fe20004721270 */
[----:B------:R1:W-:Y:S01]  /*5b810*/  @P4 STG.E [R8.64], R24 ;  /* 0x0000001808004986 */ /* 0x0003e2000c101904 */
[CC--:B--2---:R-:W-:Y:S02]  /*5b820*/  LEA R12, P6, R18.reuse, R3.reuse, 0x2 ;  /* 0x00000003120c7211 */ /* 0x0c4fe400078c10ff */
[----:B------:R-:W-:Y:S01]  /*5b830*/  IADD3 R50, R49, c[0x0][0x198], RZ ;  /* 0x0000660031327a10 */ /* 0x000fe20007ffe0ff */
[----:B------:R2:W-:Y:S01]  /*5b840*/  @P3 STG.E [R10.64], R25 ;  /* 0x000000190a003986 */ /* 0x0005e2000c101904 */
[----:B---3--:R-:W-:Y:S02]  /*5b850*/  LEA R6, P3, R15, R3, 0x2 ;  /* 0x000000030f067211 */ /* 0x008fe400078610ff */
[----:B------:R-:W-:Y:S02]  /*5b860*/  LEA.HI.X.SX32 R13, R18, R4, 0x2, P6 ;  /* 0x00000004120d7211 */ /* 0x000fe400030f16ff */
[----:B------:R-:W-:-:S02]  /*5b870*/  IADD3 R51, R50, c[0x0][0x198], RZ ;  /* 0x0000660032337a10 */ /* 0x000fc40007ffe0ff */
[-C--:B------:R-:W-:Y:S02]  /*5b880*/  LEA.HI.X.SX32 R7, R15, R4.reuse, 0x2, P3 ;  /* 0x000000040f077211 */ /* 0x080fe400018f16ff */
[CC--:B-1----:R-:W-:Y:S01]  /*5b890*/  LEA R8, P6, R20.reuse, R3.reuse, 0x2 ;  /* 0x0000000314087211 */ /* 0x0c2fe200078c10ff */
[----:B------:R1:W-:Y:S01]  /*5b8a0*/  @P5 STG.E [R12.64], R104 ;  /* 0x000000680c005986 */ /* 0x0003e2000c101904 */
[----:B------:R-:W-:Y:S02]  /*5b8b0*/  IADD3 R63, R51, c[0x0][0x198], RZ ;  /* 0x00006600333f7a10 */ /* 0x000fe40007ffe0ff */
[----:B------:R-:W-:Y:S01]  /*5b8c0*/  LEA.HI.X.SX32 R9, R20, R4, 0x2, P6 ;  /* 0x0000000414097211 */ /* 0x000fe200030f16ff */
[----:B------:R-:W-:Y:S01]  /*5b8d0*/  @P1 STG.E [R6.64], R105 ;  /* 0x0000006906001986 */ /* 0x000fe2000c101904 */
[----:B--2---:R-:W-:Y:S02]  /*5b8e0*/  LEA R10, P1, R31, R3, 0x2 ;  /* 0x000000031f0a7211 */ /* 0x004fe400078210ff */
[----:B------:R-:W-:-:S02]  /*5b8f0*/  IADD3 R20, R63, c[0x0][0x198], RZ ;  /* 0x000066003f147a10 */ /* 0x000fc40007ffe0ff */
[----:B------:R-:W-:Y:S02]  /*5b900*/  IADD3 R5, R252, 0x14c, RZ ;  /* 0x0000014cfc057810 */ /* 0x000fe40007ffe0ff */
[----:B------:R-:W-:Y:S02]  /*5b910*/  LEA.HI.X.SX32 R11, R31, R4, 0x2, P1 ;  /* 0x000000041f0b7211 */ /* 0x000fe400008f16ff */
[----:B------:R-:W-:Y:S02]  /*5b920*/  IADD3 R31, R20, c[0x0][0x198], RZ ;  /* 0x00006600141f7a10 */ /* 0x000fe40007ffe0ff */
[----:B------:R-:W-:Y:S02]  /*5b930*/  ISETP.LT.AND P4, PT, R5, c[0x0][0x17c], !P0 ;  /* 0x00005f0005007a0c */ /* 0x000fe40004781270 */
[----:B------:R-:W-:Y:S02]  /*5b940*/  IADD3 R16, R31, c[0x0][0x198], RZ ;  /* 0x000066001f107a10 */ /* 0x000fe40007ffe0ff */
[----:B------:R-:W-:-:S02]  /*5b950*/  IADD3 R0, R252, 0x14d, RZ ;  /* 0x0000014dfc007810 */ /* 0x000fc40007ffe0ff */
[----:B------:R-:W-:Y:S02]  /*5b960*/  IADD3 R29, R16, c[0x0][0x198], RZ ;  /* 0x00006600101d7a10 */ /* 0x000fe40007ffe0ff */
[----:B------:R-:W-:Y:S02]  /*5b970*/  ISETP.LT.AND P2, PT, R0, c[0x0][0x17c], !P0 ;  /* 0x00005f0000007a0c */ /* 0x000fe40004741270 */
[----:B------:R-:W-:Y:S02]  /*5b980*/  IADD3 R5, R252, 0x14e, RZ ;  /* 0x0000014efc057810 */ /* 0x000fe40007ffe0ff */
[----:B-1----:R-:W-:Y:S02]  /*5b990*/  LEA R12, P6, R14, R3, 0x2 ;  /* 0x000000030e0c7211 */ /* 0x002fe400078c10ff */
[----:B------:R-:W-:Y:S01]  /*5b9a0*/  IADD3 R15, R29, c[0x0][0x198], RZ ;  /* 0x000066001d0f7a10 */ /* 0x000fe20007ffe0ff */
[----:B------:R1:W-:Y:S01]  /*5b9b0*/  @P4 STG.E [R8.64], R116 ;  /* 0x0000007408004986 */ /* 0x0003e2000c101904 */
[----:B------:R-:W-:-:S02]  /*5b9c0*/  ISETP.LT.AND P5, PT, R5, c[0x0][0x17c], !P0 ;  /* 0x00005f0005007a0c */ /* 0x000fc400047a1270 */
[-C--:B------:R-:W-:Y:S02]  /*5b9d0*/  LEA.HI.X.SX32 R13, R14, R4.reuse, 0x2, P6 ;  /* 0x000000040e0d7211 */ /* 0x080fe400030f16ff */
[----:B------:R-:W-:Y:S02]  /*5b9e0*/  IADD3 R24, R15, c[0x0][0x198], RZ ;  /* 0x000066000f187a10 */ /* 0x000fe40007ffe0ff */
[C---:B-1----:R-:W-:Y:S01]  /*5b9f0*/  LEA R8, P6, R21.reuse, R3, 0x2 ;  /* 0x0000000315087211 */ /* 0x042fe200078c10ff */
[----:B------:R-:W-:Y:S03]  /*5ba00*/  @P2 STG.E [R10.64], R117 ;  /* 0x000000750a002986 */ /* 0x000fe6000c101904 */
[----:B------:R-:W-:Y:S02]  /*5ba10*/  LEA.HI.X.SX32 R9, R21, R4, 0x2, P6 ;  /* 0x0000000415097211 */ /* 0x000fe400030f16ff */
[----:B------:R-:W-:-:S02]  /*5ba20*/  IADD3 R21, R24, c[0x0][0x198], RZ ;  /* 0x0000660018157a10 */ /* 0x000fc40007ffe0ff */
[----:B------:R-:W-:Y:S02]  /*5ba30*/  LEA R6, P2, R19, R3, 0x2 ;  /* 0x0000000313067211 */ /* 0x000fe400078410ff */
[----:B------:R-:W-:Y:S01]  /*5ba40*/  IADD3 R25, R21, c[0x0][0x198], RZ ;  /* 0x0000660015197a10 */ /* 0x000fe20007ffe0ff */
[----:B------:R1:W-:Y:S01]  /*5ba50*/  @P5 STG.E [R12.64], R230 ;  /* 0x000000e60c005986 */ /* 0x0003e2000c101904 */
[----:B------:R-:W-:Y:S02]  /*5ba60*/  IADD3 R0, R252, 0x14f, RZ ;  /* 0x0000014ffc007810 */ /* 0x000fe40007ffe0ff */
[----:B------:R-:W-:Y:S02]  /*5ba70*/  LEA.HI.X.SX32 R7, R19, R4, 0x2, P2 ;  /* 0x0000000413077211 */ /* 0x000fe400010f16ff */
[----:B------:R-:W-:Y:S02]  /*5ba80*/  IADD3 R19, R25, c[0x0][0x198], RZ ;  /* 0x0000660019137a10 */ /* 0x000fe40007ffe0ff */
[----:B------:R-:W-:-:S02]  /*5ba90*/  ISETP.LT.AND P3, PT, R0, c[0x0][0x17c], !P0 ;  /* 0x00005f0000007a0c */ /* 0x000fc40004761270 */
[----:B-1----:R-:W-:Y:S02]  /*5baa0*/  LEA R12, P6, R28, R3, 0x2 ;  /* 0x000000031c0c7211 */ /* 0x002fe400078c10ff */
[----:B------:R-:W-:Y:S02]  /*5bab0*/  IADD3 R5, R252, 0x150, RZ ;  /* 0x00000150fc057810 */ /* 0x000fe40007ffe0ff */
[----:B------:R-:W-:Y:S02]  /*5bac0*/  LEA.HI.X.SX32 R13, R28, R4, 0x2, P6 ;  /* 0x000000041c0d7211 */ /* 0x000fe400030f16ff */
[----:B------:R-:W-:Y:S02]  /*5bad0*/  IADD3 R28, R19, c[0x0][0x198], RZ ;  /* 0x00006600131c7a10 */ /* 0x000fe40007ffe0ff */
[----:B------:R-:W-:Y:S02]  /*5bae0*/  IADD3 R0, R252, 0x151, RZ ;  /* 0x00000151fc007810 */ /* 0x000fe40007ffe0ff */
[----:B------:R-:W-:-:S02]  /*5baf0*/  IADD3 R18, R28, c[0x0][0x198], RZ ;  /* 0x000066001c127a10 */ /* 0x000fc40007ffe0ff */
[----:B------:R-:W-:Y:S02]  /*5bb00*/  ISETP.LT.AND P4, PT, R5, c[0x0][0x17c], !P0 ;  /* 0x00005f0005007a0c */ /* 0x000fe40004781270 */
[----:B------:R-:W-:Y:S02]  /*5bb10*/  IADD3 R5, R252, 0x152, RZ ;  /* 0x00000152fc057810 */ /* 0x000fe40007ffe0ff */
[----:B------:R-:W-:Y:S02]  /*5bb20*/  IADD3 R17, R18, c[0x0][0x198], RZ ;  /* 0x0000660012117a10 */ /* 0x000fe40007ffe0ff */
[----:B------:R-:W-:Y:S02]  /*5bb30*/  ISETP.LT.AND P1, PT, R0, c[0x0][0x17c], !P0 ;  /* 0x00005f0000007a0c */ /* 0x000fe40004721270 */
[----:B------:R-:W-:Y:S01]  /*5bb40*/  ISETP.LT.AND P5, PT, R5, c[0x0][0x17c], !P0 ;  /* 0x00005f0005007a0c */ /* 0x000fe200047a1270 */
[----:B------:R1:W-:Y:S01]  /*5bb50*/  @P3 STG.E [R6.64], R229 ;  /* 0x000000e506003986 */ /* 0x0003e2000c101904 */
[----:B------:R-:W-:-:S02]  /*5bb60*/  IADD3 R40, R17, c[0x0][0x198], RZ ;  /* 0x0000660011287a10 */ /* 0x000fc40007ffe0ff */
[----:B------:R-:W-:Y:S02]  /*5bb70*/  LEA R10, P3, R32, R3, 0x2 ;  /* 0x00000003200a7211 */ /* 0x000fe400078610ff */
[----:B------:R-:W-:Y:S02]  /*5bb80*/  IADD3 R61, R40, c[0x0][0x198], RZ ;  /* 0x00006600283d7a10 */ /* 0x000fe40007ffe0ff */
[----:B------:R-:W-:Y:S01]  /*5bb90*/  LEA.HI.X.SX32 R11, R32, R4, 0x2, P3 ;  /* 0x00000004200b7211 */ /* 0x000fe200018f16ff */
[----:B------:R-:W-:Y:S01]  /*5bba0*/  @P4 STG.E [R8.64], R228 ;  /* 0x000000e408004986 */ /* 0x000fe2000c101904 */
[----:B------:R-:W-:Y:S02]  /*5bbb0*/  IADD3 R62, R61, c[0x0][0x198], RZ ;  /* 0x000066003d3e7a10 */ /* 0x000fe40007ffe0ff */
[----:B------:R-:W-:Y:S01]  /*5bbc0*/  IADD3 R0, R252, 0x153, RZ ;  /* 0x00000153fc007810 */ /* 0x000fe20007ffe0ff */
[----:B------:R-:W-:Y:S04]  /*5bbd0*/  @P1 STG.E [R10.64], R227 ;  /* 0x000000e30a001986 */ /* 0x000fe8000c101904 */
[----:B------:R2:W-:Y:S01]  /*5bbe0*/  @P5 STG.E [R12.64], R226 ;  /* 0x000000e20c005986 */ /* 0x0005e2000c101904 */
[----:B------:R-:W-:-:S02]  /*5bbf0*/  ISETP.LT.AND P2, PT, R0, c[0x0][0x17c], !P0 ;  /* 0x00005f0000007a0c */ /* 0x000fc40004741270 */
[----:B------:R-:W-:Y:S02]  /*5bc00*/  IADD3 R5, R252, 0x154, RZ ;  /* 0x00000154fc057810 */ /* 0x000fe40007ffe0ff */
[----:B-1----:R-:W-:Y:S02]  /*5bc10*/  LEA R6, P1, R33, R3, 0x2 ;  /* 0x0000000321067211 */ /* 0x002fe400078210ff */
[----:B--2---:R-:W-:-:S04]  /*5bc20*/  IADD3 R12, R62, c[0x0][0x198], RZ ;  /* 0x000066003e0c7a10 */ /* 0x004fc80007ffe0ff */
[----:B------:R-:W-:Y:S02]  /*5bc30*/  IADD3 R11, R12, c[0x0][0x198], RZ ;  /* 0x000066000c0b7a10 */ /* 0x000fe40007ffe0ff */
[----:B------:R-:W-:Y:S02]  /*5bc40*/  IADD3 R0, R252, 0x155, RZ ;  /* 0x00000155fc007810 */ /* 0x000fe40007ffe0ff */
[----:B------:R-:W-:Y:S02]  /*5bc50*/  IADD3 R60, R11, c[0x0][0x198], RZ ;  /* 0x000066000b3c7a10 */ /* 0x000fe40007ffe0ff */
[----:B------:R-:W-:Y:S02]  /*5bc60*/  ISETP.LT.AND P4, PT, R5, c[0x0][0x17c], !P0 ;  /* 0x00005f0005007a0c */ /* 0x000fe40004781270 */
[----:B------:R-:W-:Y:S02]  /*5bc70*/  LEA.HI.X.SX32 R7, R33, R4, 0x2, P1 ;  /* 0x0000000421077211 */ /* 0x000fe400008f16ff */
[----:B------:R-:W-:-:S02]  /*5bc80*/  ISETP.LT.AND P3, PT, R0, c[0x0][0x17c], !P0 ;  /* 0x00005f0000007a0c */ /* 0x000fc40004761270 */
[----:B------:R-:W-:Y:S02]  /*5bc90*/  IADD3 R39, R60, c[0x0][0x198], RZ ;  /* 0x000066003c277a10 */ /* 0x000fe40007ffe0ff */
[-C--:B------:R-:W-:Y:S01]  /*5bca0*/  LEA R8, P6, R34, R3.reuse, 0x2 ;  /* 0x0000000322087211 */ /* 0x080fe200078c10ff */
[----:B------:R-:W-:Y:S01]  /*5bcb0*/  @P2 STG.E [R6.64], R225 ;  /* 0x000000e106002986 */ /* 0x000fe2000c101904 */
[----:B------:R-:W-:Y:S02]  /*5bcc0*/  LEA R32, P2, R35, R3, 0x2 ;  /* 0x0000000323207211 */ /* 0x000fe400078410ff */
[----:B------:R-:W-:Y:S02]  /*5bcd0*/  IADD3 R59, R39, c[0x0][0x198], RZ ;  /* 0x00006600273b7a10 */ /* 0x000fe40007ffe0ff */
[----:B------:R-:W-:Y:S02]  /*5bce0*/  IADD3 R5, R252, 0x156, RZ ;  /* 0x00000156fc057810 */ /* 0x000fe40007ffe0ff */
[----:B------:R-:W-:-:S02]  /*5bcf0*/  LEA.HI.X.SX32 R9, R34, R4, 0x2, P6 ;  /* 0x0000000422097211 */ /* 0x000fc400030f16ff */
[----:B------:R-:W-:Y:S02]  /*5bd00*/  IADD3 R0, R252, 0x157, RZ ;  /* 0x00000157fc007810 */ /* 0x000fe40007ffe0ff */
[----:B------:R-:W-:Y:S02]  /*5bd10*/  LEA R34, P6, R36, R3, 0x2 ;  /* 0x0000000324227211 */ /* 0x000fe400078c10ff */
[----:B------:R-:W-:Y:S02]  /*5bd20*/  LEA.HI.X.SX32 R33, R35, R4, 0x2, P2 ;  /* 0x0000000423217211 */ /* 0x000fe400010f16ff */
[----:B------:R-:W-:Y:S01]  /*5bd30*/  IADD3 R58, R59, c[0x0][0x198], RZ ;  /* 0x000066003b3a7a10 */ /* 0x000fe20007ffe0ff */
[----:B------:R1:W-:Y:S01]  /*5bd40*/  @P4 STG.E [R8.64], R224 ;  /* 0x000000e008004986 */ /* 0x0003e2000c101904 */
[----:B------:R-:W-:Y:S02]  /*5bd50*/  ISETP.LT.AND P5, PT, R5, c[0x0][0x17c], !P0 ;  /* 0x00005f0005007a0c */ /* 0x000fe400047a1270 */
[----:B------:R-:W-:-:S02]  /*5bd60*/  ISETP.LT.AND P1, PT, R0, c[0x0][0x17c], !P0 ;  /* 0x00005f0000007a0c */ /* 0x000fc40004721270 */
[----:B------:R-:W-:Y:S02]  /*5bd70*/  IADD3 R5, R252, 0x158, RZ ;  /* 0x00000158fc057810 */ /* 0x000fe40007ffe0ff */
[----:B------:R-:W-:Y:S01]  /*5bd80*/  LEA.HI.X.SX32 R35, R36, R4, 0x2, P6 ;  /* 0x0000000424237211 */ /* 0x000fe200030f16ff */
[----:B------:R2:W-:Y:S01]  /*5bd90*/  @P3 STG.E [R32.64], R223 ;  /* 0x000000df20003986 */ /* 0x0005e2000c101904 */
[----:B------:R-:W-:Y:S02]  /*5bda0*/  IADD3 R13, R58, c[0x0][0x198], RZ ;  /* 0x000066003a0d7a10 */ /* 0x000fe40007ffe0ff */
[-C--:B-1----:R-:W-:Y:S02]  /*5bdb0*/  LEA R8, P6, R38, R3.reuse, 0x2 ;  /* 0x0000000326087211 */ /* 0x082fe400078c10ff */
[----:B------:R-:W-:Y:S02]  /*5bdc0*/  ISETP.LT.AND P4, PT, R5, c[0x0][0x17c], !P0 ;  /* 0x00005f0005007a0c */ /* 0x000fe40004781270 */
[----:B------:R-:W-:-:S02]  /*5bdd0*/  LEA R6, P3, R37, R3, 0x2 ;  /* 0x0000000325067211 */ /* 0x000fc400078610ff */
[-C--:B------:R-:W-:Y:S02]  /*5bde0*/  LEA.HI.X.SX32 R9, R38, R4.reuse, 0x2, P6 ;  /* 0x0000000426097211 */ /* 0x080fe400030f16ff */
[----:B------:R-:W-:Y:S02]  /*5bdf0*/  IADD3 R0, R252, 0x159, RZ ;  /* 0x00000159fc007810 */ /* 0x000fe40007ffe0ff */
[----:B------:R-:W-:Y:S02]  /*5be00*/  IADD3 R38, R13, c[0x0][0x198], RZ ;  /* 0x000066000d267a10 */ /* 0x000fe40007ffe0ff */
[----:B------:R-:W-:Y:S02]  /*5be10*/  LEA.HI.X.SX32 R7, R37, R4, 0x2, P3 ;  /* 0x0000000425077211 */ /* 0x000fe400018f16ff */
[----:B------:R-:W-:Y:S02]  /*5be20*/  ISETP.LT.AND P2, PT, R0, c[0x0][0x17c], !P0 ;  /* 0x00005f0000007a0c */ /* 0x000fe40004741270 */
[----:B------:R-:W-:Y:S01]  /*5be30*/  IADD3 R57, R38, c[0x0][0x198], RZ ;  /* 0x0000660026397a10 */ /* 0x000fe20007ffe0ff */
[----:B------:R-:W-:Y:S01]  /*5be40*/  @P5 STG.E [R34.64], R222 ;  /* 0x000000de22005986 */ /* 0x000fe2000c101904 */
[----:B------:R-:W-:-:S03]  /*5be50*/  IADD3 R0, R252, 0x15b, RZ ;  /* 0x0000015bfc007810 */ /* 0x000fc60007ffe0ff */
[----:B------:R1:W-:Y:S01]  /*5be60*/  @P1 STG.E [R6.64], R221 ;  /* 0x000000dd06001986 */ /* 0x0003e2000c101904 */
[----:B--2---:R-:W-:-:S03]  /*5be70*/  LEA R32, P1, R41, R3, 0x2 ;  /* 0x0000000329207211 */ /* 0x004fc600078210ff */
[----:B------:R2:W-:Y:S01]  /*5be80*/  @P4 STG.E [R8.64], R220 ;  /* 0x000000dc08004986 */ /* 0x0005e2000c101904 */
[----:B------:R-:W-:Y:S02]  /*5be90*/  LEA.HI.X.SX32 R33, R41, R4, 0x2, P1 ;  /* 0x0000000429217211 */ /* 0x000fe400008f16ff */
[----:B------:R-:W-:Y:S02]  /*5bea0*/  IADD3 R5, R252, 0x15a, RZ ;  /* 0x0000015afc057810 */ /* 0x000fe40007ffe0ff */
[----:B-1----:R-:W-:Y:S02]  /*5beb0*/  IADD3 R6, R57, c[0x0][0x198], RZ ;  /* 0x0000660039067a10 */ /* 0x002fe40007ffe0ff */
[----:B------:R-:W-:Y:S02]  /*5bec0*/  ISETP.LT.AND P3, PT, R0, c[0x0][0x17c], !P0 ;  /* 0x00005f0000007a0c */ /* 0x000fe40004761270 */
[----:B--2---:R-:W-:Y:S02]  /*5bed0*/  IADD3 R8, R6, c[0x0][0x198], RZ ;  /* 0x0000660006087a10 */ /* 0x004fe40007ffe0ff */
[----:B------:R-:W-:Y:S01]  /*5bee0*/  IADD3 R0, R252, 0x15d, RZ ;  /* 0x0000015dfc007810 */ /* 0x000fe20007ffe0ff */
[----:B------:R1:W-:Y:S01]  /*5bef0*/  @P2 STG.E [R32.64], R219 ;  /* 0x000000db20002986 */ /* 0x0003e2000c101904 */
[----:B------:R-:W-:-:S02]  /*5bf00*/  IADD3 R56, R8, c[0x0][0x198], RZ ;  /* 0x0000660008387a10 */ /* 0x000fc40007ffe0ff */
[----:B------:R-:W-:Y:S02]  /*5bf10*/  ISETP.LT.AND P5, PT, R5, c[0x0][0x17c], !P0 ;  /* 0x00005f0005007a0c */ /* 0x000fe400047a1270 */
[----:B------:R-:W-:Y:S02]  /*5bf20*/  ISETP.LT.AND P1, PT, R0, c[0x0][0x17c], !P0 ;  /* 0x00005f0000007a0c */ /* 0x000fe40004721270 */
[-C--:B------:R-:W-:Y:S02]  /*5bf30*/  LEA R42, P2, R43, R3.reuse, 0x2 ;  /* 0x000000032b2a7211 */ /* 0x080fe400078410ff */
[----:B------:R-:W-:Y:S02]  /*5bf40*/  IADD3 R0, R252, 0x15f, RZ ;  /* 0x0000015ffc007810 */ /* 0x000fe40007ffe0ff */
[----:B------:R-:W-:Y:S02]  /*5bf50*/  IADD3 R37, R56, c[0x0][0x198], RZ ;  /* 0x0000660038257a10 */ /* 0x000fe40007ffe0ff */
[----:B------:R-:W-:-:S02]  /*5bf60*/  LEA R34, P6, R30, R3, 0x2 ;  /* 0x000000031e227211 */ /* 0x000fc400078c10ff */
[----:B------:R-:W-:Y:S02]  /*5bf70*/  IADD3 R5, R252, 0x15c, RZ ;  /* 0x0000015cfc057810 */ /* 0x000fe40007ffe0ff */
[-C--:B------:R-:W-:Y:S02]  /*5bf80*/  LEA.HI.X.SX32 R43, R43, R4.reuse, 0x2, P2 ;  /* 0x000000042b2b7211 */ /* 0x080fe400010f16ff */
[----:B------:R-:W-:Y:S02]  /*5bf90*/  ISETP.LT.AND P2, PT, R0, c[0x0][0x17c], !P0 ;  /* 0x00005f0000007a0c */ /* 0x000fe40004741270 */
[----:B------:R-:W-:Y:S02]  /*5bfa0*/  IADD3 R0, R37, c[0x0][0x198], RZ ;  /* 0x0000660025007a10 */ /* 0x000fe40007ffe0ff */
[----:B------:R-:W-:Y:S02]  /*5bfb0*/  LEA.HI.X.SX32 R35, R30, R4, 0x2, P6 ;  /* 0x000000041e237211 */ /* 0x000fe400030f16ff */
[----:B------:R-:W-:-:S02]  /*5bfc0*/  ISETP.LT.AND P4, PT, R5, c[0x0][0x17c], !P0 ;  /* 0x00005f0005007a0c */ /* 0x000fc40004781270 */
[----:B------:R-:W-:Y:S02]  /*5bfd0*/  IADD3 R5, R252, 0x15e, RZ ;  /* 0x0000015efc057810 */ /* 0x000fe40007ffe0ff */
[----:B------:R-:W-:Y:S01]  /*5bfe0*/  IADD3 R55, R0, c[0x0][0x198], RZ ;  /* 0x0000660000377a10 */ /* 0x000fe20007ffe0ff */
[----:B------:R2:W-:Y:S01]  /*5bff0*/  @P5 STG.E [R34.64], R218 ;  /* 0x000000da22005986 */ /* 0x0005e2000c101904 */
[----:B------:R-:W-:Y:S02]  /*5c000*/  ISETP.LT.AND P5, PT, R5, c[0x0][0x17c], !P0 ;  /* 0x00005f0005007a0c */ /* 0x000fe400047a1270 */
[----:B------:R-:W-:Y:S02]  /*5c010*/  IADD3 R5, R55, c[0x0][0x198], RZ ;  /* 0x0000660037057a10 */ /* 0x000fe40007ffe0ff */
[----:B------:R-:W-:Y:S02]  /*5c020*/  LEA R44, P6, R45, R3, 0x2 ;  /* 0x000000032d2c7211 */ /* 0x000fe400078c10ff */
[----:B------:R-:W-:-:S02]  /*5c030*/  IADD3 R36, R5, c[0x0][0x198], RZ ;  /* 0x0000660005247a10 */ /* 0x000fc40007ffe0ff */
[----:B------:R-:W-:Y:S02]  /*5c040*/  LEA.HI.X.SX32 R45, R45, R4, 0x2, P6 ;  /* 0x000000042d2d7211 */ /* 0x000fe400030f16ff */
[----:B------:R-:W-:Y:S01]  /*5c050*/  IADD3 R9, R252, 0x160, RZ ;  /* 0x00000160fc097810 */ /* 0x000fe20007ffe0ff */
[----:B------:R3:W-:Y:S01]  /*5c060*/  @P3 STG.E [R42.64], R217 ;  /* 0x000000d92a003986 */ /* 0x0007e2000c101904 */
[----:B------:R-:W-:-:S03]  /*5c070*/  IADD3 R54, R36, c[0x0][0x198], RZ ;  /* 0x0000660024367a10 */ /* 0x000fc60007ffe0ff */
[----:B------:R4:W-:Y:S01]  /*5c080*/  @P4 STG.E [R44.64], R216 ;  /* 0x000000d82c004986 */ /* 0x0009e2000c101904 */
[----:B------:R-:W-:Y:S02]  /*5c090*/  ISETP.LT.AND P4, PT, R9, c[0x0][0x17c], !P0 ;  /* 0x00005f0009007a0c */ /* 0x000fe40004781270 */
[CC--:B-1----:R-:W-:Y:S02]  /*5c0a0*/  LEA R32, P3, R47.reuse, R3.reuse, 0x2 ;  /* 0x000000032f207211 */ /* 0x0c2fe400078610ff */
[----:B------:R-:W-:Y:S02]  /*5c0b0*/  IADD3 R9, R54, c[0x0][0x198], RZ ;  /* 0x0000660036097a10 */ /* 0x000fe40007ffe0ff */
[----:B------:R-:W-:Y:S02]  /*5c0c0*/  LEA R46, P6, R48, R3, 0x2 ;  /* 0x00000003302e7211 */ /* 0x000fe400078c10ff */
[----:B------:R-:W-:Y:S02]  /*5c0d0*/  LEA.HI.X.SX32 R33, R47, R4, 0x2, P3 ;  /* 0x000000042f217211 */ /* 0x000fe400018f16ff */
[----:B------:R-:W-:-:S02]  /*5c0e0*/  IADD3 R14, R9, c[0x0][0x198], RZ ;  /* 0x00006600090e7a10 */ /* 0x000fc40007ffe0ff */
[----:B------:R-:W-:Y:S02]  /*5c0f0*/  LEA.HI.X.SX32 R47, R48, R4, 0x2, P6 ;  /* 0x00000004302f7211 */ /* 0x000fe400030f16ff */
[----:B------:R-:W-:Y:S01]  /*5c100*/  IADD3 R10, R252, 0x162, RZ ;  /* 0x00000162fc0a7810 */ /* 0x000fe20007ffe0ff */
[----:B------:R1:W-:Y:S01]  /*5c110*/  @P1 STG.E [R32.64], R215 ;  /* 0x000000d720001986 */ /* 0x0003e2000c101904 */
[----:B--2---:R-:W-:-:S03]  /*5c120*/  IADD3 R35, R14, c[0x0][0x198], RZ ;  /* 0x000066000e237a10 */ /* 0x004fc60007ffe0ff */
[----:B------:R-:W-:Y:S01]  /*5c130*/  @P5 STG.E [R46.64], R214 ;  /* 0x000000d62e005986 */ /* 0x000fe2000c101904 */
[----:B------:R-:W-:Y:S02]  /*5c140*/  ISETP.LT.AND P5, PT, R10, c[0x0][0x17c], !P0 ;  /* 0x00005f000a007a0c */ /* 0x000fe400047a1270 */
[----:B------:R-:W-:Y:S02]  /*5c150*/  IADD3 R10, R35, c[0x0][0x198], RZ ;  /* 0x00006600230a7a10 */ /* 0x000fe40007ffe0ff */
[-C--:B---3--:R-:W-:Y:S02]  /*5c160*/  LEA R42, P1, R49, R3.reuse, 0x2 ;  /* 0x00000003312a7211 */ /* 0x088fe400078210ff */
[----:B------:R-:W-:Y:S02]  /*5c170*/  IADD3 R52, R10, c[0x0][0x198], RZ ;  /* 0x000066000a347a10 */ /* 0x000fe40007ffe0ff */
[----:B------:R-:W-:Y:S02]  /*5c180*/  IADD3 R7, R252, 0x161, RZ ;  /* 0x00000161fc077810 */ /* 0x000fe40007ffe0ff */
[----:B----4-:R-:W-:-:S02]  /*5c190*/  LEA R44, P6, R50, R3, 0x2 ;  /* 0x00000003322c7211 */ /* 0x010fc400078c10ff */
[-C--:B------:R-:W-:Y:S02]  /*5c1a0*/  LEA.HI.X.SX32 R43, R49, R4.reuse, 0x2, P1 ;  /* 0x00000004312b7211 */ /* 0x080fe400008f16ff */
[----:B------:R-:W-:Y:S02]  /*5c1b0*/  IADD3 R53, R52, c[0x0][0x198], RZ ;  /* 0x0000660034357a10 */ /* 0x000fe40007ffe0ff */
[----:B------:R-:W-:Y:S02]  /*5c1c0*/  ISETP.LT.AND P3, PT, R7, c[0x0][0x17c], !P0 ;  /* 0x00005f0007007a0c */ /* 0x000fe40004761270 */
[----:B------:R-:W-:Y:S01]  /*5c1d0*/  LEA.HI.X.SX32 R45, R50, R4, 0x2, P6 ;  /* 0x00000004322d7211 */ /* 0x000fe200030f16ff */
[----:B------:R2:W-:Y:S01]  /*5c1e0*/  @P2 STG.E [R42.64], R213 ;  /* 0x000000d52a002986 */ /* 0x0005e2000c101904 */
[----:B------:R-:W-:Y:S02]  /*5c1f0*/  IADD3 R34, R252, 0x164, RZ ;  /* 0x00000164fc227810 */ /* 0x000fe40007ffe0ff */
[----:B------:R-:W-:Y:S01]  /*5c200*/  IADD3 R30, R53, c[0x0][0x198], RZ ;  /* 0x00006600351e7a10 */ /* 0x000fe20007ffe0ff */
[----:B------:R-:W-:Y:S01]  /*5c210*/  @P4 STG.E [R44.64], R22 ;  /* 0x000000162c004986 */ /* 0x000fe2000c101904 */
[----:B-1----:R-:W-:-:S02]  /*5c220*/  LEA R32, P2, R51, R3, 0x2 ;  /* 0x0000000333207211 */ /* 0x002fc400078410ff */
[----:B------:R-:W-:Y:S02]  /*5c230*/  IADD3 R7, R252, 0x163, RZ ;  /* 0x00000163fc077810 */ /* 0x000fe40007ffe0ff */
[----:B------:R-:W-:Y:S02]  /*5c240*/  ISETP.LT.AND P4, PT, R34, c[0x0][0x17c], !P0 ;  /* 0x00005f0022007a0c */ /* 0x000fe40004781270 */
[----:B------:R-:W-:Y:S02]  /*5c250*/  IADD3 R34, R30, c[0x0][0x198], RZ ;  /* 0x000066001e227a10 */ /* 0x000fe40007ffe0ff */
[----:B------:R-:W-:Y:S02]  /*5c260*/  LEA.HI.X.SX32 R33, R51, R4, 0x2, P2 ;  /* 0x0000000433217211 */ /* 0x000fe400010f16ff */
[----:B------:R-:W-:Y:S02]  /*5c270*/  ISETP.LT.AND P1, PT, R7, c[0x0][0x17c], !P0 ;  /* 0x00005f0007007a0c */ /* 0x000fe40004721270 */
[----:B------:R-:W-:-:S02]  /*5c280*/  IADD3 R7, R252, 0x165, RZ ;  /* 0x00000165fc077810 */ /* 0x000fc40007ffe0ff */
[----:B------:R-:W-:Y:S01]  /*5c290*/  IADD3 R51, R34, c[0x0][0x198], RZ ;  /* 0x0000660022337a10 */ /* 0x000fe20007ffe0ff */
[----:B------:R1:W-:Y:S01]  /*5c2a0*/  @P3 STG.E [R32.64], R23 ;  /* 0x0000001720003986 */ /* 0x0003e2000c101904 */
[----:B------:R-:W-:Y:S02]  /*5c2b0*/  ISETP.LT.AND P2, PT, R7, c[0x0][0x17c], !P0 ;  /* 0x00005f0007007a0c */ /* 0x000fe40004741270 */
[C---:B--2---:R-:W-:Y:S02]  /*5c2c0*/  LEA R42, P3, R20.reuse, R3, 0x2 ;  /* 0x00000003142a7211 */ /* 0x044fe400078610ff */
[----:B------:R-:W-:Y:S02]  /*5c2d0*/  IADD3 R7, R51, c[0x0][0x198], RZ ;  /* 0x0000660033077a10 */ /* 0x000fe40007ffe0ff */
[----:B------:R-:W-:Y:S02]  /*5c2e0*/  LEA.HI.X.SX32 R43, R20, R4, 0x2, P3 ;  /* 0x00000004142b7211 */ /* 0x000fe400018f16ff */
[----:B------:R-:W-:-:S02]  /*5c2f0*/  IADD3 R20, R7, c[0x0][0x198], RZ ;  /* 0x0000660007147a10 */ /* 0x000fc40007ffe0ff */
[C---:B------:R-:W-:Y:S02]  /*5c300*/  LEA R46, P6, R63.reuse, R3, 0x2 ;  /* 0x000000033f2e7211 */ /* 0x040fe400078c10ff */
[----:B------:R-:W-:Y:S02]  /*5c310*/  IADD3 R50, R20, c[0x0][0x198], RZ ;  /* 0x0000660014327a10 */ /* 0x000fe40007ffe0ff */
[----:B------:R-:W-:Y:S02]  /*5c320*/  LEA.HI.X.SX32 R47, R63, R4, 0x2, P6 ;  /* 0x000000043f2f7211 */ /* 0x000fe400030f16ff */
[----:B-1----:R-:W-:Y:S02]  /*5c330*/  IADD3 R33, R50, c[0x0][0x198], RZ ;  /* 0x0000660032217a10 */ /* 0x002fe40007ffe0ff */
[----:B------:R-:W-:Y:S01]  /*5c340*/  IADD3 R22, R252, 0x167, RZ ;  /* 0x00000167fc167810 */ /* 0x000fe20007ffe0ff */
[----:B------:R-:W-:Y:S01]  /*5c350*/  @P5 STG.E [R46.64], R78 ;  /* 0x0000004e2e005986 */ /* 0x000fe2000c101904 */
[----:B------:R-:W-:-:S02]  /*5c360*/  IADD3 R48, R33, c[0x0][0x198], RZ ;  /* 0x0000660021307a10 */ /* 0x000fc40007ffe0ff */
[CC--:B------:R-:W-:Y:S01]  /*5c370*/  LEA R44, P6, R31.reuse, R3.reuse, 0x2 ;  /* 0x000000031f2c7211 */ /* 0x0c0fe200078c10ff */
[----:B------:R1:W-:Y:S01]  /*5c380*/  @P1 STG.E [R42.64], R79 ;  /* 0x0000004f2a001986 */ /* 0x0003e2000c101904 */
[----:B------:R-:W-:Y:S02]  /*5c390*/  ISETP.LT.AND P3, PT, R22, c[0x0][0x17c], !P0 ;  /* 0x00005f0016007a0c */ /* 0x000fe40004761270 */
[----:B------:R-:W-:Y:S02]  /*5c3a0*/  LEA R22, P1, R16, R3, 0x2 ;  /* 0x0000000310167211 */ /* 0x000fe400078210ff */
[----:B------:R-:W-:Y:S02]  /*5c3b0*/  IADD3 R49, R48, c[0x0][0x198], RZ ;  /* 0x0000660030317a10 */ /* 0x000fe40007ffe0ff */
[----:B------:R-:W-:Y:S02]  /*5c3c0*/  LEA.HI.X.SX32 R45, R31, R4, 0x2, P6 ;  /* 0x000000041f2d7211 */ /* 0x000fe400030f16ff */
[----:B------:R-:W-:-:S02]  /*5c3d0*/  IADD3 R32, R252, 0x168, RZ ;  /* 0x00000168fc207810 */ /* 0x000fc40007ffe0ff */
[----:B------:R-:W-:Y:S02]  /*5c3e0*/  LEA.HI.X.SX32 R23, R16, R4, 0x2, P1 ;  /* 0x0000000410177211 */ /* 0x000fe400008f16ff */
[----:B------:R-:W-:Y:S01]  /*5c3f0*/  IADD3 R16, R49, c[0x0][0x198], RZ ;  /* 0x0000660031107a10 */ /* 0x000fe20007ffe0ff */
[----:B------:R2:W-:Y:S01]  /*5c400*/  @P4 STG.E [R44.64], R114 ;  /* 0x000000722c004986 */ /* 0x0005e2000c101904 */
[----:B------:R-:W-:Y:S02]  /*5c410*/  ISETP.LT.AND P4, PT, R32, c[0x0][0x17c], !P0 ;  /* 0x00005f0020007a0c */ /* 0x000fe40004781270 */
[----:B------:R-:W-:Y:S01]  /*5c420*/  IADD3 R32, R16, c[0x0][0x198], RZ ;  /* 0x0000660010207a10 */ /* 0x000fe20007ffe0ff */
[----:B------:R3:W-:Y:S01]  /*5c430*/  @P2 STG.E [R22.64], R115 ;  /* 0x0000007316002986 */ /* 0x0007e2000c101904 */
[----:B------:R-:W-:Y:S02]  /*5c440*/  IADD3 R41, R252, 0x166, RZ ;  /* 0x00000166fc297810 */ /* 0x000fe40007ffe0ff */
[----:B-1----:R-:W-:-:S02]  /*5c450*/  LEA R42, P2, R15, R3, 0x2 ;  /* 0x000000030f2a7211 */ /* 0x002fc400078410ff */
[----:B------:R-:W-:Y:S02]  /*5c460*/  IADD3 R47, R32, c[0x0][0x198], RZ ;  /* 0x00006600202f7a10 */ /* 0x000fe40007ffe0ff */
[----:B------:R-:W-:Y:S02]  /*5c470*/  ISETP.LT.AND P5, PT, R41, c[0x0][0x17c], !P0 ;  /* 0x00005f0029007a0c */ /* 0x000fe400047a1270 */
[----:B------:R-:W-:Y:S02]  /*5c480*/  LEA.HI.X.SX32 R43, R15, R4, 0x2, P2 ;  /* 0x000000040f2b7211 */ /* 0x000fe400010f16ff */
[----:B------:R-:W-:Y:S02]  /*5c490*/  IADD3 R15, R47, c[0x0][0x198], RZ ;  /* 0x000066002f0f7a10 */ /* 0x000fe40007ffe0ff */
[----:B------:R-:W-:Y:S02]  /*5c4a0*/  LEA R64, P6, R29, R3, 0x2 ;  /* 0x000000031d407211 */ /* 0x000fe400078c10ff */
[----:B------:R-:W-:-:S02]  /*5c4b0*/  IADD3 R31, R252, 0x169, RZ ;  /* 0x00000169fc1f7810 */ /* 0x000fc40007ffe0ff */
[----:B--2---:R-:W-:Y:S02]  /*5c4c0*/  IADD3 R45, R15, c[0x0][0x198], RZ ;  /* 0x000066000f2d7a10 */ /* 0x004fe40007ffe0ff */
[----:B------:R-:W-:Y:S02]  /*5c4d0*/  LEA.HI.X.SX32 R65, R29, R4, 0x2, P6 ;  /* 0x000000041d417211 */ /* 0x000fe400030f16ff */
[----:B------:R-:W-:Y:S02]  /*5c4e0*/  ISETP.LT.AND P1, PT, R31, c[0x0][0x17c], !P0 ;  /* 0x00005f001f007a0c */ /* 0x000fe40004721270 */
[----:B------:R-:W-:Y:S02]  /*5c4f0*/  IADD3 R31, R252, 0x16a, RZ ;  /* 0x0000016afc1f7810 */ /* 0x000fe40007ffe0ff */
[----:B------:R-:W-:Y:S01]  /*5c500*/  IADD3 R46, R45, c[0x0][0x198], RZ ;  /* 0x000066002d2e7a10 */ /* 0x000fe20007ffe0ff */
[----:B------:R1:W-:Y:S01]  /*5c510*/  @P5 STG.E [R64.64], R122 ;  /* 0x0000007a40005986 */ /* 0x0003e2000c101904 */
[----:B------:R-:W-:-:S02]  /*5c520*/  LEA R66, P6, R24, R3, 0x2 ;  /* 0x0000000318427211 */ /* 0x000fc400078c10ff */
[----:B------:R-:W-:Y:S02]  /*5c530*/  ISETP.LT.AND P5, PT, R31, c[0x0][0x17c], !P0 ;  /* 0x00005f001f007a0c */ /* 0x000fe400047a1270 */
[----:B------:R-:W-:Y:S02]  /*5c540*/  IADD3 R31, R46, c[0x0][0x198], RZ ;  /* 0x000066002e1f7a10 */ /* 0x000fe40007ffe0ff */
[----:B------:R-:W-:Y:S02]  /*5c550*/  LEA.HI.X.SX32 R67, R24, R4, 0x2, P6 ;  /* 0x0000000418437211 */ /* 0x000fe400030f16ff */
[----:B------:R-:W-:Y:S01]  /*5c560*/  IADD3 R24, R31, c[0x0][0x198], RZ ;  /* 0x000066001f187a10 */ /* 0x000fe20007ffe0ff */
[----:B------:R-:W-:Y:S01]  /*5c570*/  @P3 STG.E [R42.64], R123 ;  /* 0x0000007b2a003986 */ /* 0x000fe2000c101904 */
[----:B---3--:R-:W-:Y:S02]  /*5c580*/  LEA R22, P3, R21, R3, 0x2 ;  /* 0x0000000315167211 */ /* 0x008fe400078610ff */
[----:B------:R-:W-:Y:S01]  /*5c590*/  IADD3 R44, R24, c[0x0][0x198], RZ ;  /* 0x00006600182c7a10 */ /* 0x000fe20007ffe0ff */
[----:B------:R2:W-:Y:S01]  /*5c5a0*/  @P4 STG.E [R66.64], R26 ;  /* 0x0000001a42004986 */ /* 0x0005e2000c101904 */
[----:B------:R-:W-:-:S02]  /*5c5b0*/  IADD3 R29, R252, 0x16b, RZ ;  /* 0x0000016bfc1d7810 */ /* 0x000fc40007ffe0ff */
[----:B-1----:R-:W-:Y:S02]  /*5c5c0*/  LEA R64, P4, R25, R3, 0x2 ;  /* 0x0000000319407211 */ /* 0x002fe400078810ff */
[----:B------:R-:W-:Y:S02]  /*5c5d0*/  LEA.HI.X.SX32 R23, R21, R4, 0x2, P3 ;  /* 0x0000000415177211 */ /* 0x000fe400018f16ff */
[----:B------:R-:W-:Y:S02]  /*5c5e0*/  IADD3 R21, R44, c[0x0][0x198], RZ ;  /* 0x000066002c157a10 */ /* 0x000fe40007ffe0ff */
[----:B------:R-:W-:Y:S02]  /*5c5f0*/  ISETP.LT.AND P2, PT, R29, c[0x0][0x17c], !P0 ;  /* 0x00005f001d007a0c */ /* 0x000fe40004741270 */
[C---:B------:R-:W-:Y:S02]  /*5c600*/  IADD3 R41, R252.reuse, 0x16c, RZ ;  /* 0x0000016cfc297810 */ /* 0x040fe40007ffe0ff */
[----:B------:R-:W-:-:S02]  /*5c610*/  IADD3 R29, R252, 0x16d, RZ ;  /* 0x0000016dfc1d7810 */ /* 0x000fc40007ffe0ff */
[----:B------:R-:W-:Y:S02]  /*5c620*/  LEA.HI.X.SX32 R65, R25, R4, 0x2, P4 ;  /* 0x0000000419417211 */ /* 0x000fe400020f16ff */
[----:B------:R-:W-:Y:S01]  /*5c630*/  IADD3 R25, R21, c[0x0][0x198], RZ ;  /* 0x0000660015197a10 */ /* 0x000fe20007ffe0ff */
[----:B------:R-:W-:Y:S01]  /*5c640*/  @P1 STG.E [R22.64], R27 ;  /* 0x0000001b16001986 */ /* 0x000fe2000c101904 */
[----:B------:R-:W-:Y:S02]  /*5c650*/  ISETP.LT.AND P3, PT, R41, c[0x0][0x17c], !P0 ;  /* 0x00005f0029007a0c */ /* 0x000fe40004761270 */
[----:B------:R-:W-:Y:S02]  /*5c660*/  ISETP.LT.AND P4, PT, R29, c[0x0][0x17c], !P0 ;  /* 0x00005f001d007a0c */ /* 0x000fe40004781270 */
[----:B--2---:R-:W-:Y:S02]  /*5c670*/  LEA R66, P1, R19, R3, 0x2 ;  /* 0x0000000313427211 */ /* 0x004fe400078210ff */
[----:B------:R-:W-:-:S02]  /*5c680*/  IADD3 R29, R25, c[0x0][0x198], RZ ;  /* 0x00006600191d7a10 */ /* 0x000fc40007ffe0ff */
[----:B------:R-:W-:Y:S02]  /*5c690*/  LEA R68, P6, R28, R3, 0x2 ;  /* 0x000000031c447211 */ /* 0x000fe400078c10ff */
[-C--:B------:R-:W-:Y:S02]  /*5c6a0*/  LEA.HI.X.SX32 R67, R19, R4.reuse, 0x2, P1 ;  /* 0x0000000413437211 */ /* 0x080fe400008f16ff */
[----:B------:R-:W-:Y:S02]  /*5c6b0*/  IADD3 R19, R29, c[0x0][0x198], RZ ;  /* 0x000066001d137a10 */ /* 0x000fe40007ffe0ff */
[C---:B------:R-:W-:Y:S01]  /*5c6c0*/  IADD3 R41, R252.reuse, 0x16e, RZ ;  /* 0x0000016efc297810 */ /* 0x040fe20007ffe0ff */
[----:B------:R1:W-:Y:S01]  /*5c6d0*/  @P5 STG.E [R64.64], R106 ;  /* 0x0000006a40005986 */ /* 0x0003e2000c101904 */
[----:B------:R-:W-:Y:S02]  /*5c6e0*/  IADD3 R26, R252, 0x16f, RZ ;  /* 0x0000016ffc1a7810 */ /* 0x000fe40007ffe0ff */
[----:B------:R-:W-:-:S02]  /*5c6f0*/  LEA.HI.X.SX32 R69, R28, R4, 0x2, P6 ;  /* 0x000000041c457211 */ /* 0x000fc400030f16ff */
[----:B------:R-:W-:Y:S02]  /*5c700*/  IADD3 R42, R19, c[0x0][0x198], RZ ;  /* 0x00006600132a7a10 */ /* 0x000fe40007ffe0ff */
[----:B------:R-:W-:Y:S01]  /*5c710*/  ISETP.LT.AND P5, PT, R41, c[0x0][0x17c], !P0 ;  /* 0x00005f0029007a0c */ /* 0x000fe200047a1270 */
[----:B------:R2:W-:Y:S01]  /*5c720*/  @P2 STG.E [R66.64], R107 ;  /* 0x0000006b42002986 */ /* 0x0005e2000c101904 */
[----:B------:R-:W-:Y:S02]  /*5c730*/  ISETP.LT.AND P1, PT, R26, c[0x0][0x17c], !P0 ;  /* 0x00005f001a007a0c */ /* 0x000fe40004721270 */
[-C--:B------:R-:W-:Y:S01]  /*5c740*/  LEA R26, P2, R18, R3.reuse, 0x2 ;  /* 0x00000003121a7211 */ /* 0x080fe200078410ff */
[----:B------:R-:W-:Y:S01]  /*5c750*/  @P3 STG.E [R68.64], R118 ;  /* 0x0000007644003986 */ /* 0x000fe2000c101904 */
[----:B------:R-:W-:Y:S02]  /*5c760*/  IADD3 R43, R42, c[0x0][0x198], RZ ;  /* 0x000066002a2b7a10 */ /* 0x000fe40007ffe0ff */
[----:B-1----:R-:W-:-:S02]  /*5c770*/  LEA R64, P3, R17, R3, 0x2 ;  /* 0x0000000311407211 */ /* 0x002fc400078610ff */
[-C--:B------:R-:W-:Y:S02]  /*5c780*/  LEA.HI.X.SX32 R27, R18, R4.reuse, 0x2, P2 ;  /* 0x00000004121b7211 */ /* 0x080fe400010f16ff */
[----:B------:R-:W-:Y:S02]  /*5c790*/  IADD3 R28, R43, c[0x0][0x198], RZ ;  /* 0x000066002b1c7a10 */ /* 0x000fe40007ffe0ff */
[----:B------:R-:W-:Y:S02]  /*5c7a0*/  IADD3 R22, R252, 0x171, RZ ;  /* 0x00000171fc167810 */ /* 0x000fe40007ffe0ff */
[----:B------:R-:W-:Y:S01]  /*5c7b0*/  LEA.HI.X.SX32 R65, R17, R4, 0x2, P3 ;  /* 0x0000000411417211 */ /* 0x000fe200018f16ff */
[----:B------:R1:W-:Y:S01]  /*5c7c0*/  @P4 STG.E [R26.64], R119 ;  /* 0x000000771a004986 */ /* 0x0003e2000c101904 */
[----:B------:R-:W-:Y:S02]  /*5c7d0*/  IADD3 R17, R28, c[0x0][0x198], RZ ;  /* 0x000066001c117a10 */ /* 0x000fe40007ffe0ff */
[----:B------:R-:W-:Y:S01]  /*5c7e0*/  IADD3 R23, R252, 0x170, RZ ;  /* 0x00000170fc177810 */ /* 0x000fe20007ffe0ff */
[----:B------:R-:W-:Y:S01]  /*5c7f0*/  @P5 STG.E [R64.64], R212 ;  /* 0x000000d440005986 */ /* 0x000fe2000c101904 */
[----:B------:R-:W-:-:S02]  /*5c800*/  ISETP.LT.AND P3, PT, R22, c[0x0][0x17c], !P0 ;  /* 0x00005f0016007a0c */ /* 0x000fc40004761270 */
[CC--:B------:R-:W-:Y:S02]  /*5c810*/  LEA R22, P4, R40.reuse, R3.reuse, 0x2 ;  /* 0x0000000328167211 */ /* 0x0c0fe400078810ff */
[----:B--2---:R-:W-:Y:S02]  /*5c820*/  LEA R66, P5, R61, R3, 0x2 ;  /* 0x000000033d427211 */ /* 0x004fe400078a10ff */
[----:B------:R-:W-:Y:S02]  /*5c830*/  IADD3 R41, R17, c[0x0][0x198], RZ ;  /* 0x0000660011297a10 */ /* 0x000fe40007ffe0ff */
[----:B------:R-:W-:Y:S02]  /*5c840*/  ISETP.LT.AND P2, PT, R23, c[0x0][0x17c], !P0 ;  /* 0x00005f0017007a0c */ /* 0x000fe40004741270 */
[-C--:B------:R-:W-:Y:S02]  /*5c850*/  LEA.HI.X.SX32 R23, R40, R4.reuse, 0x2, P4 ;  /* 0x0000000428177211 */ /* 0x080fe400020f16ff */
[----:B------:R-:W-:-:S02]  /*5c860*/  LEA.HI.X.SX32 R67, R61, R4, 0x2, P5 ;  /* 0x000000043d437211 */ /* 0x000fc400028f16ff */
[----:B------:R-:W-:Y:S01]  /*5c870*/  IADD3 R18, R41, c[0x0][0x198], RZ ;  /* 0x0000660029127a10 */ /* 0x000fe20007ffe0ff */
[----:B------:R2:W-:Y:S01]  /*5c880*/  STL.64 [R1+0x40], R22 ;  /* 0x0000401601007387 */ /* 0x0005e20000100a00 */
[----:B-1----:R-:W-:-:S03]  /*5c890*/  LEA R26, P6, R62, R3, 0x2 ;  /* 0x000000033e1a7211 */ /* 0x002fc600078c10ff */
[----:B------:R1:W-:Y:S01]  /*5c8a0*/  STL.64 [R1+0x38], R66 ;  /* 0x0000384201007387 */ /* 0x0003e20000100a00 */
[-C--:B------:R-:W-:Y:S02]  /*5c8b0*/  LEA.HI.X.SX32 R27, R62, R4.reuse, 0x2, P6 ;  /* 0x000000043e1b7211 */ /* 0x080fe400030f16ff */
[----:B--2---:R-:W-:Y:S02]  /*5c8c0*/  IADD3 R23, R18, c[0x0][0x198], RZ ;  /* 0x0000660012177a10 */ /* 0x004fe40007ffe0ff */
[CC--:B-1----:R-:W-:Y:S02]  /*5c8d0*/  LEA R66, P4, R12.reuse, R3.reuse, 0x2 ;  /* 0x000000030c427211 */ /* 0x0c2fe400078810ff */
[----:B------:R-:W-:Y:S02]  /*5c8e0*/  IADD3 R40, R23, c[0x0][0x198], RZ ;  /* 0x0000660017287a10 */ /* 0x000fe40007ffe0ff */
[----:B------:R-:W-:Y:S02]  /*5c8f0*/  LEA.HI.X.SX32 R67, R12, R4, 0x2, P4 ;  /* 0x000000040c437211 */ /* 0x000fe400020f16ff */
[----:B------:R-:W-:Y:S01]  /*5c900*/  LEA R64, P5, R11, R3, 0x2 ;  /* 0x000000030b407211 */ /* 0x000fe200078a10ff */
[----:B------:R-:W-:Y:S01]  /*5c910*/  STL.64 [R1+0x30], R26 ;  /* 0x0000301a01007387 */ /* 0x000fe20000100a00 */
[----:B------:R-:W-:-:S02]  /*5c920*/  IADD3 R12, R40, c[0x0][0x198], RZ ;  /* 0x00006600280c7a10 */ /* 0x000fc40007ffe0ff */
[----:B------:R-:W-:Y:S01]  /*5c930*/  LEA.HI.X.SX32 R65, R11, R4, 0x2, P5 ;  /* 0x000000040b417211 */ /* 0x000fe200028f16ff */
[----:B------:R1:W-:Y:S01]  /*5c940*/  STL.64 [R1+0x28], R66 ;  /* 0x0000284201007387 */ /* 0x0003e20000100a00 */
[----:B------:R-:W-:-:S03]  /*5c950*/  IADD3 R11, R12, c[0x0][0x198], RZ ;  /* 0x000066000c0b7a10 */ /* 0x000fc60007ffe0ff */
[----:B------:R2:W-:Y:S01]  /*5c960*/  STL.64 [R1+0x20], R64 ;  /* 0x0000204001007387 */ /* 0x0005e20000100a00 */
[----:B-1----:R-:W-:-:S04]  /*5c970*/  LEA R66, P4, R39, R3, 0x2 ;  /* 0x0000000327427211 */ /* 0x002fc800078810ff */
[-C--:B------:R-:W-:Y:S02]  /*5c980*/  LEA.HI.X.SX32 R67, R39, R4.reuse, 0x2, P4 ;  /* 0x0000000427437211 */ /* 0x080fe400020f16ff */
[----:B------:R-:W-:Y:S02]  /*5c990*/  IADD3 R39, R11, c[0x0][0x198], RZ ;  /* 0x000066000b277a10 */ /* 0x000fe40007ffe0ff */
[-C--:B--2---:R-:W-:Y:S02]  /*5c9a0*/  LEA R64, P5, R59, R3.reuse, 0x2 ;  /* 0x000000033b407211 */ /* 0x084fe400078a10ff */
[----:B------:R-:W-:Y:S02]  /*5c9b0*/  LEA R250, P4, R13, R3, 0x2 ;  /* 0x000000030dfa7211 */ /* 0x000fe400078810ff */
[----:B------:R-:W-:Y:S02]  /*5c9c0*/  IADD3 R22, R39, c[0x0][0x198], RZ ;  /* 0x0000660027167a10 */ /* 0x000fe40007ffe0ff */
[----:B------:R-:W-:-:S02]  /*5c9d0*/  LEA.HI.X.SX32 R65, R59, R4, 0x2, P5 ;  /* 0x000000043b417211 */ /* 0x000fc400028f16ff */
[-C--:B------:R-:W-:Y:S02]  /*5c9e0*/  LEA R244, P5, R38, R3.reuse, 0x2 ;  /* 0x0000000326f47211 */ /* 0x080fe400078a10ff */
[-C--:B------:R-:W-:Y:S02]  /*5c9f0*/  LEA.HI.X.SX32 R251, R13, R4.reuse, 0x2, P4 ;  /* 0x000000040dfb7211 */ /* 0x080fe400020f16ff */
[-C--:B------:R-:W-:Y:S02]  /*5ca00*/  LEA R26, P6, R60, R3.reuse, 0x2 ;  /* 0x000000033c1a7211 */ /* 0x080fe400078c10ff */
[----:B------:R-:W-:Y:S02]  /*5ca10*/  IADD3 R13, R22, c[0x0][0x198], RZ ;  /* 0x00006600160d7a10 */ /* 0x000fe40007ffe0ff */
[----:B------:R-:W-:Y:S02]  /*5ca20*/  LEA.HI.X.SX32 R245, R38, R4, 0x2, P5 ;  /* 0x0000000426f57211 */ /* 0x000fe400028f16ff */
[----:B------:R-:W-:-:S02]  /*5ca30*/  LEA R240, P4, R6, R3, 0x2 ;  /* 0x0000000306f07211 */ /* 0x000fc400078810ff */
[-C--:B------:R-:W-:Y:S02]  /*5ca40*/  LEA.HI.X.SX32 R27, R60, R4.reuse, 0x2, P6 ;  /* 0x000000043c1b7211 */ /* 0x080fe400030f16ff */
[----:B------:R-:W-:Y:S02]  /*5ca50*/  IADD3 R38, R13, c[0x0][0x198], RZ ;  /* 0x000066000d267a10 */ /* 0x000fe40007ffe0ff */
[----:B------:R-:W-:Y:S02]  /*5ca60*/  LEA R242, P5, R8, R3, 0x2 ;  /* 0x0000000308f27211 */ /* 0x000fe400078a10ff */
[-C--:B------:R-:W-:Y:S01]  /*5ca70*/  LEA.HI.X.SX32 R241, R6, R4.reuse, 0x2, P4 ;  /* 0x0000000406f17211 */ /* 0x080fe200020f16ff */
[----:B------:R1:W-:Y:S01]  /*5ca80*/  STL.64 [R1+0x18], R26 ;  /* 0x0000181a01007387 */ /* 0x0003e20000100a00 */
[----:B------:R-:W-:Y:S02]  /*5ca90*/  IADD3 R6, R38, c[0x0][0x198], RZ ;  /* 0x0000660026067a10 */ /* 0x000fe40007ffe0ff */
[----:B------:R-:W-:-:S02]  /*5caa0*/  LEA.HI.X.SX32 R243, R8, R4, 0x2, P5 ;  /* 0x0000000408f37211 */ /* 0x000fc400028f16ff */
[-C--:B------:R-:W-:Y:S02]  /*5cab0*/  LEA R238, P4, R37, R3.reuse, 0x2 ;  /* 0x0000000325ee7211 */ /* 0x080fe400078810ff */
[----:B------:R-:W-:Y:S02]  /*5cac0*/  IADD3 R8, R6, c[0x0][0x198], RZ ;  /* 0x0000660006087a10 */ /* 0x000fe40007ffe0ff */
[-C--:B-1----:R-:W-:Y:S02]  /*5cad0*/  LEA R26, P6, R58, R3.reuse, 0x2 ;  /* 0x000000033a1a7211 */ /* 0x082fe400078c10ff */
[-C--:B------:R-:W-:Y:S02]  /*5cae0*/  LEA R232, P5, R0, R3.reuse, 0x2 ;  /* 0x0000000300e87211 */ /* 0x080fe400078a10ff */
[----:B------:R-:W-:Y:S02]  /*5caf0*/  LEA.HI.X.SX32 R27, R58, R4, 0x2, P6 ;  /* 0x000000043a1b7211 */ /* 0x000fe400030f16ff */
[----:B------:R-:W-:-:S02]  /*5cb00*/  LEA R246, P6, R57, R3, 0x2 ;  /* 0x0000000339f67211 */ /* 0x000fc400078c10ff */
[-C--:B------:R-:W-:Y:S02]  /*5cb10*/  LEA.HI.X.SX32 R239, R37, R4.reuse, 0x2, P4 ;  /* 0x0000000425ef7211 */ /* 0x080fe400020f16ff */
[----:B------:R-:W-:Y:S02]  /*5cb20*/  IADD3 R37, R8, c[0x0][0x198], RZ ;  /* 0x0000660008257a10 */ /* 0x000fe40007ffe0ff */
[-C--:B------:R-:W-:Y:S02]  /*5cb30*/  LEA.HI.X.SX32 R247, R57, R4.reuse, 0x2, P6 ;  /* 0x0000000439f77211 */ /* 0x080fe400030f16ff */
[----:B------:R-:W-:Y:S02]  /*5cb40*/  LEA.HI.X.SX32 R233, R0, R4, 0x2, P5 ;  /* 0x0000000400e97211 */ /* 0x000fe400028f16ff */
[-C--:B------:R-:W-:Y:S02]  /*5cb50*/  LEA R228, P4, R5, R3.reuse, 0x2 ;  /* 0x0000000305e47211 */ /* 0x080fe400078810ff */
[----:B------:R-:W-:-:S02]  /*5cb60*/  LEA R236, P6, R56, R3, 0x2 ;  /* 0x0000000338ec7211 */ /* 0x000fc400078c10ff */
[----:B------:R-:W-:Y:S02]  /*5cb70*/  IADD3 R0, R37, c[0x0][0x198], RZ ;  /* 0x0000660025007a10 */ /* 0x000fe40007ffe0ff */
[-C--:B------:R-:W-:Y:S02]  /*5cb80*/  LEA R230, P5, R36, R3.reuse, 0x2 ;  /* 0x0000000324e67211 */ /* 0x080fe400078a10ff */
[-C--:B------:R-:W-:Y:S02]  /*5cb90*/  LEA.HI.X.SX32 R229, R5, R4.reuse, 0x2, P4 ;  /* 0x0000000405e57211 */ /* 0x080fe400020f16ff */
[----:B------:R-:W-:Y:S02]  /*5cba0*/  LEA.HI.X.SX32 R237, R56, R4, 0x2, P6 ;  /* 0x0000000438ed7211 */ /* 0x000fe400030f16ff */
[----:B------:R-:W-:Y:S02]  /*5cbb0*/  IADD3 R5, R0, c[0x0][0x198], RZ ;  /* 0x0000660000057a10 */ /* 0x000fe40007ffe0ff */
[----:B------:R-:W-:-:S02]  /*5cbc0*/  LEA R234, P6, R55, R3, 0x2 ;  /* 0x0000000337ea7211 */ /* 0x000fc400078c10ff */
[-C--:B------:R-:W-:Y:S02]  /*5cbd0*/  LEA.HI.X.SX32 R231, R36, R4.reuse, 0x2, P5 ;  /* 0x0000000424e77211 */ /* 0x080fe400028f16ff */
[-C--:B------:R-:W-:Y:S02]  /*5cbe0*/  LEA R226, P4, R9, R3.reuse, 0x2 ;  /* 0x0000000309e27211 */ /* 0x080fe400078810ff */
[----:B------:R-:W-:Y:S02]  /*5cbf0*/  IADD3 R36, R5, c[0x0][0x198], RZ ;  /* 0x0000660005247a10 */ /* 0x000fe40007ffe0ff */
[----:B------:R-:W-:Y:S02]  /*5cc00*/  LEA.HI.X.SX32 R235, R55, R4, 0x2, P6 ;  /* 0x0000000437eb7211 */ /* 0x000fe400030f16ff */
[-C--:B------:R-:W-:Y:S02]  /*5cc10*/  LEA R224, P6, R54, R3.reuse, 0x2 ;  /* 0x0000000336e07211 */ /* 0x080fe400078c10ff */
[----:B------:R-:W-:-:S02]  /*5cc20*/  LEA R220, P5, R14, R3, 0x2 ;  /* 0x000000030edc7211 */ /* 0x000fc400078a10ff */
[-C--:B------:R-:W-:Y:S02]  /*5cc30*/  LEA.HI.X.SX32 R227, R9, R4.reuse, 0x2, P4 ;  /* 0x0000000409e37211 */ /* 0x080fe400020f16ff */
[----:B------:R-:W-:Y:S02]  /*5cc40*/  IADD3 R9, R36, c[0x0][0x198], RZ ;  /* 0x0000660024097a10 */ /* 0x000fe40007ffe0ff */
[-C--:B------:R-:W-:Y:S02]  /*5cc50*/  LEA.HI.X.SX32 R225, R54, R4.reuse, 0x2, P6 ;  /* 0x0000000436e17211 */ /* 0x080fe400030f16ff */
[----:B------:R-:W-:Y:S02]  /*5cc60*/  LEA R222, P6, R35, R3, 0x2 ;  /* 0x0000000323de7211 */ /* 0x000fe400078c10ff */
[----:B------:R-:W-:Y:S02]  /*5cc70*/  LEA.HI.X.SX32 R221, R14, R4, 0x2, P5 ;  /* 0x000000040edd7211 */ /* 0x000fe400028f16ff */
[----:B------:R-:W-:-:S02]  /*5cc80*/  IADD3 R14, R9, c[0x0][0x198], RZ ;  /* 0x00006600090e7a10 */ /* 0x000fc40007ffe0ff */
[-C--:B------:R-:W-:Y:S02]  /*5cc90*/  LEA R216, P4, R10, R3.reuse, 0x2 ;  /* 0x000000030ad87211 */ /* 0x080fe400078810ff */
[-C--:B------:R-:W-:Y:S02]  /*5cca0*/  LEA.HI.X.SX32 R223, R35, R4.reuse, 0x2, P6 ;  /* 0x0000000423df7211 */ /* 0x080fe400030f16ff */
[----:B------:R-:W-:Y:S02]  /*5ccb0*/  IADD3 R35, R14, c[0x0][0x198], RZ ;  /* 0x000066000e237a10 */ /* 0x000fe40007ffe0ff */
[-C--:B------:R-:W-:Y:S02]  /*5ccc0*/  LEA R218, P5, R52, R3.reuse, 0x2 ;  /* 0x0000000334da7211 */ /* 0x080fe400078a10ff */
[----:B------:R-:W-:Y:S02]  /*5ccd0*/  LEA.HI.X.SX32 R217, R10, R4, 0x2, P4 ;  /* 0x000000040ad97211 */ /* 0x000fe400020f16ff */
[----:B------:R-:W-:-:S02]  /*5cce0*/  LEA R214, P4, R30, R3, 0x2 ;  /* 0x000000031ed67211 */ /* 0x000fc400078810ff */
[----:B------:R-:W-:Y:S02]  /*5ccf0*/  IADD3 R10, R35, c[0x0][0x198], RZ ;  /* 0x00006600230a7a10 */ /* 0x000fe40007ffe0ff */
[-C--:B------:R-:W-:Y:S02]  /*5cd00*/  LEA.HI.X.SX32 R219, R52, R4.reuse, 0x2, P5 ;  /* 0x0000000434db7211 */ /* 0x080fe400028f16ff */
[----:B------:R-:W-:Y:S02]  /*5cd10*/  LEA R208, P5, R34, R3, 0x2 ;  /* 0x0000000322d07211 */ /* 0x000fe400078a10ff */
[-C--:B------:R-:W-:Y:S02]  /*5cd20*/  LEA.HI.X.SX32 R215, R30, R4.reuse, 0x2, P4 ;  /* 0x000000041ed77211 */ /* 0x080fe400020f16ff */
[----:B------:R-:W-:Y:S02]  /*5cd30*/  IADD3 R30, R10, c[0x0][0x198], RZ ;  /* 0x000066000a1e7a10 */ /* 0x000fe40007ffe0ff */
[----:B------:R-:W-:-:S02]  /*5cd40*/  LEA.HI.X.SX32 R209, R34, R4, 0x2, P5 ;  /* 0x0000000422d17211 */ /* 0x000fc400028f16ff */
[CC--:B------:R-:W-:Y:S02]  /*5cd50*/  LEA R204, P4, R7.reuse, R3.reuse, 0x2 ;  /* 0x0000000307cc7211 */ /* 0x0c0fe400078810ff */
[----:B------:R-:W-:Y:S02]  /*5cd60*/  IADD3 R34, R30, c[0x0][0x198], RZ ;  /* 0x000066001e227a10 */ /* 0x000fe40007ffe0ff */
[----:B------:R-:W-:Y:S02]  /*5cd70*/  LEA R206, P5, R20, R3, 0x2 ;  /* 0x0000000314ce7211 */ /* 0x000fe400078a10ff */
[-C--:B------:R-:W-:Y:S02]  /*5cd80*/  LEA.HI.X.SX32 R205, R7, R4.reuse, 0x2, P4 ;  /* 0x0000000407cd7211 */ /* 0x080fe400020f16ff */
[----:B------:R-:W-:Y:S02]  /*5cd90*/  IADD3 R7, R34, c[0x0][0x198], RZ ;  /* 0x0000660022077a10 */ /* 0x000fe40007ffe0ff */
[----:B------:R-:W-:-:S02]  /*5cda0*/  LEA.HI.X.SX32 R207, R20, R4, 0x2, P5 ;  /* 0x0000000414cf7211 */ /* 0x000fc400028f16ff */
[-C--:B------:R-:W-:Y:S02]  /*5cdb0*/  LEA R202, P4, R33, R3.reuse, 0x2 ;  /* 0x0000000321ca7211 */ /* 0x080fe400078810ff */
[-C--:B------:R-:W-:Y:S02]  /*5cdc0*/  LEA R212, P6, R53, R3.reuse, 0x2 ;  /* 0x0000000335d47211 */ /* 0x080fe400078c10ff */
[----:B------:R-:W-:Y:S02]  /*5cdd0*/  IADD3 R20, R7, c[0x0][0x198], RZ ;  /* 0x0000660007147a10 */ /* 0x000fe40007ffe0ff */
[-C--:B------:R-:W-:Y:S01]  /*5cde0*/  LEA.HI.X.SX32 R203, R33, R4.reuse, 0x2, P4 ;  /* 0x0000000421cb7211 */ /* 0x080fe200020f16ff */
[----:B------:R-:W-:Y:S01]  /*5cdf0*/  STL.64 [R1+0x10], R66 ;  /* 0x0000104201007387 */ /* 0x000fe20000100a00 */
[----:B------:R-:W-:Y:S02]  /*5ce00*/  LEA.HI.X.SX32 R213, R53, R4, 0x2, P6 ;  /* 0x0000000435d57211 */ /* 0x000fe400030f16ff */
[----:B------:R-:W-:Y:S01]  /*5ce10*/  IADD3 R33, R20, c[0x0][0x198], RZ ;  /* 0x0000660014217a10 */ /* 0x000fe20007ffe0ff */
[----:B------:R-:W-:Y:S01]  /*5ce20*/  STL.64 [R1+0x8], R64 ;  /* 0x0000084001007387 */ /* 0x000fe20000100a00 */
[----:B------:R-:W-:-:S02]  /*5ce30*/  LEA R210, P6, R51, R3, 0x2 ;  /* 0x0000000333d27211 */ /* 0x000fc400078c10ff */
[-C--:B------:R-:W-:Y:S01]  /*5ce40*/  LEA R196, P5, R48, R3.reuse, 0x2 ;  /* 0x0000000330c47211 */ /* 0x080fe200078a10ff */
[----:B------:R1:W-:Y:S01]  /*5ce50*/  STL.64 [R1], R26 ;  /* 0x0000001a01007387 */ /* 0x0003e20000100a00 */
[-C--:B------:R-:W-:Y:S02]  /*5ce60*/  LEA R192, P4, R16, R3.reuse, 0x2 ;  /* 0x0000000310c07211 */ /* 0x080fe400078810ff */
[-C--:B------:R-:W-:Y:S02]  /*5ce70*/  LEA.HI.X.SX32 R211, R51, R4.reuse, 0x2, P6 ;  /* 0x0000000433d37211 */ /* 0x080fe400030f16ff */
[-C--:B------:R-:W-:Y:S02]  /*5ce80*/  LEA R200, P6, R50, R3.reuse, 0x2 ;  /* 0x0000000332c87211 */ /* 0x080fe400078c10ff */
[----:B------:R-:W-:Y:S02]  /*5ce90*/  LEA.HI.X.SX32 R197, R48, R4, 0x2, P5 ;  /* 0x0000000430c57211 */ /* 0x000fe400028f16ff */
[----:B------:R-:W-:-:S02]  /*5cea0*/  LEA R194, P5, R32, R3, 0x2 ;  /* 0x0000000320c27211 */ /* 0x000fc400078a10ff */
[----:B-1----:R-:W-:Y:S02]  /*5ceb0*/  IADD3 R27, R33, c[0x0][0x198], RZ ;  /* 0x00006600211b7a10 */ /* 0x002fe40007ffe0ff */
[-C--:B------:R-:W-:Y:S02]  /*5cec0*/  LEA.HI.X.SX32 R193, R16, R4.reuse, 0x2, P4 ;  /* 0x0000000410c17211 */ /* 0x080fe400020f16ff */
[----:B------:R-:W-:Y:S02]  /*5ced0*/  IADD3 R16, R27, c[0x0][0x198], RZ ;  /* 0x000066001b107a10 */ /* 0x000fe40007ffe0ff */
[-C--:B------:R-:W-:Y:S02]  /*5cee0*/  LEA.HI.X.SX32 R201, R50, R4.reuse, 0x2, P6 ;  /* 0x0000000432c97211 */ /* 0x080fe400030f16ff */
[----:B------:R-:W-:Y:S02]  /*5cef0*/  LEA R198, P6, R49, R3, 0x2 ;  /* 0x0000000331c67211 */ /* 0x000fe400078c10ff */
[----:B------:R-:W-:-:S02]  /*5cf00*/  LEA.HI.X.SX32 R195, R32, R4, 0x2, P5 ;  /* 0x0000000420c37211 */ /* 0x000fc400028f16ff */
[-C--:B------:R-:W-:Y:S02]  /*5cf10*/  LEA R190, P4, R15, R3.reuse, 0x2 ;  /* 0x000000030fbe7211 */ /* 0x080fe400078810ff */
[----:B------:R-:W-:Y:S02]  /*5cf20*/  IADD3 R32, R16, c[0x0][0x198], RZ ;  /* 0x0000660010207a10 */ /* 0x000fe40007ffe0ff */
[-C--:B------:R-:W-:Y:S02]  /*5cf30*/  LEA.HI.X.SX32 R199, R49, R4.reuse, 0x2, P6 ;  /* 0x0000000431c77211 */ /* 0x080fe400030f16ff */
[----:B------:R-:W-:Y:S02]  /*5cf40*/  LEA.HI.X.SX32 R191, R15, R4, 0x2, P4 ;  /* 0x000000040fbf7211 */ /* 0x000fe400020f16ff */
[----:B------:R-:W-:Y:S02]  /*5cf50*/  LEA R188, P6, R47, R3, 0x2 ;  /* 0x000000032fbc7211 */ /* 0x000fe400078c10ff */
[----:B------:R-:W-:-:S02]  /*5cf60*/  IADD3 R15, R32, c[0x0][0x198], RZ ;  /* 0x00006600200f7a10 */ /* 0x000fc40007ffe0ff */
[-C--:B------:R-:W-:Y:S02]  /*5cf70*/  LEA R184, P5, R45, R3.reuse, 0x2 ;  /* 0x000000032db87211 */ /* 0x080fe400078a10ff */
[-C--:B------:R-:W-:Y:S02]  /*5cf80*/  LEA R180, P4, R31, R3.reuse, 0x2 ;  /* 0x000000031fb47211 */ /* 0x080fe400078810ff */
[-C--:B------:R-:W-:Y:S02]  /*5cf90*/  LEA.HI.X.SX32 R189, R47, R4.reuse, 0x2, P6 ;  /* 0x000000042fbd7211 */ /* 0x080fe400030f16ff */
[----:B------:R-:W-:Y:S02]  /*5cfa0*/  IADD3 R26, R15, c[0x0][0x198], RZ ;  /* 0x000066000f1a7a10 */ /* 0x000fe40007ffe0ff */
[----:B------:R-:W-:Y:S02]  /*5cfb0*/  LEA R186, P6, R46, R3, 0x2 ;  /* 0x000000032eba7211 */ /* 0x000fe400078c10ff */
[----:B------:R-:W-:-:S02]  /*5cfc0*/  LEA.HI.X.SX32 R185, R45, R4, 0x2, P5 ;  /* 0x000000042db97211 */ /* 0x000fc400028f16ff */
[-C--:B------:R-:W-:Y:S02]  /*5cfd0*/  LEA R182, P5, R24, R3.reuse, 0x2 ;  /* 0x0000000318b67211 */ /* 0x080fe400078a10ff */
        /* <DEDUP_REMOVED lines=14> */
[----:B------:R-:W-:Y:S02]  /*5d0c0*/  LEA R168, P4, R19, R3, 0x2 ;  /* 0x0000000313a87211 */ /* 0x000fe400078810ff */
[----:B------:R-:W-:Y:S02]  /*5d0d0*/  LEA.HI.X.SX32 R173, R25, R4, 0x2, P5 ;  /* 0x0000000419ad7211 */ /* 0x000fe400028f16ff */
[----:B------:R-:W-:-:S02]  /*5d0e0*/  IADD3 R25, R29, c[0x0][0x198], RZ ;  /* 0x000066001d197a10 */ /* 0x000fc40007ffe0ff */
        /* <DEDUP_REMOVED lines=8> */
[----:B------:R-:W-:Y:S02]  /*5d170*/  LEA.HI.X.SX32 R161, R17, R4, 0x2, P5 ;  /* 0x0000000411a17211 */ /* 0x000fe400028f16ff */
[-C--:B------:R-:W-:Y:S02]  /*5d180*/  LEA R156, P4, R18, R3.reuse, 0x2 ;  /* 0x00000003129c7211 */ /* 0x080fe400078810ff */
[----:B------:R-:W-:Y:S02]  /*5d190*/  IADD3 R17, R28, c[0x0][0x198], RZ ;  /* 0x000066001c117a10 */ /* 0x000fe40007ffe0ff */
        /* <DEDUP_REMOVED lines=9> */
[-C--:B------:R-:W-:Y:S02]  /*5d230*/  LEA R164, P6, R43, R3.reuse, 0x2 ;  /* 0x000000032ba47211 */ /* 0x080fe400078c10ff */
[----:B------:R-:W-:Y:S02]  /*5d240*/  LEA.HI.X.SX32 R149, R11, R4, 0x2, P5 ;  /* 0x000000040b957211 */ /* 0x000fe400028f16ff */
[----:B------:R-:W-:Y:S02]  /*5d250*/  LEA R144, P4, R22, R3, 0x2 ;  /* 0x0000000316907211 */ /* 0x000fe400078810ff */
[----:B------:R-:W-:-:S02]  /*5d260*/  IADD3 R11, R12, c[0x0][0x198], RZ ;  /* 0x000066000c0b7a10 */ /* 0x000fc40007ffe0ff */
[-C--:B------:R-:W-:Y:S02]  /*5d270*/  LEA.HI.X.SX32 R165, R43, R4.reuse, 0x2, P6 ;  /* 0x000000042ba57211 */ /* 0x080fe400030f16ff */
[-C--:B------:R-:W-:Y:S02]  /*5d280*/  LEA R162, P6, R41, R3.reuse, 0x2 ;  /* 0x0000000329a27211 */ /* 0x080fe400078c10ff */
[----:B------:R-:W-:Y:S02]  /*5d290*/  LEA R146, P5, R13, R3, 0x2 ;  /* 0x000000030d927211 */ /* 0x000fe400078a10ff */
[-C--:B------:R-:W-:Y:S02]  /*5d2a0*/  LEA.HI.X.SX32 R145, R22, R4.reuse, 0x2, P4 ;  /* 0x0000000416917211 */ /* 0x080fe400020f16ff */
[----:B------:R-:W-:Y:S02]  /*5d2b0*/  IADD3 R22, R11, c[0x0][0x198], RZ ;  /* 0x000066000b167a10 */ /* 0x000fe40007ffe0ff */
[----:B------:R-:W-:-:S02]  /*5d2c0*/  LEA.HI.X.SX32 R163, R41, R4, 0x2, P6 ;  /* 0x0000000429a37211 */ /* 0x000fc400030f16ff */
[-C--:B------:R-:W-:Y:S02]  /*5d2d0*/  LEA.HI.X.SX32 R147, R13, R4.reuse, 0x2, P5 ;  /* 0x000000040d937211 */ /* 0x080fe400028f16ff */
[-C--:B------:R-:W-:Y:S02]  /*5d2e0*/  LEA R142, P4, R6, R3.reuse, 0x2 ;  /* 0x00000003068e7211 */ /* 0x080fe400078810ff */
[-C--:B------:R-:W-:Y:S02]  /*5d2f0*/  LEA R152, P6, R40, R3.reuse, 0x2 ;  /* 0x0000000328987211 */ /* 0x080fe400078c10ff */
[----:B------:R-:W-:Y:S02]  /*5d300*/  IADD3 R13, R22, c[0x0][0x198], RZ ;  /* 0x00006600160d7a10 */ /* 0x000fe40007ffe0ff */
[----:B------:R-:W-:Y:S02]  /*5d310*/  LEA R136, P5, R8, R3, 0x2 ;  /* 0x0000000308887211 */ /* 0x000fe400078a10ff */
[----:B------:R-:W-:-:S02]  /*5d320*/  LEA.HI.X.SX32 R143, R6, R4, 0x2, P4 ;  /* 0x00000004068f7211 */ /* 0x000fc400020f16ff */
        /* <DEDUP_REMOVED lines=19> */
[-C--:B------:R-:W-:Y:S02]  /*5d460*/  LEA R128, P6, R36, R3.reuse, 0x2 ;  /* 0x0000000324807211 */ /* 0x080fe400078c10ff */
[----:B------:R-:W-:Y:S02]  /*5d470*/  IADD3 R9, R5, c[0x0][0x198], RZ ;  /* 0x0000660005097a10 */ /* 0x000fe40007ffe0ff */
[-C--:B------:R-:W-:Y:S02]  /*5d480*/  LEA.HI.X.SX32 R125, R14, R4.reuse, 0x2, P5 ;  /* 0x000000040e7d7211 */ /* 0x080fe400028f16ff */
[----:B------:R-:W-:Y:S02]  /*5d490*/  LEA R94, P4, R10, R3, 0x2 ;  /* 0x000000030a5e7211 */ /* 0x000fe400078810ff */
[----:B------:R-:W-:-:S02]  /*5d4a0*/  LEA.HI.X.SX32 R129, R36, R4, 0x2, P6 ;  /* 0x0000000424817211 */ /* 0x000fc400030f16ff */
[----:B------:R-:W-:Y:S02]  /*5d4b0*/  IADD3 R14, R9, c[0x0][0x198], RZ ;  /* 0x00006600090e7a10 */ /* 0x000fe40007ffe0ff */
[CC--:B------:R-:W-:Y:S02]  /*5d4c0*/  LEA R126, P6, R35.reuse, R3.reuse, 0x2 ;  /* 0x00000003237e7211 */ /* 0x0c0fe400078c10ff */
[----:B------:R-:W-:Y:S02]  /*5d4d0*/  LEA R60, P5, R30, R3, 0x2 ;  /* 0x000000031e3c7211 */ /* 0x000fe400078a10ff */
[-C--:B------:R-:W-:Y:S02]  /*5d4e0*/  LEA.HI.X.SX32 R95, R10, R4.reuse, 0x2, P4 ;  /* 0x000000040a5f7211 */ /* 0x080fe400020f16ff */
[----:B------:R-:W-:Y:S02]  /*5d4f0*/  IADD3 R10, R14, c[0x0][0x198], RZ ;  /* 0x000066000e0a7a10 */ /* 0x000fe40007ffe0ff */
[----:B------:R-:W-:-:S02]  /*5d500*/  LEA.HI.X.SX32 R127, R35, R4, 0x2, P6 ;  /* 0x00000004237f7211 */ /* 0x000fc400030f16ff */
[-C--:B------:R-:W-:Y:S02]  /*5d510*/  LEA R88, P6, R34, R3.reuse, 0x2 ;  /* 0x0000000322587211 */ /* 0x080fe400078c10ff */
[-C--:B------:R-:W-:Y:S02]  /*5d520*/  LEA.HI.X.SX32 R61, R30, R4.reuse, 0x2, P5 ;  /* 0x000000041e3d7211 */ /* 0x080fe400028f16ff */
[-C--:B------:R-:W-:Y:S02]  /*5d530*/  LEA R38, P4, R7, R3.reuse, 0x2 ;  /* 0x0000000307267211 */ /* 0x080fe400078810ff */
[-C--:B------:R-:W-:Y:S01]  /*5d540*/  LEA R82, P5, R20, R3.reuse, 0x2 ;  /* 0x0000000314527211 */ /* 0x080fe200078a10ff */
[----:B------:R-:W-:Y:S01]  /*5d550*/  STL.64 [R1+0x1410], R250 ;  /* 0x001410fa01007387 */ /* 0x000fe20000100a00 */
[----:B------:R-:W-:Y:S02]  /*5d560*/  IADD3 R30, R10, c[0x0][0x198], RZ ;  /* 0x000066000a1e7a10 */ /* 0x000fe40007ffe0ff */
[----:B------:R-:W-:Y:S01]  /*5d570*/  LEA.HI.X.SX32 R89, R34, R4, 0x2, P6 ;  /* 0x0000000422597211 */ /* 0x000fe200030f16ff */
[----:B------:R-:W-:Y:S01]  /*5d580*/  STL.64 [R1+0x1418], R244 ;  /* 0x001418f401007387 */ /* 0x000fe20000100a00 */
[----:B------:R-:W-:-:S02]  /*5d590*/  LEA R36, P6, R33, R3, 0x2 ;  /* 0x0000000321247211 */ /* 0x000fc400078c10ff */
[-C--:B------:R-:W-:Y:S01]  /*5d5a0*/  LEA.HI.X.SX32 R39, R7, R4.reuse, 0x2, P4 ;  /* 0x0000000407277211 */ /* 0x080fe200020f16ff */
[----:B------:R-:W-:Y:S01]  /*5d5b0*/  STL.64 [R1+0x1420], R246 ;  /* 0x001420f601007387 */ /* 0x000fe20000100a00 */
[----:B------:R-:W-:Y:S02]  /*5d5c0*/  LEA.HI.X.SX32 R83, R20, R4, 0x2, P5 ;  /* 0x0000000414537211 */ /* 0x000fe400028f16ff */
[----:B------:R-:W-:Y:S01]  /*5d5d0*/  IADD3 R7, R30, c[0x0][0x198], RZ ;  /* 0x000066001e077a10 */ /* 0x000fe20007ffe0ff */
[----:B------:R-:W-:Y:S01]  /*5d5e0*/  STL.64 [R1+0x1428], R240 ;  /* 0x001428f001007387 */ /* 0x000fe20000100a00 */
[----:B------:R-:W-:-:S03]  /*5d5f0*/  LEA R34, P5, R16, R3, 0x2 ;  /* 0x0000000310227211 */ /* 0x000fc600078a10ff */
[----:B------:R-:W-:Y:S01]  /*5d600*/  STL.64 [R1+0x1430], R242 ;  /* 0x001430f201007387 */ /* 0x000fe20000100a00 */
[-C--:B------:R-:W-:Y:S02]  /*5d610*/  LEA.HI.X.SX32 R37, R33, R4.reuse, 0x2, P6 ;  /* 0x0000000421257211 */ /* 0x080fe400030f16ff */
[-C--:B------:R-:W-:Y:S01]  /*5d620*/  LEA R76, P4, R27, R3.reuse, 0x2 ;  /* 0x000000031b4c7211 */ /* 0x080fe200078810ff */
[----:B------:R-:W-:Y:S01]  /*5d630*/  STL.64 [R1+0x1438], R236 ;  /* 0x001438ec01007387 */ /* 0x000fe20000100a00 */
[----:B------:R-:W-:Y:S02]  /*5d640*/  IADD3 R20, R7, c[0x0][0x198], RZ ;  /* 0x0000660007147a10 */ /* 0x000fe40007ffe0ff */
[----:B------:R-:W-:Y:S01]  /*5d650*/  LEA.HI.X.SX32 R35, R16, R4, 0x2, P5 ;  /* 0x0000000410237211 */ /* 0x000fe200028f16ff */
[----:B------:R-:W-:Y:S01]  /*5d660*/  STL.64 [R1+0x1440], R238 ;  /* 0x001440ee01007387 */ /* 0x000fe20000100a00 */
[----:B------:R-:W-:-:S03]  /*5d670*/  LEA R70, P6, R32, R3, 0x2 ;  /* 0x0000000320467211 */ /* 0x000fc600078c10ff */
[----:B------:R-:W-:Y:S01]  /*5d680*/  STL.64 [R1+0x1448], R232 ;  /* 0x001448e801007387 */ /* 0x000fe20000100a00 */
[----:B------:R-:W-:-:S03]  /*5d690*/  LEA R64, P5, R26, R3, 0x2 ;  /* 0x000000031a407211 */ /* 0x000fc600078a10ff */
[----:B------:R-:W-:Y:S01]  /*5d6a0*/  STL.64 [R1+0x1450], R234 ;  /* 0x001450ea01007387 */ /* 0x000fe20000100a00 */
[----:B------:R-:W-:-:S03]  /*5d6b0*/  LEA.HI.X.SX32 R77, R27, R4, 0x2, P4 ;  /* 0x000000041b4d7211 */ /* 0x000fc600020f16ff */
[----:B------:R-:W-:Y:S01]  /*5d6c0*/  STL.64 [R1+0x48], R60 ;  /* 0x0000483c01007387 */ /* 0x000fe20000100a00 */
[----:B------:R-:W-:-:S03]  /*5d6d0*/  IADD3 R27, R20, c[0x0][0x198], RZ ;  /* 0x00006600141b7a10 */ /* 0x000fc60007ffe0ff */
[----:B------:R-:W-:Y:S01]  /*5d6e0*/  STL.64 [R1+0x50], R38 ;  /* 0x0000502601007387 */ /* 0x000fe20000100a00 */
[----:B------:R-:W-:-:S03]  /*5d6f0*/  LEA.HI.X.SX32 R71, R32, R4, 0x2, P6 ;  /* 0x0000000420477211 */ /* 0x000fc600030f16ff */
[----:B------:R1:W-:Y:S01]  /*5d700*/  STL.64 [R1+0x58], R36 ;  /* 0x0000582401007387 */ /* 0x0003e20000100a00 */
[----:B------:R-:W-:-:S03]  /*5d710*/  LEA.HI.X.SX32 R65, R26, R4, 0x2, P5 ;  /* 0x000000041a417211 */ /* 0x000fc600028f16ff */
[----:B------:R2:W-:Y:S01]  /*5d720*/  STL.64 [R1+0x60], R34 ;  /* 0x0000602201007387 */ /* 0x0005e20000100a00 */
[-C--:B------:R-:W-:Y:S02]  /*5d730*/  LEA R32, P5, R21, R3.reuse, 0x2 ;  /* 0x0000000315207211 */ /* 0x080fe400078a10ff */
[----:B------:R-:W-:Y:S02]  /*5d740*/  IADD3 R16, R27, c[0x0][0x198], RZ ;  /* 0x000066001b107a10 */ /* 0x000fe40007ffe0ff */
[-C--:B-1----:R-:W-:Y:S02]  /*5d750*/  LEA R36, P4, R15, R3.reuse, 0x2 ;  /* 0x000000030f247211 */ /* 0x082fe400078810ff */
[----:B--2---:R-:W-:Y:S02]  /*5d760*/  LEA R34, P6, R31, R3, 0x2 ;  /* 0x000000031f227211 */ /* 0x004fe400078c10ff */
[-C--:B------:R-:W-:Y:S02]  /*5d770*/  LEA.HI.X.SX32 R37, R15, R4.reuse, 0x2, P4 ;  /* 0x000000040f257211 */ /* 0x080fe400020f16ff */
[----:B------:R-:W-:-:S02]  /*5d780*/  LEA.HI.X.SX32 R35, R31, R4, 0x2, P6 ;  /* 0x000000041f237211 */ /* 0x000fc400030f16ff */
[-C--:B------:R-:W-:Y:S02]  /*5d790*/  LEA R58, P4, R24, R3.reuse, 0x2 ;  /* 0x00000003183a7211 */ /* 0x080fe400078810ff */
[-C--:B------:R-:W-:Y:S02]  /*5d7a0*/  LEA.HI.X.SX32 R33, R21, R4.reuse, 0x2, P5 ;  /* 0x0000000415217211 */ /* 0x080fe400028f16ff */
[----:B------:R-:W-:Y:S02]  /*5d7b0*/  IADD3 R15, R16, c[0x0][0x198], RZ ;  /* 0x00006600100f7a10 */ /* 0x000fe40007ffe0ff */
[----:B------:R-:W-:Y:S01]  /*5d7c0*/  LEA R52, P6, R29, R3, 0x2 ;  /* 0x000000031d347211 */ /* 0x000fe200078c10ff */
[----:B------:R-:W-:Y:S01]  /*5d7d0*/  STL.64 [R1+0x68], R36 ;  /* 0x0000682401007387 */ /* 0x000fe20000100a00 */
[-C--:B------:R-:W-:Y:S02]  /*5d7e0*/  LEA.HI.X.SX32 R59, R24, R4.reuse, 0x2, P4 ;  /* 0x00000004183b7211 */ /* 0x080fe400020f16ff */
[----:B------:R-:W-:Y:S01]  /*5d7f0*/  IADD3 R26, R15, c[0x0][0x198], RZ ;  /* 0x000066000f1a7a10 */ /* 0x000fe20007ffe0ff */
[----:B------:R1:W-:Y:S01]  /*5d800*/  STL.64 [R1+0x70], R34 ;  /* 0x0000702201007387 */ /* 0x0003e20000100a00 */
[----:B------:R-:W-:-:S03]  /*5d810*/  LEA.HI.X.SX32 R53, R29, R4, 0x2, P6 ;  /* 0x000000041d357211 */ /* 0x000fc600030f16ff */
[----:B------:R2:W-:Y:S01]  /*5d820*/  STL.64 [R1+0x78], R32 ;  /* 0x0000782001007387 */ /* 0x0005e20000100a00 */
[----:B------:R-:W-:Y:S02]  /*5d830*/  IADD3 R24, R26, c[0x0][0x198], RZ ;  /* 0x000066001a187a10 */ /* 0x000fe40007ffe0ff */
[CC--:B-1----:R-:W-:Y:S02]  /*5d840*/  LEA R34, P4, R25.reuse, R3.reuse, 0x2 ;  /* 0x0000000319227211 */ /* 0x0c2fe400078810ff */
[CC--:B--2---:R-:W-:Y:S02]  /*5d850*/  LEA R32, P6, R28.reuse, R3.reuse, 0x2 ;  /* 0x000000031c207211 */ /* 0x0c4fe400078c10ff */
[-C--:B------:R-:W-:Y:S02]  /*5d860*/  LEA.HI.X.SX32 R35, R25, R4.reuse, 0x2, P4 ;  /* 0x0000000419237211 */ /* 0x080fe400020f16ff */
[----:B------:R-:W-:Y:S02]  /*5d870*/  LEA.HI.X.SX32 R33, R28, R4, 0x2, P6 ;  /* 0x000000041c217211 */ /* 0x000fe400030f16ff */
[----:B------:R-:W-:Y:S01]  /*5d880*/  LEA R46, P5, R19, R3, 0x2 ;  /* 0x00000003132e7211 */ /* 0x000fe200078a10ff */
[----:B------:R-:W-:Y:S01]  /*5d890*/  STL.64 [R1+0x80], R34 ;  /* 0x0000802201007387 */ /* 0x000fe20000100a00 */
[----:B------:R-:W-:-:S02]  /*5d8a0*/  IADD3 R21, R24, c[0x0][0x198], RZ ;  /* 0x0000660018157a10 */ /* 0x000fc40007ffe0ff */
[----:B------:R-:W-:Y:S01]  /*5d8b0*/  LEA.HI.X.SX32 R47, R19, R4, 0x2, P5 ;  /* 0x00000004132f7211 */ /* 0x000fe200028f16ff */
[----:B------:R1:W-:Y:S01]  /*5d8c0*/  STL.64 [R1+0x88], R32 ;  /* 0x0000882001007387 */ /* 0x0003e20000100a00 */
[----:B------:R-:W-:Y:S02]  /*5d8d0*/  IADD3 R25, R21, c[0x0][0x198], RZ ;  /* 0x0000660015197a10 */ /* 0x000fe40007ffe0ff */
[-C--:B------:R-:W-:Y:S02]  /*5d8e0*/  LEA R40, P4, R17, R3.reuse, 0x2 ;  /* 0x0000000311287211 */ /* 0x080fe400078810ff */
[----:B------:R-:W-:Y:S02]  /*5d8f0*/  IADD3 R19, R25, c[0x0][0x198], RZ ;  /* 0x0000660019137a10 */ /* 0x000fe40007ffe0ff */
[-C--:B-1----:R-:W-:Y:S02]  /*5d900*/  LEA R32, P5, R18, R3.reuse, 0x2 ;  /* 0x0000000312207211 */ /* 0x082fe400078a10ff */
[----:B------:R-:W-:-:S02]  /*5d910*/  LEA R34, P6, R23, R3, 0x2 ;  /* 0x0000000317227211 */ /* 0x000fc400078c10ff */
[-C--:B------:R-:W-:Y:S02]  /*5d920*/  LEA.HI.X.SX32 R33, R18, R4.reuse, 0x2, P5 ;  /* 0x0000000412217211 */ /* 0x080fe400028f16ff */
[-C--:B------:R-:W-:Y:S02]  /*5d930*/  LEA.HI.X.SX32 R41, R17, R4.reuse, 0x2, P4 ;  /* 0x0000000411297211 */ /* 0x080fe400020f16ff */
[----:B------:R-:W-:Y:S01]  /*5d940*/  IADD3 R17, R19, c[0x0][0x198], RZ ;  /* 0x0000660013117a10 */ /* 0x000fe20007ffe0ff */
[----:B------:R1:W-:Y:S01]  /*5d950*/  STL.64 [R1+0x90], R32 ;  /* 0x0000902001007387 */ /* 0x0003e20000100a00 */
[----:B------:R-:W-:Y:S02]  /*5d960*/  LEA.HI.X.SX32 R35, R23, R4, 0x2, P6 ;  /* 0x0000000417237211 */ /* 0x000fe400030f16ff */
[----:B------:R-:W-:Y:S02]  /*5d970*/  LEA R36, P4, R12, R3, 0x2 ;  /* 0x000000030c247211 */ /* 0x000fe400078810ff */
[----:B------:R-:W-:-:S02]  /*5d980*/  IADD3 R18, R17, c[0x0][0x198], RZ ;  /* 0x0000660011127a10 */ /* 0x000fc40007ffe0ff */
[-C--:B------:R-:W-:Y:S02]  /*5d990*/  LEA.HI.X.SX32 R37, R12, R4.reuse, 0x2, P4 ;  /* 0x000000040c257211 */ /* 0x080fe400020f16ff */
[CC--:B-1----:R-:W-:Y:S02]  /*5d9a0*/  LEA R32, P6, R22.reuse, R3.reuse, 0x2 ;  /* 0x0000000316207211 */ /* 0x0c2fe400078c10ff */
[C---:B------:R-:W-:Y:S02]  /*5d9b0*/  LEA R28, P5, R11.reuse, R3, 0x2 ;  /* 0x000000030b1c7211 */ /* 0x040fe400078a10ff */
[-C--:B------:R-:W-:Y:S01]  /*5d9c0*/  LEA.HI.X.SX32 R33, R22, R4.reuse, 0x2, P6 ;  /* 0x0000000416217211 */ /* 0x080fe200030f16ff */
[----:B------:R-:W-:Y:S01]  /*5d9d0*/  STL.64 [R1+0x98], R36 ;  /* 0x0000982401007387 */ /* 0x000fe20000100a00 */
[----:B------:R-:W-:Y:S02]  /*5d9e0*/  IADD3 R12, R18, c[0x0][0x198], RZ ;  /* 0x00006600120c7a10 */ /* 0x000fe40007ffe0ff */
[----:B------:R-:W-:Y:S01]  /*5d9f0*/  LEA.HI.X.SX32 R29, R11, R4, 0x2, P5 ;  /* 0x000000040b1d7211 */ /* 0x000fe200028f16ff */
[----:B------:R1:W-:Y:S01]  /*5da00*/  STL.64 [R1+0xa0], R32 ;  /* 0x0000a02001007387 */ /* 0x0003e20000100a00 */
[----:B------:R-:W-:-:S02]  /*5da10*/  IADD3 R11, R12, c[0x0][0x198], RZ ;  /* 0x000066000c0b7a10 */ /* 0x000fc40007ffe0ff */
[-C--:B------:R-:W-:Y:S01]  /*5da20*/  LEA R22, P5, R6, R3.reuse, 0x2 ;  /* 0x0000000306167211 */ /* 0x080fe200078a10ff */
[----:B------:R-:W2:Y:S01]  /*5da30*/  LDL.LU.64 R234, [R1+0x40] ;  /* 0x0000400001ea7983 */ /* 0x000ea20000300a00 */
[----:B-1----:R-:W-:-:S04]  /*5da40*/  LEA R32, P4, R13, R3, 0x2 ;  /* 0x000000030d207211 */ /* 0x002fc800078810ff */
        /* <DEDUP_REMOVED lines=18> */
[-C--:B------:R-:W-:Y:S02]  /*5db70*/  LEA R118, P5, R20, R3.reuse, 0x2 ;  /* 0x0000000314767211 */ /* 0x080fe400078a10ff */
[-C--:B------:R-:W-:Y:S02]  /*5db80*/  LEA.HI.X.SX32 R117, R7, R4.reuse, 0x2, P4 ;  /* 0x0000000407757211 */ /* 0x080fe400020f16ff */
[----:B------:R-:W-:Y:S02]  /*5db90*/  IADD3 R7, R10, c[0x0][0x198], RZ ;  /* 0x000066000a077a10 */ /* 0x000fe40007ffe0ff */
[-C--:B------:R-:W-:Y:S02]  /*5dba0*/  LEA.HI.X.SX32 R115, R8, R4.reuse, 0x2, P6 ;  /* 0x0000000408737211 */ /* 0x080fe400030f16ff */
[----:B------:R-:W-:Y:S02]  /*5dbb0*/  LEA.HI.X.SX32 R119, R20, R4, 0x2, P5 ;  /* 0x0000000414777211 */ /* 0x000fe400028f16ff */
[----:B------:R-:W-:-:S02]  /*5dbc0*/  LEA R112, P4, R16, R3, 0x2 ;  /* 0x0000000310707211 */ /* 0x000fc400078810ff */
[-C--:B------:R-:W-:Y:S02]  /*5dbd0*/  LEA R8, P6, R9, R3.reuse, 0x2 ;  /* 0x0000000309087211 */ /* 0x080fe400078c10ff */
[----:B------:R-:W-:Y:S02]  /*5dbe0*/  IADD3 R20, R7, c[0x0][0x198], RZ ;  /* 0x0000660007147a10 */ /* 0x000fe40007ffe0ff */
[----:B------:R-:W-:Y:S02]  /*5dbf0*/  LEA R102, P5, R15, R3, 0x2 ;  /* 0x000000030f667211 */ /* 0x000fe400078a10ff */
[-C--:B------:R-:W-:Y:S02]  /*5dc00*/  LEA.HI.X.SX32 R113, R16, R4.reuse, 0x2, P4 ;  /* 0x0000000410717211 */ /* 0x080fe400020f16ff */
        /* <DEDUP_REMOVED lines=17> */
[-C--:B------:R-:W-:Y:S02]  /*5dd20*/  LEA R84, P5, R17, R3.reuse, 0x2 ;  /* 0x0000000311547211 */ /* 0x080fe400078a10ff */
[----:B------:R-:W-:Y:S02]  /*5dd30*/  LEA.HI.X.SX32 R93, R19, R4, 0x2, P4 ;  /* 0x00000004135d7211 */ /* 0x000fe400020f16ff */
[----:B------:R-:W-:-:S02]  /*5dd40*/  LEA R90, P6, R25, R3, 0x2 ;  /* 0x00000003195a7211 */ /* 0x000fc400078c10ff */
[----:B------:R-:W-:Y:S02]  /*5dd50*/  IADD3 R19, R21, c[0x0][0x198], RZ ;  /* 0x0000660015137a10 */ /* 0x000fe40007ffe0ff */
[-C--:B------:R-:W-:Y:S02]  /*5dd60*/  LEA.HI.X.SX32 R85, R17, R4.reuse, 0x2, P5 ;  /* 0x0000000411557211 */ /* 0x080fe400028f16ff */
[-C--:B------:R-:W-:Y:S02]  /*5dd70*/  LEA R78, P4, R12, R3.reuse, 0x2 ;  /* 0x000000030c4e7211 */ /* 0x080fe400078810ff */
[----:B------:R-:W-:Y:S02]  /*5dd80*/  LEA.HI.X.SX32 R91, R25, R4, 0x2, P6 ;  /* 0x00000004195b7211 */ /* 0x000fe400030f16ff */
[----:B------:R-:W-:Y:S02]  /*5dd90*/  IADD3 R17, R19, c[0x0][0x198], RZ ;  /* 0x0000660013117a10 */ /* 0x000fe40007ffe0ff */
        /* <DEDUP_REMOVED lines=16> */
[----:B------:R-:W-:Y:S02]  /*5dea0*/  IADD3 R63, R252, 0x172, RZ ;  /* 0x00000172fc3f7810 */ /* 0x000fe40007ffe0ff */
[----:B------:R-:W-:Y:S02]  /*5deb0*/  LEA.HI.X.SX32 R67, R0, R4, 0x2, P5 ;  /* 0x0000000400437211 */ /* 0x000fe400028f16ff */
[----:B------:R-:W-:-:S02]  /*5dec0*/  LEA R62, P5, R10, R3, 0x2 ;  /* 0x000000030a3e7211 */ /* 0x000fc400078a10ff */
[----:B------:R-:W-:Y:S01]  /*5ded0*/  IADD3 R0, R5, c[0x0][0x198], RZ ;  /* 0x0000660005007a10 */ /* 0x000fe20007ffe0ff */
[----:B------:R-:W-:Y:S01]  /*5dee0*/  IMAD.MOV.U32 R250, RZ, RZ, R63 ;  /* 0x000000fffffa7224 */ /* 0x000fe200078e003f */
[CC--:B------:R-:W-:Y:S02]  /*5def0*/  LEA R54, P6, R7.reuse, R3.reuse, 0x2 ;  /* 0x0000000307367211 */ /* 0x0c0fe400078c10ff */
[-C--:B------:R-:W-:Y:S02]  /*5df00*/  LEA.HI.X.SX32 R63, R10, R4.reuse, 0x2, P5 ;  /* 0x000000040a3f7211 */ /* 0x080fe400028f16ff */
[----:B------:R-:W-:Y:S02]  /*5df10*/  IADD3 R10, R0, c[0x0][0x198], RZ ;  /* 0x00006600000a7a10 */ /* 0x000fe40007ffe0ff */
[----:B------:R-:W-:Y:S02]  /*5df20*/  LEA R48, P5, R16, R3, 0x2 ;  /* 0x0000000310307211 */ /* 0x000fe400078a10ff */
[----:B------:R-:W-:-:S02]  /*5df30*/  LEA.HI.X.SX32 R55, R7, R4, 0x2, P6 ;  /* 0x0000000407377211 */ /* 0x000fc400030f16ff */
[-C--:B------:R-:W-:Y:S02]  /*5df40*/  LEA R60, P4, R14, R3.reuse, 0x2 ;  /* 0x000000030e3c7211 */ /* 0x080fe400078810ff */
[-C--:B------:R-:W-:Y:S02]  /*5df50*/  LEA R50, P6, R15, R3.reuse, 0x2 ;  /* 0x000000030f327211 */ /* 0x080fe400078c10ff */
[----:B------:R-:W-:Y:S02]  /*5df60*/  IADD3 R248, R10, c[0x0][0x198], RZ ;  /* 0x000066000af87a10 */ /* 0x000fe40007ffe0ff */
[-C--:B------:R-:W-:Y:S02]  /*5df70*/  LEA.HI.X.SX32 R49, R16, R4.reuse, 0x2, P5 ;  /* 0x0000000410317211 */ /* 0x080fe400028f16ff */
[----:B------:R-:W-:Y:S02]  /*5df80*/  LEA R44, P5, R21, R3, 0x2 ;  /* 0x00000003152c7211 */ /* 0x000fe400078a10ff */
[----:B------:R-:W-:-:S02]  /*5df90*/  LEA.HI.X.SX32 R61, R14, R4, 0x2, P4 ;  /* 0x000000040e3d7211 */ /* 0x000fc400020f16ff */
[-C--:B------:R-:W-:Y:S02]  /*5dfa0*/  LEA.HI.X.SX32 R51, R15, R4.reuse, 0x2, P6 ;  /* 0x000000040f337211 */ /* 0x080fe400030f16ff */
[-C--:B------:R-:W-:Y:S02]  /*5dfb0*/  LEA R56, P4, R20, R3.reuse, 0x2 ;  /* 0x0000000314387211 */ /* 0x080fe400078810ff */
[----:B------:R-:W-:Y:S02]  /*5dfc0*/  IADD3 R13, R248, c[0x0][0x198], RZ ;  /* 0x00006600f80d7a10 */ /* 0x000fe40007ffe0ff */
[-C--:B------:R-:W-:Y:S02]  /*5dfd0*/  LEA R36, P6, R19, R3.reuse, 0x2 ;  /* 0x0000000313247211 */ /* 0x080fe400078c10ff */
[-C--:B------:R-:W-:Y:S02]  /*5dfe0*/  LEA.HI.X.SX32 R45, R21, R4.reuse, 0x2, P5 ;  /* 0x00000004152d7211 */ /* 0x080fe400028f16ff */
[----:B------:R-:W-:Y:S01]  /*5dff0*/  LEA R30, P5, R12, R3, 0x2 ;  /* 0x000000030c1e7211 */ /* 0x000fe200078a10ff */
[----:B------:R1:W-:Y:S01]  /*5e000*/  STL.64 [R1+0xa8], R32 ;  /* 0x0000a82001007387 */ /* 0x0003e20000100a00 */
[----:B------:R-:W-:-:S02]  /*5e010*/  LEA.HI.X.SX32 R57, R20, R4, 0x2, P4 ;  /* 0x0000000414397211 */ /* 0x000fc400020f16ff */
[----:B------:R-:W-:Y:S01]  /*5e020*/  IADD3 R244, R13, c[0x0][0x198], RZ ;  /* 0x000066000df47a10 */ /* 0x000fe20007ffe0ff */
[----:B------:R-:W-:Y:S01]  /*5e030*/  IMAD.MOV.U32 R251, RZ, RZ, R252 ;  /* 0x000000fffffb7224 */ /* 0x000fe200078e00fc */
[-C--:B------:R-:W-:Y:S01]  /*5e040*/  LEA.HI.X.SX32 R37, R19, R4.reuse, 0x2, P6 ;  /* 0x0000000413257211 */ /* 0x080fe200030f16ff */
[----:B------:R-:W3:Y:S01]  /*5e050*/  LDL.LU.64 R232, [R1+0x38] ;  /* 0x0000380001e87983 */ /* 0x000ee20000300a00 */
[-C--:B------:R-:W-:Y:S02]  /*5e060*/  LEA R42, P4, R24, R3.reuse, 0x2 ;  /* 0x00000003182a7211 */ /* 0x080fe400078810ff */
[----:B------:R-:W-:Y:S01]  /*5e070*/  LEA.HI.X.SX32 R31, R12, R4, 0x2, P5 ;  /* 0x000000040c1f7211 */ /* 0x000fe200028f16ff */
[----:B------:R-:W4:Y:S01]  /*5e080*/  LDL.LU.64 R238, [R1+0x30] ;  /* 0x0000300001ee7983 */ /* 0x000f220000300a00 */
[-C--:B-1----:R-:W-:Y:S02]  /*5e090*/  LEA R32, P6, R11, R3.reuse, 0x2 ;  /* 0x000000030b207211 */ /* 0x082fe400078c10ff */
[----:B------:R-:W-:Y:S01]  /*5e0a0*/  LEA R26, P5, R5, R3, 0x2 ;  /* 0x00000003051a7211 */ /* 0x000fe200078a10ff */
[----:B------:R-:W5:Y:S01]  /*5e0b0*/  LDL.LU.64 R236, [R1+0x28] ;  /* 0x0000280001ec7983 */ /* 0x000f620000300a00 */
[----:B------:R-:W-:-:S02]  /*5e0c0*/  IADD3 R252, R244, c[0x0][0x198], RZ ;  /* 0x00006600f4fc7a10 */ /* 0x000fc40007ffe0ff */
[-C--:B------:R-:W-:Y:S01]  /*5e0d0*/  LEA.HI.X.SX32 R43, R24, R4.reuse, 0x2, P4 ;  /* 0x00000004182b7211 */ /* 0x080fe200020f16ff */
[----:B------:R-:W2:Y:S01]  /*5e0e0*/  LDL.LU.64 R242, [R1+0x20] ;  /* 0x0000200001f27983 */ /* 0x000ea20000300a00 */
[-C--:B------:R-:W-:Y:S02]  /*5e0f0*/  LEA.HI.X.SX32 R33, R11, R4.reuse, 0x2, P6 ;  /* 0x000000040b217211 */ /* 0x080fe400030f16ff */
[-C--:B------:R-:W-:Y:S01]  /*5e100*/  LEA R38, P4, R17, R3.reuse, 0x2 ;  /* 0x0000000311267211 */ /* 0x080fe200078810ff */
[----:B------:R-:W2:Y:S01]  /*5e110*/  LDL.LU.64 R240, [R1+0x18] ;  /* 0x0000180001f07983 */ /* 0x000ea20000300a00 */
[----:B------:R-:W-:Y:S02]  /*5e120*/  LEA R20, P6, R0, R3, 0x2 ;  /* 0x0000000300147211 */ /* 0x000fe400078c10ff */
[----:B------:R-:W-:Y:S01]  /*5e130*/  LEA.HI.X.SX32 R27, R5, R4, 0x2, P5 ;  /* 0x00000004051b7211 */ /* 0x000fe200028f16ff */
[----:B------:R-:W2:Y:S01]  /*5e140*/  LDL.LU.64 R246, [R1+0x10] ;  /* 0x0000100001f67983 */ /* 0x000ea20000300a00 */
[----:B------:R-:W-:-:S02]  /*5e150*/  IADD3 R249, R252, c[0x0][0x198], RZ ;  /* 0x00006600fcf97a10 */ /* 0x000fc40007ffe0ff */
[-C--:B------:R-:W-:Y:S02]  /*5e160*/  LEA R18, P5, R10, R3.reuse, 0x2 ;  /* 0x000000030a127211 */ /* 0x080fe400078a10ff */
[-C--:B------:R-:W-:Y:S02]  /*5e170*/  LEA.HI.X.SX32 R39, R17, R4.reuse, 0x2, P4 ;  /* 0x0000000411277211 */ /* 0x080fe400020f16ff */
[----:B------:R-:W-:Y:S02]  /*5e180*/  LEA.HI.X.SX32 R21, R0, R4, 0x2, P6 ;  /* 0x0000000400157211 */ /* 0x000fe400030f16ff */
[-C--:B------:R-:W-:Y:S02]  /*5e190*/  LEA R24, P4, R6, R3.reuse, 0x2 ;  /* 0x0000000306187211 */ /* 0x080fe400078810ff */
[----:B------:R-:W-:Y:S02]  /*5e1a0*/  LEA R16, P6, R248, R3, 0x2 ;  /* 0x00000003f8107211 */ /* 0x000fe400078c10ff */
[----:B------:R-:W-:-:S02]  /*5e1b0*/  IADD3 R7, R249, c[0x0][0x198], RZ ;  /* 0x00006600f9077a10 */ /* 0x000fc40007ffe0ff */
[-C--:B------:R-:W-:Y:S02]  /*5e1c0*/  LEA.HI.X.SX32 R19, R10, R4.reuse, 0x2, P5 ;  /* 0x000000040a137211 */ /* 0x080fe400028f16ff */
[-C--:B------:R-:W-:Y:S02]  /*5e1d0*/  LEA R14, P5, R13, R3.reuse, 0x2 ;  /* 0x000000030d0e7211 */ /* 0x080fe400078a10ff */
[-C--:B------:R-:W-:Y:S02]  /*5e1e0*/  LEA.HI.X.SX32 R25, R6, R4.reuse, 0x2, P4 ;  /* 0x0000000406197211 */ /* 0x080fe400020f16ff */
[----:B------:R-:W-:Y:S02]  /*5e1f0*/  LEA.HI.X.SX32 R17, R248, R4, 0x2, P6 ;  /* 0x00000004f8117211 */ /* 0x000fe400030f16ff */
[-C--:B------:R-:W-:Y:S02]  /*5e200*/  LEA R6, P4, R7, R3.reuse, 0x2 ;  /* 0x0000000307067211 */ /* 0x080fe400078810ff */
[----:B------:R-:W-:-:S02]  /*5e210*/  LEA R12, P6, R244, R3, 0x2 ;  /* 0x00000003f40c7211 */ /* 0x000fc400078c10ff */
[-C--:B------:R-:W-:Y:S02]  /*5e220*/  LEA.HI.X.SX32 R15, R13, R4.reuse, 0x2, P5 ;  /* 0x000000040d0f7211 */ /* 0x080fe400028f16ff */
[----:B------:R-:W-:Y:S02]  /*5e230*/  LEA R10, P5, R252, R3, 0x2 ;  /* 0x00000003fc0a7211 */ /* 0x000fe400078a10ff */
[-C--:B------:R-:W-:Y:S02]  /*5e240*/  LEA.HI.X.SX32 R7, R7, R4.reuse, 0x2, P4 ;  /* 0x0000000407077211 */ /* 0x080fe400020f16ff */
[C---:B------:R-:W-:Y:S02]  /*5e250*/  IADD3 R5, R251.reuse, 0x173, RZ ;  /* 0x00000173fb057810 */ /* 0x040fe40007ffe0ff */
[----:B------:R-:W-:Y:S02]  /*5e260*/  LEA.HI.X.SX32 R13, R244, R4, 0x2, P6 ;  /* 0x00000004f40d7211 */ /* 0x000fe400030f16ff */
[----:B------:R-:W-:Y:S01]  /*5e270*/  ISETP.LT.AND P4, PT, R250, c[0x0][0x17c], !P0 ;  /* 0x00005f00fa007a0c */ /* 0x000fe20004781270 */
[----:B------:R-:W2:Y:S01]  /*5e280*/  LDL.LU.64 R244, [R1+0x8] ;  /* 0x0000080001f47983 */ /* 0x000ea20000300a00 */
[----:B------:R-:W-:-:S02]  /*5e290*/  IADD3 R0, R251, 0x174, RZ ;  /* 0x00000174fb007810 */ /* 0x000fc40007ffe0ff */
[----:B------:R-:W-:Y:S01]  /*5e2a0*/  LEA.HI.X.SX32 R11, R252, R4, 0x2, P5 ;  /* 0x00000004fc0b7211 */ /* 0x000fe200028f16ff */
[----:B------:R-:W2:Y:S01]  /*5e2b0*/  LDL.LU.64 R250, [R1] ;  /* 0x0000000001fa7983 */ /* 0x000ea20000300a00 */
[----:B------:R-:W-:-:S03]  /*5e2c0*/  ISETP.LT.AND P5, PT, R5, c[0x0][0x17c], !P0 ;  /* 0x00005f0005007a0c */ /* 0x000fc600047a1270 */
[----:B------:R-:W2:Y:S04]  /*5e2d0*/  LDL.LU R252, [R1+0x99c] ;  /* 0x00099c0001fc7983 */ /* 0x000ea80000300800 */
[----:B------:R-:W3:Y:S01]  /*5e2e0*/  LDL.LU R5, [R1+0x34c] ;  /* 0x00034c0001057983 */ /* 0x000ee20000300800 */
[----:B------:R-:W-:-:S04]  /*5e2f0*/  LEA R248, P6, R249, R3, 0x2 ;  /* 0x00000003f9f87211 */ /* 0x000fc800078c10ff */
[----:B------:R-:W-:Y:S02]  /*5e300*/  LEA.HI.X.SX32 R249, R249, R4, 0x2, P6 ;  /* 0x00000004f9f97211 */ /* 0x000fe400030f16ff */
[----:B------:R-:W4:Y:S01]  /*5e310*/  LDL.LU R4, [R1+0x3dc] ;  /* 0x0003dc0001047983 */ /* 0x000f220000300800 */
[----:B--2---:R-:W-:-:S03]  /*5e320*/  IADD3 R3, R252, 0x175, RZ ;  /* 0x00000175fc037810 */ /* 0x004fc60007ffe0ff */
[----:B---3--:R1:W-:Y:S01]  /*5e330*/  @P1 STG.E [R234.64], R5 ;  /* 0x00000005ea001986 */ /* 0x0083e2000c101904 */
[----:B------:R-:W-:-:S03]  /*5e340*/  ISETP.LT.AND P1, PT, R3, c[0x0][0x17c], !P0 ;  /* 0x00005f0003007a0c */ /* 0x000fc60004721270 */
[----:B-1----:R-:W2:Y:S04]  /*5e350*/  LDL.LU.64 R234, [R1+0x1450] ;  /* 0x0014500001ea7983 */ /* 0x002ea80000300a00 */
[----:B------:R-:W3:Y:S04]  /*5e360*/  LDL.LU R5, [R1+0x3fc] ;  /* 0x0003fc0001057983 */ /* 0x000ee80000300800 */
[----:B------:R-:W2:Y:S01]  /*5e370*/  LDL.LU R3, [R1+0x388] ;  /* 0x0003880001037983 */ /* 0x000ea20000300800 */
[----:B------:R-:W-:Y:S02]  /*5e380*/  ISETP.LT.AND P6, PT, R0, c[0x0][0x17c], !P0 ;  /* 0x00005f0000007a0c */ /* 0x000fe400047c1270 */
[----:B------:R-:W-:Y:S01]  /*5e390*/  IADD3 R0, R252, 0x176, RZ ;  /* 0x00000176fc007810 */ /* 0x000fe20007ffe0ff */
[----:B--2---:R1:W-:Y:S03]  /*5e3a0*/  @P2 STG.E [R232.64], R3 ;  /* 0x00000003e8002986 */ /* 0x0043e6000c101904 */
[----:B------:R-:W-:Y:S01]  /*5e3b0*/  ISETP.LT.AND P2, PT, R0, c[0x0][0x17c], !P0 ;  /* 0x00005f0000007a0c */ /* 0x000fe20004741270 */
[----:B-1----:R-:W2:Y:S04]  /*5e3c0*/  LDL.LU.64 R232, [R1+0x1448] ;  /* 0x0014480001e87983 */ /* 0x002ea80000300a00 */
[----:B------:R-:W4:Y:S01]  /*5e3d0*/  LDL.LU R0, [R1+0x38c] ;  /* 0x00038c0001007983 */ /* 0x000f220000300800 */
[----:B------:R-:W-:-:S03]  /*5e3e0*/  IADD3 R3, R252, 0x177, RZ ;  /* 0x00000177fc037810 */ /* 0x000fc60007ffe0ff */
[----:B----4-:R1:W-:Y:S01]  /*5e3f0*/  @P3 STG.E [R238.64], R0 ;  /* 0x00000000ee003986 */ /* 0x0103e2000c101904 */
[----:B------:R-:W-:-:S03]  /*5e400*/  ISETP.LT.AND P3, PT, R3, c[0x0][0x17c], !P0 ;  /* 0x00005f0003007a0c */ /* 0x000fc60004761270 */
[----:B-1----:R-:W4:Y:S04]  /*5e410*/  LDL.LU.64 R238, [R1+0x1440] ;  /* 0x0014400001ee7983 */ /* 0x002f280000300a00 */
[----:B------:R-:W5:Y:S01]  /*5e420*/  LDL.LU R3, [R1+0x398] ;  /* 0x0003980001037983 */ /* 0x000f620000300800 */
[----:B------:R-:W-:-:S03]  /*5e430*/  IADD3 R0, R252, 0x178, RZ ;  /* 0x00000178fc007810 */ /* 0x000fc60007ffe0ff */
[----:B-----5:R1:W-:Y:S01]  /*5e440*/  @P4 STG.E [R236.64], R3 ;  /* 0x00000003ec004986 */ /* 0x0203e2000c101904 */
[----:B------:R-:W-:-:S03]  /*5e450*/  ISETP.LT.AND P4, PT, R0, c[0x0][0x17c], !P0 ;  /* 0x00005f0000007a0c */ /* 0x000fc60004781270 */
[----:B-1----:R-:W5:Y:S04]  /*5e460*/  LDL.LU.64 R236, [R1+0x1438] ;  /* 0x0014380001ec7983 */ /* 0x002f680000300a00 */
[----:B------:R-:W2:Y:S01]  /*5e470*/  LDL.LU R0, [R1+0x39c] ;  /* 0x00039c0001007983 */ /* 0x000ea20000300800 */
[----:B------:R-:W-:-:S03]  /*5e480*/  IADD3 R3, R252, 0x179, RZ ;  /* 0x00000179fc037810 */ /* 0x000fc60007ffe0ff */
[----:B--2---:R1:W-:Y:S01]  /*5e490*/  @P5 STG.E [R242.64], R0 ;  /* 0x00000000f2005986 */ /* 0x0043e2000c101904 */
[----:B------:R-:W-:-:S03]  /*5e4a0*/  ISETP.LT.AND P5, PT, R3, c[0x0][0x17c], !P0 ;  /* 0x00005f0003007a0c */ /* 0x000fc600047a1270 */
[----:B-1----:R-:W2:Y:S04]  /*5e4b0*/  LDL.LU.64 R242, [R1+0x1430] ;  /* 0x0014300001f27983 */ /* 0x002ea80000300a00 */
        /* <DEDUP_REMOVED lines=10> */
[----:B------:R-:W2:Y:S04]  /*5e560*/  LDL.LU R3, [R1+0x3d8] ;  /* 0x0003d80001037983 */ /* 0x000ea80000300800 */
[----:B--2---:R1:W-:Y:S04]  /*5e570*/  @P2 STG.E [R244.64], R3 ;  /* 0x00000003f4002986 */ /* 0x0043e8000c101904 */
[----:B------:R2:W-:Y:S01]  /*5e580*/  @P3 STG.E [R250.64], R4 ;  /* 0x00000004fa003986 */ /* 0x0005e2000c101904 */
[----:B-1----:R-:W-:-:S03]  /*5e590*/  IADD3 R3, R252, 0x17d, RZ ;  /* 0x0000017dfc037810 */ /* 0x002fc60007ffe0ff */
[----:B------:R-:W3:Y:S01]  /*5e5a0*/  LDL.LU.64 R244, [R1+0x1418] ;  /* 0x0014180001f47983 */ /* 0x000ee20000300a00 */
[----:B------:R-:W-:-:S03]  /*5e5b0*/  ISETP.LT.AND P3, PT, R3, c[0x0][0x17c], !P0 ;  /* 0x00005f0003007a0c */ /* 0x000fc60004761270 */
[----:B--2---:R-:W2:Y:S04]  /*5e5c0*/  LDL.LU.64 R250, [R1+0x1410] ;  /* 0x0014100001fa7983 */ /* 0x004ea80000300a00 */
[----:B------:R-:W2:Y:S04]  /*5e5d0*/  LDL.LU R4, [R1+0x43c] ;  /* 0x00043c0001047983 */ /* 0x000ea80000300800 */
[----:B------:R-:W2:Y:S04]  /*5e5e0*/  LDL.LU R3, [R1+0x3f8] ;  /* 0x0003f80001037983 */ /* 0x000ea80000300800 */
[----:B--2---:R1:W-:Y:S04]  /*5e5f0*/  @P4 STG.E [R250.64], R3 ;  /* 0x00000003fa004986 */ /* 0x0043e8000c101904 */
[----:B---3--:R2:W-:Y:S04]  /*5e600*/  @P5 STG.E [R244.64], R5 ;  /* 0x00000005f4005986 */ /* 0x0085e8000c101904 */
[----:B-1----:R-:W3:Y:S04]  /*5e610*/  LDL.LU R250, [R1+0x41c] ;  /* 0x00041c0001fa7983 */ /* 0x002ee80000300800 */
[----:B------:R-:W5:Y:S04]  /*5e620*/  LDL.LU R251, [R1+0x42c] ;  /* 0x00042c0001fb7983 */ /* 0x000f680000300800 */
[----:B--2---:R-:W2:Y:S04]  /*5e630*/  LDL.LU R245, [R1+0x418] ;  /* 0x0004180001f57983 */ /* 0x004ea80000300800 */
[----:B------:R-:W4:Y:S04]  /*5e640*/  LDL.LU R244, [R1+0x438] ;  /* 0x0004380001f47983 */ /* 0x000f280000300800 */
[----:B------:R-:W3:Y:S01]  /*5e650*/  LDL.LU R5, [R1+0x374] ;  /* 0x0003740001057983 */ /* 0x000ee20000300800 */
[----:B------:R-:W-:-:S03]  /*5e660*/  IADD3 R0, R252, 0x17c, RZ ;  /* 0x0000017cfc007810 */ /* 0x000fc60007ffe0ff */
[----:B--2---:R1:W-:Y:S04]  /*5e670*/  @P6 STG.E [R246.64], R245 ;  /* 0x000000f5f6006986 */ /* 0x0043e8000c101904 */
[----:B-1----:R-:W2:Y:S04]  /*5e680*/  LDL.LU R247, [R1+0x428] ;  /* 0x0004280001f77983 */ /* 0x002ea80000300800 */
[----:B------:R-:W4:Y:S04]  /*5e690*/  LDL.LU R246, [R1+0x310] ;  /* 0x0003100001f67983 */ /* 0x000f280000300800 */
[----:B---3--:R1:W-:Y:S04]  /*5e6a0*/  @P1 STG.E [R240.64], R250 ;  /* 0x000000faf0001986 */ /* 0x0083e8000c101904 */
[----:B-1----:R-:W3:Y:S04]  /*5e6b0*/  LDL.LU R241, [R1+0x370] ;  /* 0x0003700001f17983 */ /* 0x002ee80000300800 */
[----:B------:R-:W3:Y:S01]  /*5e6c0*/  LDL.LU R250, [R1+0x314] ;  /* 0x0003140001fa7983 */ /* 0x000ee20000300800 */
[----:B------:R-:W-:-:S02]  /*5e6d0*/  ISETP.LT.AND P2, PT, R0, c[0x0][0x17c], !P0 ;  /* 0x00005f0000007a0c */ /* 0x000fc40004741270 */
[C---:B------:R-:W-:Y:S01]  /*5e6e0*/  IADD3 R0, R252.reuse, 0x17e, RZ ;  /* 0x0000017efc007810 */ /* 0x040fe20007ffe0ff */
[----:B------:R-:W3:Y:S01]  /*5e6f0*/  LDL.LU R245, [R1+0x1b0] ;  /* 0x0001b00001f57983 */ /* 0x000ee20000300800 */
[----:B------:R-:W-:Y:S02]  /*5e700*/  IADD3 R3, R252, 0x17f, RZ ;  /* 0x0000017ffc037810 */ /* 0x000fe40007ffe0ff */
[----:B------:R-:W-:Y:S02]  /*5e710*/  ISETP.LT.AND P4, PT, R0, c[0x0][0x17c], !P0 ;  /* 0x00005f0000007a0c */ /* 0x000fe40004781270 */
[----:B------:R-:W-:Y:S02]  /*5e720*/  ISETP.LT.AND P5, PT, R3, c[0x0][0x17c], !P0 ;  /* 0x00005f0003007a0c */ /* 0x000fe400047a1270 */
[C---:B------:R-:W-:Y:S02]  /*5e730*/  IADD3 R0, R252.reuse, 0x180, RZ ;  /* 0x00000180fc007810 */ /* 0x040fe40007ffe0ff */
[----:B------:R-:W-:-:S02]  /*5e740*/  IADD3 R3, R252, 0x181, RZ ;  /* 0x00000181fc037810 */ /* 0x000fc40007ffe0ff */
[----:B------:R-:W-:Y:S02]  /*5e750*/  ISETP.LT.AND P6, PT, R0, c[0x0][0x17c], !P0 ;  /* 0x00005f0000007a0c */ /* 0x000fe400047c1270 */
[C---:B------:R-:W-:Y:S02]  /*5e760*/  IADD3 R0, R252.reuse, 0x182, RZ ;  /* 0x00000182fc007810 */ /* 0x040fe40007ffe0ff */
[----:B------:R-:W-:Y:S02]  /*5e770*/  ISETP.LT.AND P1, PT, R3, c[0x0][0x17c], !P0 ;  /* 0x00005f0003007a0c */ /* 0x000fe40004721270 */
[----:B------:R-:W-:Y:S01]  /*5e780*/  IADD3 R3, R252, 0x183, RZ ;  /* 0x00000183fc037810 */ /* 0x000fe20007ffe0ff */
[----:B--2---:R-:W-:Y:S04]  /*5e790*/  @P2 STG.E [R242.64], R247 ;  /* 0x000000f7f2002986 */ /* 0x004fe8000c101904 */
[----:B-----5:R1:W-:Y:S01]  /*5e7a0*/  @P3 STG.E [R236.64], R251 ;  /* 0x000000fbec003986 */ /* 0x0203e2000c101904 */
[----:B------:R-:W-:-:S02]  /*5e7b0*/  ISETP.LT.AND P2, PT, R0, c[0x0][0x17c], !P0 ;  /* 0x00005f0000007a0c */ /* 0x000fc40004741270 */
[----:B------:R-:W-:Y:S01]  /*5e7c0*/  ISETP.LT.AND P3, PT, R3, c[0x0][0x17c], !P0 ;  /* 0x00005f0003007a0c */ /* 0x000fe20004761270 */
[----:B----4-:R-:W-:Y:S04]  /*5e7d0*/  @P4 STG.E [R238.64], R244 ;  /* 0x000000f4ee004986 */ /* 0x010fe8000c101904 */
[----:B-1----:R-:W2:Y:S04]  /*5e7e0*/  LDL.LU R251, [R1+0x1b4] ;  /* 0x0001b40001fb7983 */ /* 0x002ea80000300800 */
[----:B------:R-:W4:Y:S04]  /*5e7f0*/  LDL.LU R247, [R1+0x140] ;  /* 0x0001400001f77983 */ /* 0x000f280000300800 */
[----:B------:R1:W-:Y:S04]  /*5e800*/  @P5 STG.E [R232.64], R4 ;  /* 0x00000004e8005986 */ /* 0x0003e8000c101904 */
[----:B---3--:R-:W-:Y:S04]  /*5e810*/  @P6 STG.E [R234.64], R241 ;  /* 0x000000f1ea006986 */ /* 0x008fe8000c101904 */
[----:B-1----:R-:W3:Y:S04]  /*5e820*/  LDL.LU R4, [R1+0x144] ;  /* 0x0001440001047983 */ /* 0x002ee80000300800 */
[----:B------:R-:W5:Y:S04]  /*5e830*/  LDL.LU R244, [R1+0x360] ;  /* 0x0003600001f47983 */ /* 0x000f680000300800 */
[----:B------:R1:W-:Y:S04]  /*5e840*/  @P1 STG.E [R228.64], R5 ;  /* 0x00000005e4001986 */ /* 0x0003e8000c101904 */
[----:B------:R-:W-:Y:S04]  /*5e850*/  @P2 STG.E [R230.64], R246 ;  /* 0x000000f6e6002986 */ /* 0x000fe8000c101904 */
[----:B------:R1:W-:Y:S04]  /*5e860*/  @P3 STG.E [R224.64], R250 ;  /* 0x000000fae0003986 */ /* 0x0003e8000c101904 */
[----:B-1----:R-:W5:Y:S04]  /*5e870*/  LDL.LU R5, [R1+0x364] ;  /* 0x0003640001057983 */ /* 0x002f680000300800 */
[----:B------:R-:W5:Y:S04]  /*5e880*/  LDL.LU R241, [R1+0x300] ;  /* 0x0003000001f17983 */ /* 0x000f680000300800 */
[----:B------:R-:W5:Y:S01]  /*5e890*/  LDL.LU R250, [R1+0x304] ;  /* 0x0003040001fa7983 */ /* 0x000f620000300800 */
[----:B------:R-:W-:-:S02]  /*5e8a0*/  IADD3 R0, R252, 0x184, RZ ;  /* 0x00000184fc007810 */ /* 0x000fc40007ffe0ff */
[----:B------:R-:W-:Y:S01]  /*5e8b0*/  IADD3 R3, R252, 0x185, RZ ;  /* 0x00000185fc037810 */ /* 0x000fe20007ffe0ff */
[----:B------:R-:W5:Y:S01]  /*5e8c0*/  LDL.LU R246, [R1+0x190] ;  /* 0x0001900001f67983 */ /* 0x000f620000300800 */
[----:B------:R-:W-:Y:S02]  /*5e8d0*/  ISETP.LT.AND P4, PT, R0, c[0x0][0x17c], !P0 ;  /* 0x00005f0000007a0c */ /* 0x000fe40004781270 */
[----:B------:R-:W-:Y:S02]  /*5e8e0*/  ISETP.LT.AND P5, PT, R3, c[0x0][0x17c], !P0 ;  /* 0x00005f0003007a0c */ /* 0x000fe400047a1270 */
[C---:B------:R-:W-:Y:S02]  /*5e8f0*/  IADD3 R0, R252.reuse, 0x186, RZ ;  /* 0x00000186fc007810 */ /* 0x040fe40007ffe0ff */
[----:B------:R-:W-:Y:S02]  /*5e900*/  IADD3 R3, R252, 0x187, RZ ;  /* 0x00000187fc037810 */ /* 0x000fe40007ffe0ff */
[----:B------:R-:W-:-:S02]  /*5e910*/  ISETP.LT.AND P6, PT, R0, c[0x0][0x17c], !P0 ;  /* 0x00005f0000007a0c */ /* 0x000fc400047c1270 */
[----:B------:R-:W-:Y:S02]  /*5e920*/  IADD3 R0, R252, 0x188, RZ ;  /* 0x00000188fc007810 */ /* 0x000fe40007ffe0ff */
[----:B------:R-:W-:Y:S02]  /*5e930*/  ISETP.LT.AND P1, PT, R3, c[0x0][0x17c], !P0 ;  /* 0x00005f0003007a0c */ /* 0x000fe40004721270 */
[----:B------:R-:W-:Y:S01]  /*5e940*/  ISETP.LT.AND P2, PT, R0, c[0x0][0x17c], !P0 ;  /* 0x00005f0000007a0c */ /* 0x000fe20004741270 */
[----:B------:R-:W-:Y:S01]  /*5e950*/  @P4 STG.E [R226.64], R245 ;  /* 0x000000f5e2004986 */ /* 0x000fe2000c101904 */
[C---:B------:R-:W-:Y:S02]  /*5e960*/  IADD3 R0, R252.reuse, 0x189, RZ ;  /* 0x00000189fc007810 */ /* 0x040fe40007ffe0ff */
[----:B------:R-:W-:Y:S02]  /*5e970*/  IADD3 R3, R252, 0x18a, RZ ;  /* 0x0000018afc037810 */ /* 0x000fe40007ffe0ff */
[----:B------:R-:W-:-:S02]  /*5e980*/  ISETP.LT.AND P3, PT, R0, c[0x0][0x17c], !P0 ;  /* 0x00005f0000007a0c */ /* 0x000fc40004761270 */
[----:B------:R-:W-:Y:S02]  /*5e990*/  IADD3 R0, R252, 0x18b, RZ ;  /* 0x0000018bfc007810 */ /* 0x000fe40007ffe0ff */
[----:B------:R-:W-:Y:S01]  /*5e9a0*/  ISETP.LT.AND P4, PT, R3, c[0x0][0x17c], !P0 ;  /* 0x00005f0003007a0c */ /* 0x000fe20004781270 */
[----:B--2---:R1:W-:Y:S01]  /*5e9b0*/  @P5 STG.E [R220.64], R251 ;  /* 0x000000fbdc005986 */ /* 0x0043e2000c101904 */
[----:B------:R-:W-:-:S03]  /*5e9c0*/  ISETP.LT.AND P5, PT, R0, c[0x0][0x17c], !P0 ;  /* 0x00005f0000007a0c */ /* 0x000fc600047a1270 */
[----:B----4-:R-:W-:Y:S04]  /*5e9d0*/  @P6 STG.E [R222.64], R247 ;  /* 0x000000f7de006986 */ /* 0x010fe8000c101904 */
[----:B-1----:R-:W2:Y:S04]  /*5e9e0*/  LDL.LU R251, [R1+0x194] ;  /* 0x0001940001fb7983 */ /* 0x002ea80000300800 */
[----:B------:R-:W4:Y:S04]  /*5e9f0*/  LDL.LU R245, [R1+0x100] ;  /* 0x0001000001f57983 */ /* 0x000f280000300800 */
[----:B---3--:R1:W-:Y:S04]  /*5ea00*/  @P1 STG.E [R216.64], R4 ;  /* 0x00000004d8001986 */ /* 0x0083e8000c101904 */
[----:B-----5:R-:W-:Y:S04]  /*5ea10*/  @P2 STG.E [R218.64], R244 ;  /* 0x000000f4da002986 */ /* 0x020fe8000c101904 */
        /* <DEDUP_REMOVED lines=16> */
[----:B------:R-:W-:Y:S02]  /*5eb20*/  ISETP.LT.AND P3, PT, R0, c[0x0][0x17c], !P0 ;  /* 0x00005f0000007a0c */ /* 0x000fe40004761270 */
[C---:B------:R-:W-:Y:S01]  /*5eb30*/  IADD3 R3, R252.reuse, 0x190, RZ ;  /* 0x00000190fc037810 */ /* 0x040fe20007ffe0ff */
[----:B------:R-:W-:Y:S01]  /*5eb40*/  @P6 STG.E [R210.64], R246 ;  /* 0x000000f6d2006986 */ /* 0x000fe2000c101904 */
[C---:B------:R-:W-:Y:S02]  /*5eb50*/  IADD3 R0, R252.reuse, 0x191, RZ ;  /* 0x00000191fc007810 */ /* 0x040fe40007ffe0ff */
[----:B------:R-:W-:Y:S02]  /*5eb60*/  ISETP.LT.AND P4, PT, R3, c[0x0][0x17c], !P0 ;  /* 0x00005f0003007a0c */ /* 0x000fe40004781270 */
[----:B------:R-:W-:Y:S02]  /*5eb70*/  IADD3 R3, R252, 0x192, RZ ;  /* 0x00000192fc037810 */ /* 0x000fe40007ffe0ff */
[----:B------:R-:W-:-:S02]  /*5eb80*/  ISETP.LT.AND P5, PT, R0, c[0x0][0x17c], !P0 ;  /* 0x00005f0000007a0c */ /* 0x000fc400047a1270 */
[----:B------:R-:W-:Y:S02]  /*5eb90*/  IADD3 R0, R252, 0x193, RZ ;  /* 0x00000193fc007810 */ /* 0x000fe40007ffe0ff */
[----:B------:R-:W-:Y:S01]  /*5eba0*/  ISETP.LT.AND P6, PT, R3, c[0x0][0x17c], !P0 ;  /* 0x00005f0003007a0c */ /* 0x000fe200047c1270 */
[----:B--2---:R1:W-:Y:S01]  /*5ebb0*/  @P1 STG.E [R204.64], R251 ;  /* 0x000000fbcc001986 */ /* 0x0043e2000c101904 */
[----:B------:R-:W-:-:S03]  /*5ebc0*/  ISETP.LT.AND P1, PT, R0, c[0x0][0x17c], !P0 ;  /* 0x00005f0000007a0c */ /* 0x000fc60004721270 */
[----:B----4-:R2:W-:Y:S04]  /*5ebd0*/  @P2 STG.E [R206.64], R245 ;  /* 0x000000f5ce002986 */ /* 0x0105e8000c101904 */
[----:B-1----:R-:W4:Y:S04]  /*5ebe0*/  LDL.LU R251, [R1+0x174] ;  /* 0x0001740001fb7983 */ /* 0x002f280000300800 */
[----:B------:R-:W4:Y:S04]  /*5ebf0*/  LDL.LU R241, [R1+0xc0] ;  /* 0x0000c00001f17983 */ /* 0x000f280000300800 */
[----:B------:R-:W4:Y:S04]  /*5ec00*/  LDL.LU R246, [R1+0xc4] ;  /* 0x0000c40001f67983 */ /* 0x000f280000300800 */
[----:B---3--:R1:W-:Y:S04]  /*5ec10*/  @P3 STG.E [R200.64], R4 ;  /* 0x00000004c8003986 */ /* 0x0083e8000c101904 */
[----:B--2---:R-:W2:Y:S04]  /*5ec20*/  LDL.LU R245, [R1+0x3a0] ;  /* 0x0003a00001f57983 */ /* 0x004ea80000300800 */
[----:B-1----:R-:W3:Y:S04]  /*5ec30*/  LDL.LU R4, [R1+0x3a4] ;  /* 0x0003a40001047983 */ /* 0x002ee80000300800 */
[----:B-----5:R1:W-:Y:S04]  /*5ec40*/  @P4 STG.E [R202.64], R247 ;  /* 0x000000f7ca004986 */ /* 0x0203e8000c101904 */
[----:B------:R5:W-:Y:S04]  /*5ec50*/  @P5 STG.E [R196.64], R5 ;  /* 0x00000005c4005986 */ /* 0x000be8000c101904 */
[----:B------:R5:W-:Y:S04]  /*5ec60*/  @P6 STG.E [R198.64], R244 ;  /* 0x000000f4c6006986 */ /* 0x000be8000c101904 */
[----:B-1----:R-:W3:Y:S04]  /*5ec70*/  LDL.LU R247, [R1+0x3c0] ;  /* 0x0003c00001f77983 */ /* 0x002ee80000300800 */
[----:B-----5:R-:W3:Y:S04]  /*5ec80*/  LDL.LU R5, [R1+0x3c4] ;  /* 0x0003c40001057983 */ /* 0x020ee80000300800 */
[----:B------:R1:W-:Y:S04]  /*5ec90*/  @P1 STG.E [R192.64], R250 ;  /* 0x000000fac0001986 */ /* 0x0003e8000c101904 */
[----:B------:R-:W3:Y:S04]  /*5eca0*/  LDL.LU R244, [R1+0x3e0] ;  /* 0x0003e00001f47983 */ /* 0x000ee80000300800 */
[----:B-1----:R-:W3:Y:S01]  /*5ecb0*/  LDL.LU R250, [R1+0x3e4] ;  /* 0x0003e40001fa7983 */ /* 0x002ee20000300800 */
[----:B------:R-:W-:-:S02]  /*5ecc0*/  IADD3 R3, R252, 0x194, RZ ;  /* 0x00000194fc037810 */ /* 0x000fc40007ffe0ff */
[C---:B------:R-:W-:Y:S02]  /*5ecd0*/  IADD3 R0, R252.reuse, 0x195, RZ ;  /* 0x00000195fc007810 */ /* 0x040fe40007ffe0ff */
[----:B------:R-:W-:Y:S02]  /*5ece0*/  ISETP.LT.AND P2, PT, R3, c[0x0][0x17c], !P0 ;  /* 0x00005f0003007a0c */ /* 0x000fe40004741270 */
[----:B------:R-:W-:Y:S02]  /*5ecf0*/  IADD3 R3, R252, 0x196, RZ ;  /* 0x00000196fc037810 */ /* 0x000fe40007ffe0ff */
[----:B------:R-:W-:Y:S02]  /*5ed00*/  ISETP.LT.AND P3, PT, R0, c[0x0][0x17c], !P0 ;  /* 0x00005f0000007a0c */ /* 0x000fe40004761270 */
[----:B------:R-:W-:Y:S02]  /*5ed10*/  IADD3 R0, R252, 0x197, RZ ;  /* 0x00000197fc007810 */ /* 0x000fe40007ffe0ff */
[----:B------:R-:W-:-:S02]  /*5ed20*/  ISETP.LT.AND P4, PT, R3, c[0x0][0x17c], !P0 ;  /* 0x00005f0003007a0c */ /* 0x000fc40004781270 */
[----:B------:R-:W-:Y:S02]  /*5ed30*/  IADD3 R3, R252, 0x198, RZ ;  /* 0x00000198fc037810 */ /* 0x000fe40007ffe0ff */
[----:B------:R-:W-:Y:S02]  /*5ed40*/  ISETP.LT.AND P5, PT, R0, c[0x0][0x17c], !P0 ;  /* 0x00005f0000007a0c */ /* 0x000fe400047a1270 */
[----:B------:R-:W-:Y:S02]  /*5ed50*/  IADD3 R0, R252, 0x199, RZ ;  /* 0x00000199fc007810 */ /* 0x000fe40007ffe0ff */
[----:B------:R-:W-:Y:S02]  /*5ed60*/  ISETP.LT.AND P6, PT, R3, c[0x0][0x17c], !P0 ;  /* 0x00005f0003007a0c */ /* 0x000fe400047c1270 */
[----:B------:R-:W-:Y:S02]  /*5ed70*/  ISETP.LT.AND P1, PT, R0, c[0x0][0x17c], !P0 ;  /* 0x00005f0000007a0c */ /* 0x000fe40004721270 */
[C---:B------:R-:W-:Y:S01]  /*5ed80*/  IADD3 R3, R252.reuse, 0x19a, RZ ;  /* 0x0000019afc037810 */ /* 0x040fe20007ffe0ff */
[----:B------:R-:W-:Y:S01]  /*5ed90*/  @P2 STG.E [R194.64], R240 ;  /* 0x000000f0c2002986 */ /* 0x000fe2000c101904 */
[----:B------:R-:W-:-:S02]  /*5eda0*/  IADD3 R0, R252, 0x19b, RZ ;  /* 0x0000019bfc007810 */ /* 0x000fc40007ffe0ff */
[----:B------:R-:W-:Y:S02]  /*5edb0*/  ISETP.LT.AND P2, PT, R3, c[0x0][0x17c], !P0 ;  /* 0x00005f0003007a0c */ /* 0x000fe40004741270 */
[----:B------:R-:W-:Y:S01]  /*5edc0*/  IADD3 R3, R252, 0x19c, RZ ;  /* 0x0000019cfc037810 */ /* 0x000fe20007ffe0ff */
[----:B----4-:R1:W-:Y:S01]  /*5edd0*/  @P3 STG.E [R188.64], R251 ;  /* 0x000000fbbc003986 */ /* 0x0103e2000c101904 */
[----:B------:R-:W-:Y:S02]  /*5ede0*/  ISETP.LT.AND P3, PT, R0, c[0x0][0x17c], !P0 ;  /* 0x00005f0000007a0c */ /* 0x000fe40004761270 */
[----:B------:R-:W-:Y:S01]  /*5edf0*/  IADD3 R0, R252, 0x19d, RZ ;  /* 0x0000019dfc007810 */ /* 0x000fe20007ffe0ff */
[----:B------:R-:W-:Y:S01]  /*5ee00*/  @P4 STG.E [R190.64], R241 ;  /* 0x000000f1be004986 */ /* 0x000fe2000c101904 */
[----:B------:R-:W-:-:S03]  /*5ee10*/  ISETP.LT.AND P4, PT, R3, c[0x0][0x17c], !P0 ;  /* 0x00005f0003007a0c */ /* 0x000fc60004781270 */
[----:B------:R4:W-:Y:S04]  /*5ee20*/  @P5 STG.E [R184.64], R246 ;  /* 0x000000f6b8005986 */ /* 0x0009e8000c101904 */
[----:B-1----:R-:W5:Y:S01]  /*5ee30*/  LDL.LU R251, [R1+0x400] ;  /* 0x0004000001fb7983 */ /* 0x002f620000300800 */
[----:B------:R-:W-:-:S03]  /*5ee40*/  ISETP.LT.AND P5, PT, R0, c[0x0][0x17c], !P0 ;  /* 0x00005f0000007a0c */ /* 0x000fc600047a1270 */
[----:B--2---:R-:W-:Y:S04]  /*5ee50*/  @P6 STG.E [R186.64], R245 ;  /* 0x000000f5ba006986 */ /* 0x004fe8000c101904 */
[----:B----4-:R-:W2:Y:S04]  /*5ee60*/  LDL.LU R246, [R1+0x378] ;  /* 0x0003780001f67983 */ /* 0x010ea80000300800 */
[----:B---3--:R1:W-:Y:S04]  /*5ee70*/  @P1 STG.E [R180.64], R4 ;  /* 0x00000004b4001986 */ /* 0x0083e8000c101904 */
[----:B-1----:R-:W3:Y:S04]  /*5ee80*/  LDL.LU R4, [R1+0x37c] ;  /* 0x00037c0001047983 */ /* 0x002ee80000300800 */
[----:B------:R-:W-:Y:S04]  /*5ee90*/  @P2 STG.E [R182.64], R247 ;  /* 0x000000f7b6002986 */ /* 0x000fe8000c101904 */
[----:B------:R-:W4:Y:S04]  /*5eea0*/  LDL.LU R245, [R1+0x318] ;  /* 0x0003180001f57983 */ /* 0x000f280000300800 */
[----:B------:R1:W-:Y:S04]  /*5eeb0*/  @P3 STG.E [R176.64], R5 ;  /* 0x00000005b0003986 */ /* 0x0003e8000c101904 */
[----:B------:R-:W-:Y:S04]  /*5eec0*/  @P4 STG.E [R178.64], R244 ;  /* 0x000000f4b2004986 */ /* 0x000fe8000c101904 */
[----:B-1----:R-:W4:Y:S04]  /*5eed0*/  LDL.LU R5, [R1+0x31c] ;  /* 0x00031c0001057983 */ /* 0x002f280000300800 */
[----:B------:R-:W4:Y:S04]  /*5eee0*/  LDL.LU R240, [R1+0x1b8] ;  /* 0x0001b80001f07983 */ /* 0x000f280000300800 */
[----:B------:R1:W-:Y:S04]  /*5eef0*/  @P5 STG.E [R172.64], R250 ;  /* 0x000000faac005986 */ /* 0x0003e8000c101904 */
[----:B-1----:R-:W4:Y:S01]  /*5ef00*/  LDL.LU R250, [R1+0x1bc] ;  /* 0x0001bc0001fa7983 */ /* 0x002f220000300800 */
[----:B------:R-:W-:-:S02]  /*5ef10*/  IADD3 R3, R252, 0x19e, RZ ;  /* 0x0000019efc037810 */ /* 0x000fc40007ffe0ff */
[C---:B------:R-:W-:Y:S01]  /*5ef20*/  IADD3 R0, R252.reuse, 0x1a0, RZ ;  /* 0x000001a0fc007810 */ /* 0x040fe20007ffe0ff */
[----:B------:R-:W4:Y:S01]  /*5ef30*/  LDL.LU R247, [R1+0x148] ;  /* 0x0001480001f77983 */ /* 0x000f220000300800 */
[----:B------:R-:W-:Y:S02]  /*5ef40*/  ISETP.LT.AND P6, PT, R3, c[0x0][0x17c], !P0 ;  /* 0x00005f0003007a0c */ /* 0x000fe400047c1270 */
[----:B------:R-:W-:-:S04]  /*5ef50*/  IADD3 R3, R252, 0x19f, RZ ;  /* 0x0000019ffc037810 */ /* 0x000fc80007ffe0ff */
[----:B------:R-:W-:Y:S02]  /*5ef60*/  ISETP.LT.AND P1, PT, R3, c[0x0][0x17c], !P0 ;  /* 0x00005f0003007a0c */ /* 0x000fe40004721270 */
        /* <DEDUP_REMOVED lines=9> */
[----:B-----5:R-:W-:Y:S04]  /*5f000*/  @P6 STG.E [R174.64], R251 ;  /* 0x000000fbae006986 */ /* 0x020fe8000c101904 */
[----:B------:R1:W-:Y:S01]  /*5f010*/  @P1 STG.E [R168.64], R2 ;  /* 0x00000002a8001986 */ /* 0x0003e2000c101904 */
[----:B------:R-:W-:-:S02]  /*5f020*/  ISETP.LT.AND P6, PT, R0, c[0x0][0x17c], !P0 ;  /* 0x00005f0000007a0c */ /* 0x000fc400047c1270 */
[----:B------:R-:W-:Y:S01]  /*5f030*/  ISETP.LT.AND P1, PT, R3, c[0x0][0x17c], !P0 ;  /* 0x00005f0003007a0c */ /* 0x000fe20004721270 */
[----:B--2---:R-:W-:Y:S04]  /*5f040*/  @P2 STG.E [R170.64], R246 ;  /* 0x000000f6aa002986 */ /* 0x004fe8000c101904 */
[----:B-1----:R-:W2:Y:S04]  /*5f050*/  LDL.LU R2, [R1+0x1408] ;  /* 0x0014080001027983 */ /* 0x002ea80000300800 */
[----:B------:R-:W5:Y:S04]  /*5f060*/  LDL.LU R251, [R1+0x14c] ;  /* 0x00014c0001fb7983 */ /* 0x000f680000300800 */
[----:B------:R-:W2:Y:S04]  /*5f070*/  LDL.LU R244, [R1+0x368] ;  /* 0x0003680001f47983 */ /* 0x000ea80000300800 */
[----:B---3--:R1:W-:Y:S04]  /*5f080*/  @P3 STG.E [R164.64], R4 ;  /* 0x00000004a4003986 */ /* 0x0083e8000c101904 */
[----:B----4-:R-:W-:Y:S04]  /*5f090*/  @P4 STG.E [R166.64], R245 ;  /* 0x000000f5a6004986 */ /* 0x010fe8000c101904 */
[----:B-1----:R-:W3:Y:S04]  /*5f0a0*/  LDL.LU R4, [R1+0x36c] ;  /* 0x00036c0001047983 */ /* 0x002ee80000300800 */
[----:B------:R-:W4:Y:S04]  /*5f0b0*/  LDL.LU R241, [R1+0x308] ;  /* 0x0003080001f17983 */ /* 0x000f280000300800 */
[----:B------:R1:W-:Y:S04]  /*5f0c0*/  @P5 STG.E [R160.64], R5 ;  /* 0x00000005a0005986 */ /* 0x0003e8000c101904 */
[----:B------:R-:W-:Y:S04]  /*5f0d0*/  @P6 STG.E [R162.64], R240 ;  /* 0x000000f0a2006986 */ /* 0x000fe8000c101904 */
[----:B-1----:R-:W4:Y:S04]  /*5f0e0*/  LDL.LU R5, [R1+0x30c] ;  /* 0x00030c0001057983 */ /* 0x002f280000300800 */
[----:B------:R-:W4:Y:S04]  /*5f0f0*/  LDL.LU R246, [R1+0x198] ;  /* 0x0001980001f67983 */ /* 0x000f280000300800 */
[----:B------:R-:W4:Y:S04]  /*5f100*/  LDL.LU R245, [R1+0x19c] ;  /* 0x00019c0001f57983 */ /* 0x000f280000300800 */
[----:B------:R1:W-:Y:S04]  /*5f110*/  @P1 STG.E [R156.64], R250 ;  /* 0x000000fa9c001986 */ /* 0x0003e8000c101904 */
[----:B-1----:R-:W4:Y:S01]  /*5f120*/  LDL.LU R250, [R1+0x108] ;  /* 0x0001080001fa7983 */ /* 0x002f220000300800 */
[----:B------:R-:W-:-:S02]  /*5f130*/  IADD3 R0, R252, 0x1a6, RZ ;  /* 0x000001a6fc007810 */ /* 0x000fc40007ffe0ff */
[----:B------:R-:W-:Y:S02]  /*5f140*/  IADD3 R3, R252, 0x1a7, RZ ;  /* 0x000001a7fc037810 */ /* 0x000fe40007ffe0ff */
[----:B------:R-:W-:Y:S02]  /*5f150*/  ISETP.LT.AND P2, PT, R0, c[0x0][0x17c], !P0 ;  /* 0x00005f0000007a0c */ /* 0x000fe40004741270 */
[C---:B------:R-:W-:Y:S02]  /*5f160*/  IADD3 R0, R252.reuse, 0x1a8, RZ ;  /* 0x000001a8fc007810 */ /* 0x040fe40007ffe0ff */
[----:B------:R-:W-:Y:S02]  /*5f170*/  ISETP.LT.AND P3, PT, R3, c[0x0][0x17c], !P0 ;  /* 0x00005f0003007a0c */ /* 0x000fe40004761270 */
[----:B------:R-:W-:Y:S02]  /*5f180*/  IADD3 R3, R252, 0x1a9, RZ ;  /* 0x000001a9fc037810 */ /* 0x000fe40007ffe0ff */
[----:B------:R-:W-:-:S02]  /*5f190*/  ISETP.LT.AND P4, PT, R0, c[0x0][0x17c], !P0 ;  /* 0x00005f0000007a0c */ /* 0x000fc40004781270 */
[C---:B------:R-:W-:Y:S02]  /*5f1a0*/  IADD3 R0, R252.reuse, 0x1aa, RZ ;  /* 0x000001aafc007810 */ /* 0x040fe40007ffe0ff */
[----:B------:R-:W-:Y:S02]  /*5f1b0*/  ISETP.LT.AND P5, PT, R3, c[0x0][0x17c], !P0 ;  /* 0x00005f0003007a0c */ /* 0x000fe400047a1270 */
[----:B------:R-:W-:Y:S02]  /*5f1c0*/  IADD3 R3, R252, 0x1ab, RZ ;  /* 0x000001abfc037810 */ /* 0x000fe40007ffe0ff */
[----:B------:R-:W-:Y:S02]  /*5f1d0*/  ISETP.LT.AND P6, PT, R0, c[0x0][0x17c], !P0 ;  /* 0x00005f0000007a0c */ /* 0x000fe400047c1270 */
[----:B------:R-:W-:Y:S02]  /*5f1e0*/  IADD3 R0, R252, 0x1ac, RZ ;  /* 0x000001acfc007810 */ /* 0x000fe40007ffe0ff */
[----:B------:R-:W-:-:S02]  /*5f1f0*/  ISETP.LT.AND P1, PT, R3, c[0x0][0x17c], !P0 ;  /* 0x00005f0003007a0c */ /* 0x000fc40004721270 */
[----:B------:R-:W-:Y:S01]  /*5f200*/  IADD3 R3, R252, 0x1ad, RZ ;  /* 0x000001adfc037810 */ /* 0x000fe20007ffe0ff */
[----:B------:R1:W-:Y:S01]  /*5f210*/  @P2 STG.E [R158.64], R247 ;  /* 0x000000f79e002986 */ /* 0x0003e2000c101904 */
[----:B------:R-:W-:Y:S02]  /*5f220*/  ISETP.LT.AND P2, PT, R0, c[0x0][0x17c], !P0 ;  /* 0x00005f0000007a0c */ /* 0x000fe40004741270 */
[----:B------:R-:W-:Y:S01]  /*5f230*/  IADD3 R0, R252, 0x1ae, RZ ;  /* 0x000001aefc007810 */ /* 0x000fe20007ffe0ff */
[----:B-1----:R-:W4:Y:S04]  /*5f240*/  LDL.LU R247, [R1+0x358] ;  /* 0x0003580001f77983 */ /* 0x002f280000300800 */
[----:B-----5:R1:W-:Y:S01]  /*5f250*/  @P3 STG.E [R152.64], R251 ;  /* 0x000000fb98003986 */ /* 0x0203e2000c101904 */
[----:B------:R-:W-:-:S02]  /*5f260*/  ISETP.LT.AND P3, PT, R3, c[0x0][0x17c], !P0 ;  /* 0x00005f0003007a0c */ /* 0x000fc40004761270 */
[----:B------:R-:W-:Y:S01]  /*5f270*/  IADD3 R3, R252, 0x1af, RZ ;  /* 0x000001affc037810 */ /* 0x000fe20007ffe0ff */
[----:B--2---:R2:W-:Y:S01]  /*5f280*/  @P4 STG.E [R154.64], R244 ;  /* 0x000000f49a004986 */ /* 0x0045e2000c101904 */
[----:B------:R-:W-:-:S03]  /*5f290*/  ISETP.LT.AND P4, PT, R0, c[0x0][0x17c], !P0 ;  /* 0x00005f0000007a0c */ /* 0x000fc60004781270 */
[----:B-1----:R-:W5:Y:S04]  /*5f2a0*/  LDL.LU R251, [R1+0x35c] ;  /* 0x00035c0001fb7983 */ /* 0x002f680000300800 */
[----:B--2---:R-:W2:Y:S04]  /*5f2b0*/  LDL.LU R244, [R1+0x1c8] ;  /* 0x0001c80001f47983 */ /* 0x004ea80000300800 */
[----:B---3--:R1:W-:Y:S01]  /*5f2c0*/  @P5 STG.E [R148.64], R4 ;  /* 0x0000000494005986 */ /* 0x0083e2000c101904 */
[----:B------:R-:W-:-:S03]  /*5f2d0*/  ISETP.LT.AND P5, PT, R3, c[0x0][0x17c], !P0 ;  /* 0x00005f0003007a0c */ /* 0x000fc600047a1270 */
[----:B----4-:R-:W-:Y:S04]  /*5f2e0*/  @P6 STG.E [R150.64], R241 ;  /* 0x000000f196006986 */ /* 0x010fe8000c101904 */
[----:B-1----:R-:W3:Y:S04]  /*5f2f0*/  LDL.LU R4, [R1+0x1cc] ;  /* 0x0001cc0001047983 */ /* 0x002ee80000300800 */
[----:B------:R1:W-:Y:S04]  /*5f300*/  @P1 STG.E [R144.64], R5 ;  /* 0x0000000590001986 */ /* 0x0003e8000c101904 */
[----:B------:R-:W-:Y:S04]  /*5f310*/  @P2 STG.E [R146.64], R246 ;  /* 0x000000f692002986 */ /* 0x000fe8000c101904 */
[----:B------:R-:W-:Y:S04]  /*5f320*/  @P3 STG.E [R140.64], R245 ;  /* 0x000000f58c003986 */ /* 0x000fe8000c101904 */
[----:B-1----:R-:W4:Y:S04]  /*5f330*/  LDL.LU R5, [R1+0x178] ;  /* 0x0001780001057983 */ /* 0x002f280000300800 */
[----:B------:R-:W-:Y:S04]  /*5f340*/  @P4 STG.E [R142.64], R250 ;  /* 0x000000fa8e004986 */ /* 0x000fe8000c101904 */
[----:B------:R1:W-:Y:S04]  /*5f350*/  @P5 STG.E [R136.64], R2 ;  /* 0x0000000288005986 */ /* 0x0003e8000c101904 */
[----:B-1----:R-:W4:Y:S04]  /*5f360*/  LDL.LU R2, [R1+0x1404] ;  /* 0x0014040001027983 */ /* 0x002f280000300800 */
[----:B------:R-:W4:Y:S01]  /*5f370*/  LDL.LU R245, [R1+0xc8] ;  /* 0x0000c80001f57983 */ /* 0x000f220000300800 */
[----:B------:R-:W-:-:S02]  /*5f380*/  IADD3 R0, R252, 0x1b0, RZ ;  /* 0x000001b0fc007810 */ /* 0x000fc40007ffe0ff */
[----:B------:R-:W-:Y:S01]  /*5f390*/  IADD3 R3, R252, 0x1b1, RZ ;  /* 0x000001b1fc037810 */ /* 0x000fe20007ffe0ff */
[----:B------:R-:W4:Y:S01]  /*5f3a0*/  LDL.LU R250, [R1+0xcc] ;  /* 0x0000cc0001fa7983 */ /* 0x000f220000300800 */
[----:B------:R-:W-:Y:S02]  /*5f3b0*/  ISETP.LT.AND P6, PT, R0, c[0x0][0x17c], !P0 ;  /* 0x00005f0000007a0c */ /* 0x000fe400047c1270 */
[C---:B------:R-:W-:Y:S01]  /*5f3c0*/  IADD3 R0, R252.reuse, 0x1b2, RZ ;  /* 0x000001b2fc007810 */ /* 0x040fe20007ffe0ff */
[----:B------:R-:W4:Y:S01]  /*5f3d0*/  LDL.LU.64 R242, [R1+0x48] ;  /* 0x0000480001f27983 */ /* 0x000f220000300a00 */
[----:B------:R-:W-:Y:S02]  /*5f3e0*/  ISETP.LT.AND P1, PT, R3, c[0x0][0x17c], !P0 ;  /* 0x00005f0003007a0c */ /* 0x000fe40004721270 */
[----:B------:R-:W-:Y:S02]  /*5f3f0*/  IADD3 R3, R252, 0x1b3, RZ ;  /* 0x000001b3fc037810 */ /* 0x000fe40007ffe0ff */
[----:B------:R-:W-:-:S02]  /*5f400*/  ISETP.LT.AND P2, PT, R0, c[0x0][0x17c], !P0 ;  /* 0x00005f0000007a0c */ /* 0x000fc40004741270 */
[C---:B------:R-:W-:Y:S02]  /*5f410*/  IADD3 R0, R252.reuse, 0x1b4, RZ ;  /* 0x000001b4fc007810 */ /* 0x040fe40007ffe0ff */
[----:B------:R-:W-:Y:S02]  /*5f420*/  ISETP.LT.AND P3, PT, R3, c[0x0][0x17c], !P0 ;  /* 0x00005f0003007a0c */ /* 0x000fe40004761270 */
[----:B------:R-:W-:Y:S02]  /*5f430*/  IADD3 R3, R252, 0x1b5, RZ ;  /* 0x000001b5fc037810 */ /* 0x000fe40007ffe0ff */
[----:B------:R-:W-:Y:S02]  /*5f440*/  ISETP.LT.AND P4, PT, R0, c[0x0][0x17c], !P0 ;  /* 0x00005f0000007a0c */ /* 0x000fe40004781270 */
[----:B------:R-:W-:Y:S02]  /*5f450*/  ISETP.LT.AND P5, PT, R3, c[0x0][0x17c], !P0 ;  /* 0x00005f0003007a0c */ /* 0x000fe400047a1270 */
[----:B------:R-:W-:Y:S01]  /*5f460*/  IADD3 R0, R252, 0x1b6, RZ ;  /* 0x000001b6fc007810 */ /* 0x000fe20007ffe0ff */
[----:B------:R-:W-:Y:S03]  /*5f470*/  @P6 STG.E [R138.64], R247 ;  /* 0x000000f78a006986 */ /* 0x000fe6000c101904 */
[----:B------:R-:W-:Y:S01]  /*5f480*/  ISETP.LT.AND P6, PT, R0, c[0x0][0x17c], !P0 ;  /* 0x00005f0000007a0c */ /* 0x000fe200047c1270 */
[----:B-----5:R1:W-:Y:S04]  /*5f490*/  @P1 STG.E [R132.64], R251 ;  /* 0x000000fb84001986 */ /* 0x0203e8000c101904 */
[----:B--2---:R-:W-:Y:S04]  /*5f4a0*/  @P2 STG.E [R134.64], R244 ;  /* 0x000000f486002986 */ /* 0x004fe8000c101904 */
[----:B-1----:R-:W2:Y:S04]  /*5f4b0*/  LDL.LU R251, [R1+0x3a8] ;  /* 0x0003a80001fb7983 */ /* 0x002ea80000300800 */
[----:B------:R-:W5:Y:S04]  /*5f4c0*/  LDL.LU R238, [R1+0x3ac] ;  /* 0x0003ac0001ee7983 */ /* 0x000f680000300800 */
[----:B---3--:R1:W-:Y:S04]  /*5f4d0*/  @P3 STG.E [R128.64], R4 ;  /* 0x0000000480003986 */ /* 0x0083e8000c101904 */
[----:B------:R-:W3:Y:S04]  /*5f4e0*/  LDL.LU.64 R240, [R1+0x50] ;  /* 0x0000500001f07983 */ /* 0x000ee80000300a00 */
[----:B-1----:R-:W3:Y:S04]  /*5f4f0*/  LDL.LU R4, [R1+0x3c8] ;  /* 0x0003c80001047983 */ /* 0x002ee80000300800 */
[----:B------:R-:W3:Y:S04]  /*5f500*/  LDL.LU R239, [R1+0x3cc] ;  /* 0x0003cc0001ef7983 */ /* 0x000ee80000300800 */
[----:B----4-:R-:W-:Y:S04]  /*5f510*/  @P4 STG.E [R130.64], R5 ;  /* 0x0000000582004986 */ /* 0x010fe8000c101904 */
[----:B------:R1:W-:Y:S04]  /*5f520*/  @P5 STG.E [R124.64], R2 ;  /* 0x000000027c005986 */ /* 0x0003e8000c101904 */
[----:B------:R4:W-:Y:S04]  /*5f530*/  @P6 STG.E [R126.64], R245 ;  /* 0x000000f57e006986 */ /* 0x0009e8000c101904 */
[----:B-1----:R-:W3:Y:S04]  /*5f540*/  LDL.LU R2, [R1+0x1400] ;  /* 0x0014000001027983 */ /* 0x002ee80000300800 */
[----:B------:R-:W3:Y:S04]  /*5f550*/  LDL.LU.64 R246, [R1+0x58] ;  /* 0x0000580001f67983 */ /* 0x000ee80000300a00 */
[----:B------:R-:W3:Y:S04]  /*5f560*/  LDL.LU R5, [R1+0x3e8] ;  /* 0x0003e80001057983 */ /* 0x000ee80000300800 */
[----:B------:R-:W3:Y:S04]  /*5f570*/  LDL.LU R244, [R1+0x3ec] ;  /* 0x0003ec0001f47983 */ /* 0x000ee80000300800 */
[----:B------:R-:W3:Y:S04]  /*5f580*/  LDL.LU.64 R236, [R1+0x60] ;  /* 0x0000600001ec7983 */ /* 0x000ee80000300a00 */
[----:B----4-:R-:W4:Y:S01]  /*5f590*/  LDL.LU R245, [R1+0x408] ;  /* 0x0004080001f57983 */ /* 0x010f220000300800 */
[----:B------:R-:W-:-:S02]  /*5f5a0*/  IADD3 R3, R252, 0x1b7, RZ ;  /* 0x000001b7fc037810 */ /* 0x000fc40007ffe0ff */
[----:B------:R-:W-:Y:S02]  /*5f5b0*/  IADD3 R0, R252, 0x1b8, RZ ;  /* 0x000001b8fc007810 */ /* 0x000fe40007ffe0ff */
[----:B------:R-:W-:Y:S02]  /*5f5c0*/  ISETP.LT.AND P1, PT, R3, c[0x0][0x17c], !P0 ;  /* 0x00005f0003007a0c */ /* 0x000fe40004721270 */
[----:B------:R-:W-:Y:S02]  /*5f5d0*/  ISETP.LT.AND P2, PT, R0, c[0x0][0x17c], !P0 ;  /* 0x00005f0000007a0c */ /* 0x000fe40004741270 */
[C---:B------:R-:W-:Y:S02]  /*5f5e0*/  IADD3 R3, R252.reuse, 0x1b9, RZ ;  /* 0x000001b9fc037810 */ /* 0x040fe40007ffe0ff */
[----:B------:R-:W-:Y:S02]  /*5f5f0*/  IADD3 R0, R252, 0x1ba, RZ ;  /* 0x000001bafc007810 */ /* 0x000fe40007ffe0ff */
[----:B------:R-:W-:-:S02]  /*5f600*/  ISETP.LT.AND P3, PT, R3, c[0x0][0x17c], !P0 ;  /* 0x00005f0003007a0c */ /* 0x000fc40004761270 */
[----:B------:R-:W-:Y:S02]  /*5f610*/  ISETP.LT.AND P4, PT, R0, c[0x0][0x17c], !P0 ;  /* 0x00005f0000007a0c */ /* 0x000fe40004781270 */
[C---:B------:R-:W-:Y:S02]  /*5f620*/  IADD3 R3, R252.reuse, 0x1bb, RZ ;  /* 0x000001bbfc037810 */ /* 0x040fe40007ffe0ff */
[----:B------:R-:W-:Y:S02]  /*5f630*/  IADD3 R0, R252, 0x1bc, RZ ;  /* 0x000001bcfc007810 */ /* 0x000fe40007ffe0ff */
[----:B------:R-:W-:Y:S02]  /*5f640*/  ISETP.LT.AND P5, PT, R3, c[0x0][0x17c], !P0 ;  /* 0x00005f0003007a0c */ /* 0x000fe400047a1270 */
[----:B------:R-:W-:Y:S02]  /*5f650*/  ISETP.LT.AND P6, PT, R0, c[0x0][0x17c], !P0 ;  /* 0x00005f0000007a0c */ /* 0x000fe400047c1270 */
[----:B------:R-:W-:-:S02]  /*5f660*/  IADD3 R3, R252, 0x1bd, RZ ;  /* 0x000001bdfc037810 */ /* 0x000fc40007ffe0ff */
[----:B------:R-:W-:Y:S01]  /*5f670*/  IADD3 R0, R252, 0x1be, RZ ;  /* 0x000001befc007810 */ /* 0x000fe20007ffe0ff */
[----:B------:R1:W-:Y:S01]  /*5f680*/  @P1 STG.E [R94.64], R250 ;  /* 0x000000fa5e001986 */ /* 0x0003e2000c101904 */
[----:B------:R-:W-:-:S03]  /*5f690*/  ISETP.LT.AND P1, PT, R3, c[0x0][0x17c], !P0 ;  /* 0x00005f0003007a0c */ /* 0x000fc60004721270 */
[----:B-1----:R-:W4:Y:S04]  /*5f6a0*/  LDL.LU R250, [R1+0x40c] ;  /* 0x00040c0001fa7983 */ /* 0x002f280000300800 */
[----:B--2---:R1:W-:Y:S01]  /*5f6b0*/  @P2 STG.E [R242.64], R251 ;  /* 0x000000fbf2002986 */ /* 0x0043e2000c101904 */
[----:B------:R-:W-:-:S03]  /*5f6c0*/  ISETP.LT.AND P2, PT, R0, c[0x0][0x17c], !P0 ;  /* 0x00005f0000007a0c */ /* 0x000fc60004741270 */
[----:B-----5:R-:W-:Y:S04]  /*5f6d0*/  @P3 STG.E [R88.64], R238 ;  /* 0x000000ee58003986 */ /* 0x020fe8000c101904 */
[----:B-1----:R-:W2:Y:S04]  /*5f6e0*/  LDL.LU.64 R242, [R1+0x68] ;  /* 0x0000680001f27983 */ /* 0x002ea80000300a00 */
[----:B---3--:R1:W-:Y:S04]  /*5f6f0*/  @P4 STG.E [R240.64], R4 ;  /* 0x00000004f0004986 */ /* 0x0083e8000c101904 */
[----:B------:R-:W-:Y:S04]  /*5f700*/  @P5 STG.E [R82.64], R239 ;  /* 0x000000ef52005986 */ /* 0x000fe8000c101904 */
[----:B-1----:R-:W3:Y:S04]  /*5f710*/  LDL.LU.64 R240, [R1+0x70] ;  /* 0x0000700001f07983 */ /* 0x002ee80000300a00 */
[----:B------:R-:W2:Y:S04]  /*5f720*/  LDS.128 R124, [R2] ;  /* 0x00000000027c7984 */ /* 0x000ea80000000c00 */
[----:B------:R-:W-:Y:S04]  /*5f730*/  LDS.128 R140, [R2+0x800] ;  /* 0x00080000028c7984 */ /* 0x000fe80000000c00 */
[----:B------:R1:W-:Y:S04]  /*5f740*/  @P6 STG.E [R246.64], R5 ;  /* 0x00000005f6006986 */ /* 0x0003e8000c101904 */
[----:B------:R-:W-:Y:S04]  /*5f750*/  @P1 STG.E [R76.64], R244 ;  /* 0x000000f44c001986 */ /* 0x000fe8000c101904 */
[----:B------:R-:W-:Y:S04]  /*5f760*/  LDS.128 R156, [R2+0x1000] ;  /* 0x00100000029c7984 */ /* 0x000fe80000000c00 */
[----:B-1----:R-:W5:Y:S04]  /*5f770*/  LDL.LU.64 R246, [R1+0x78] ;  /* 0x0000780001f67983 */ /* 0x002f680000300a00 */
[----:B----4-:R1:W-:Y:S04]  /*5f780*/  @P2 STG.E [R236.64], R245 ;  /* 0x000000f5ec002986 */ /* 0x0103e8000c101904 */
[----:B------:R-:W-:Y:S04]  /*5f790*/  LDS.128 R172, [R2+0x1800] ;  /* 0x0018000002ac7984 */ /* 0x000fe80000000c00 */
[----:B-1----:R-:W4:Y:S01]  /*5f7a0*/  LDL.LU.64 R244, [R1+0x80] ;  /* 0x0000800001f47983 */ /* 0x002f220000300a00 */
[----:B------:R-:W-:-:S02]  /*5f7b0*/  LOP3.LUT R251, R2, 0x20, RZ, 0x3c, !PT ;  /* 0x0000002002fb7812 */ /* 0x000fc400078e3cff */
[C---:B------:R-:W-:Y:S01]  /*5f7c0*/  LOP3.LUT R4, R2.reuse, 0x40, RZ, 0x3c, !PT ;  /* 0x0000004002047812 */ /* 0x040fe200078e3cff */
[----:B------:R-:W4:Y:S04]  /*5f7d0*/  LDL.LU.64 R236, [R1+0x88] ;  /* 0x0000880001ec7983 */ /* 0x000f280000300a00 */
[----:B------:R-:W3:Y:S01]  /*5f7e0*/  LDS.128 R128, [R251] ;  /* 0x00000000fb807984 */ /* 0x000ee20000000c00 */
[----:B------:R-:W-:-:S03]  /*5f7f0*/  LOP3.LUT R5, R2, 0x60, RZ, 0x3c, !PT ;  /* 0x0000006002057812 */ /* 0x000fc600078e3cff */
[----:B------:R-:W5:Y:S04]  /*5f800*/  LDS.128 R132, [R4] ;  /* 0x0000000004847984 */ /* 0x000f680000000c00 */
[----:B------:R-:W4:Y:S01]  /*5f810*/  LDS.128 R136, [R5] ;  /* 0x0000000005887984 */ /* 0x000f220000000c00 */
[C---:B------:R-:W-:Y:S02]  /*5f820*/  IADD3 R3, R252.reuse, 0x1bf, RZ ;  /* 0x000001bffc037810 */ /* 0x040fe40007ffe0ff */
[----:B------:R-:W-:Y:S01]  /*5f830*/  IADD3 R0, R252, 0x1c0, RZ ;  /* 0x000001c0fc007810 */ /* 0x000fe20007ffe0ff */
[----:B------:R-:W1:Y:S01]  /*5f840*/  LDS.128 R144, [R251+0x800] ;  /* 0x00080000fb907984 */ /* 0x000e620000000c00 */
[----:B------:R-:W-:Y:S02]  /*5f850*/  ISETP.LT.AND P3, PT, R3, c[0x0][0x17c], !P0 ;  /* 0x00005f0003007a0c */ /* 0x000fe40004761270 */
[----:B------:R-:W-:Y:S01]  /*5f860*/  ISETP.LT.AND P4, PT, R0, c[0x0][0x17c], !P0 ;  /* 0x00005f0000007a0c */ /* 0x000fe20004781270 */
[----:B------:R-:W1:Y:S01]  /*5f870*/  LDS.128 R148, [R4+0x800] ;  /* 0x0008000004947984 */ /* 0x000e620000000c00 */
[----:B------:R-:W-:-:S02]  /*5f880*/  IADD3 R3, R252, 0x1c1, RZ ;  /* 0x000001c1fc037810 */ /* 0x000fc40007ffe0ff */
[----:B------:R-:W-:Y:S01]  /*5f890*/  IADD3 R0, R252, 0x1c2, RZ ;  /* 0x000001c2fc007810 */ /* 0x000fe20007ffe0ff */
[----:B------:R-:W1:Y:S01]  /*5f8a0*/  LDS.128 R152, [R5+0x800] ;  /* 0x0008000005987984 */ /* 0x000e620000000c00 */
[----:B------:R-:W-:Y:S02]  /*5f8b0*/  ISETP.LT.AND P5, PT, R3, c[0x0][0x17c], !P0 ;  /* 0x00005f0003007a0c */ /* 0x000fe400047a1270 */
[----:B------:R-:W-:Y:S01]  /*5f8c0*/  ISETP.LT.AND P6, PT, R0, c[0x0][0x17c], !P0 ;  /* 0x00005f0000007a0c */ /* 0x000fe200047c1270 */
[----:B------:R-:W1:Y:S01]  /*5f8d0*/  LDS.128 R160, [R251+0x1000] ;  /* 0x00100000fba07984 */ /* 0x000e620000000c00 */
[C---:B------:R-:W-:Y:S02]  /*5f8e0*/  IADD3 R3, R252.reuse, 0x1c3, RZ ;  /* 0x000001c3fc037810 */ /* 0x040fe40007ffe0ff */
[----:B------:R-:W-:Y:S01]  /*5f8f0*/  IADD3 R0, R252, 0x1c4, RZ ;  /* 0x000001c4fc007810 */ /* 0x000fe20007ffe0ff */
[----:B------:R-:W1:Y:S01]  /*5f900*/  LDS.128 R164, [R4+0x1000] ;  /* 0x0010000004a47984 */ /* 0x000e620000000c00 */
[----:B------:R-:W-:-:S02]  /*5f910*/  ISETP.LT.AND P1, PT, R3, c[0x0][0x17c], !P0 ;  /* 0x00005f0003007a0c */ /* 0x000fc40004721270 */
[----:B------:R-:W-:Y:S01]  /*5f920*/  ISETP.LT.AND P2, PT, R0, c[0x0][0x17c], !P0 ;  /* 0x00005f0000007a0c */ /* 0x000fe20004741270 */
[----:B------:R-:W1:Y:S01]  /*5f930*/  LDS.128 R168, [R5+0x1000] ;  /* 0x0010000005a87984 */ /* 0x000e620000000c00 */
[C---:B------:R-:W-:Y:S02]  /*5f940*/  IADD3 R3, R252.reuse, 0x1c5, RZ ;  /* 0x000001c5fc037810 */ /* 0x040fe40007ffe0ff */
[----:B------:R-:W-:Y:S01]  /*5f950*/  IADD3 R0, R252, 0x1c6, RZ ;  /* 0x000001c6fc007810 */ /* 0x000fe20007ffe0ff */
[----:B------:R-:W-:Y:S01]  /*5f960*/  @P3 STG.E [R70.64], R250 ;  /* 0x000000fa46003986 */ /* 0x000fe2000c101904 */
[----:B------:R-:W-:-:S03]  /*5f970*/  ISETP.LT.AND P3, PT, R3, c[0x0][0x17c], !P0 ;  /* 0x00005f0003007a0c */ /* 0x000fc60004761270 */
[----:B------:R-:W1:Y:S04]  /*5f980*/  LDS.128 R176, [R251+0x1800] ;  /* 0x00180000fbb07984 */ /* 0x000e680000000c00 */
[----:B------:R-:W1:Y:S04]  /*5f990*/  LDS.128 R180, [R4+0x1800] ;  /* 0x0018000004b47984 */ /* 0x000e680000000c00 */
[----:B------:R-:W1:Y:S04]  /*5f9a0*/  LDS.128 R184, [R5+0x1800] ;  /* 0x0018000005b87984 */ /* 0x000e680000000c00 */
[----:B--2---:R2:W-:Y:S01]  /*5f9b0*/  @P4 STG.E [R242.64], R124 ;  /* 0x0000007cf2004986 */ /* 0x0045e2000c101904 */
[----:B------:R-:W-:-:S03]  /*5f9c0*/  ISETP.LT.AND P4, PT, R0, c[0x0][0x17c], !P0 ;  /* 0x00005f0000007a0c */ /* 0x000fc60004781270 */
[----:B------:R-:W-:Y:S04]  /*5f9d0*/  @P5 STG.E [R64.64], R125 ;  /* 0x0000007d40005986 */ /* 0x000fe8000c101904 */
[----:B--2---:R-:W1:Y:S04]  /*5f9e0*/  LDL.LU.64 R242, [R1+0x90] ;  /* 0x0000900001f27983 */ /* 0x004e680000300a00 */
[----:B---3--:R2:W-:Y:S04]  /*5f9f0*/  @P6 STG.E [R240.64], R128 ;  /* 0x00000080f0006986 */ /* 0x0085e8000c101904 */
[----:B------:R-:W-:Y:S04]  /*5fa00*/  @P1 STG.E [R58.64], R129 ;  /* 0x000000813a001986 */ /* 0x000fe8000c101904 */
[----:B--2---:R-:W2:Y:S04]  /*5fa10*/  LDL.LU.64 R240, [R1+0x98] ;  /* 0x0000980001f07983 */ /* 0x004ea80000300a00 */
[----:B-----5:R3:W-:Y:S04]  /*5fa20*/  @P2 STG.E [R246.64], R132 ;  /* 0x00000084f6002986 */ /* 0x0207e8000c101904 */
[----:B------:R-:W-:Y:S04]  /*5fa30*/  @P3 STG.E [R52.64], R133 ;  /* 0x0000008534003986 */ /* 0x000fe8000c101904 */
[----:B---3--:R-:W3:Y:S04]  /*5fa40*/  LDL.LU.64 R246, [R1+0xa0] ;  /* 0x0000a00001f67983 */ /* 0x008ee80000300a00 */
[----:B----4-:R4:W-:Y:S04]  /*5fa50*/  @P4 STG.E [R244.64], R136 ;  /* 0x00000088f4004986 */ /* 0x0109e8000c101904 */
[----:B----4-:R-:W4:Y:S01]  /*5fa60*/  LDL.LU.64 R244, [R1+0xa8] ;  /* 0x0000a80001f47983 */ /* 0x010f220000300a00 */
        /* <DEDUP_REMOVED lines=16> */
[----:B------:R1:W-:Y:S01]  /*5fb70*/  @P6 STG.E [R236.64], R140 ;  /* 0x0000008cec006986 */ /* 0x0003e2000c101904 */
[----:B------:R-:W-:Y:S02]  /*5fb80*/  ISETP.LT.AND P6, PT, R0, c[0x0][0x17c], !P0 ;  /* 0x00005f0000007a0c */ /* 0x000fe400047c1270 */
[C---:B------:R-:W-:Y:S02]  /*5fb90*/  IADD3 R3, R252.reuse, 0x1cf, RZ ;  /* 0x000001cffc037810 */ /* 0x040fe40007ffe0ff */
[C---:B------:R-:W-:Y:S01]  /*5fba0*/  IADD3 R0, R252.reuse, 0x1d0, RZ ;  /* 0x000001d0fc007810 */ /* 0x040fe20007ffe0ff */
[----:B------:R1:W-:Y:S01]  /*5fbb0*/  @P1 STG.E [R40.64], R141 ;  /* 0x0000008d28001986 */ /* 0x0003e2000c101904 */
[----:B------:R-:W-:Y:S02]  /*5fbc0*/  ISETP.LT.AND P1, PT, R3, c[0x0][0x17c], !P0 ;  /* 0x00005f0003007a0c */ /* 0x000fe40004721270 */
[C---:B------:R-:W-:Y:S02]  /*5fbd0*/  IADD3 R3, R252.reuse, 0x1d1, RZ ;  /* 0x000001d1fc037810 */ /* 0x040fe40007ffe0ff */
[----:B------:R-:W-:Y:S01]  /*5fbe0*/  IADD3 R2, R252, 0x1da, RZ ;  /* 0x000001dafc027810 */ /* 0x000fe20007ffe0ff */
[----:B-1----:R1:W-:Y:S01]  /*5fbf0*/  @P2 STG.E [R242.64], R144 ;  /* 0x00000090f2002986 */ /* 0x0023e2000c101904 */
[----:B------:R-:W-:-:S02]  /*5fc00*/  ISETP.LT.AND P2, PT, R0, c[0x0][0x17c], !P0 ;  /* 0x00005f0000007a0c */ /* 0x000fc40004741270 */
[C---:B------:R-:W-:Y:S01]  /*5fc10*/  IADD3 R0, R252.reuse, 0x1d2, RZ ;  /* 0x000001d2fc007810 */ /* 0x040fe20007ffe0ff */
[----:B------:R1:W-:Y:S01]  /*5fc20*/  @P3 STG.E [R34.64], R145 ;  /* 0x0000009122003986 */ /* 0x0003e2000c101904 */
[----:B------:R-:W-:Y:S02]  /*5fc30*/  ISETP.LT.AND P3, PT, R3, c[0x0][0x17c], !P0 ;  /* 0x00005f0003007a0c */ /* 0x000fe40004761270 */
[----:B------:R-:W-:Y:S01]  /*5fc40*/  IADD3 R3, R252, 0x1d3, RZ ;  /* 0x000001d3fc037810 */ /* 0x000fe20007ffe0ff */
[----:B--2---:R1:W-:Y:S01]  /*5fc50*/  @P4 STG.E [R240.64], R148 ;  /* 0x00000094f0004986 */ /* 0x0043e2000c101904 */
[----:B------:R-:W-:Y:S02]  /*5fc60*/  ISETP.LT.AND P4, PT, R0, c[0x0][0x17c], !P0 ;  /* 0x00005f0000007a0c */ /* 0x000fe40004781270 */
[----:B------:R-:W-:Y:S01]  /*5fc70*/  IADD3 R0, R252, 0x1d4, RZ ;  /* 0x000001d4fc007810 */ /* 0x000fe20007ffe0ff */
[----:B------:R1:W-:Y:S01]  /*5fc80*/  @P5 STG.E [R28.64], R149 ;  /* 0x000000951c005986 */ /* 0x0003e2000c101904 */
[----:B------:R-:W-:-:S02]  /*5fc90*/  ISETP.LT.AND P5, PT, R3, c[0x0][0x17c], !P0 ;  /* 0x00005f0003007a0c */ /* 0x000fc400047a1270 */
[----:B------:R-:W-:Y:S01]  /*5fca0*/  IADD3 R3, R252, 0x1d5, RZ ;  /* 0x000001d5fc037810 */ /* 0x000fe20007ffe0ff */
[----:B---3--:R1:W-:Y:S01]  /*5fcb0*/  @P6 STG.E [R246.64], R152 ;  /* 0x00000098f6006986 */ /* 0x0083e2000c101904 */
[----:B------:R-:W-:Y:S02]  /*5fcc0*/  ISETP.LT.AND P6, PT, R0, c[0x0][0x17c], !P0 ;  /* 0x00005f0000007a0c */ /* 0x000fe400047c1270 */
[----:B------:R-:W-:Y:S01]  /*5fcd0*/  IADD3 R0, R252, 0x1d6, RZ ;  /* 0x000001d6fc007810 */ /* 0x000fe20007ffe0ff */
[----:B----4-:R1:W-:Y:S01]  /*5fce0*/  @P1 STG.E [R244.64], R153 ;  /* 0x00000099f4001986 */ /* 0x0103e2000c101904 */
[----:B------:R-:W-:-:S03]  /*5fcf0*/  ISETP.LT.AND P1, PT, R3, c[0x0][0x17c], !P0 ;  /* 0x00005f0003007a0c */ /* 0x000fc60004721270 */
[----:B------:R1:W-:Y:S01]  /*5fd00*/  @P2 STG.E [R22.64], R156 ;  /* 0x0000009c16002986 */ /* 0x0003e2000c101904 */
[----:B------:R-:W-:Y:S02]  /*5fd10*/  ISETP.LT.AND P2, PT, R0, c[0x0][0x17c], !P0 ;  /* 0x00005f0000007a0c */ /* 0x000fe40004741270 */
[C---:B------:R-:W-:Y:S01]  /*5fd20*/  IADD3 R0, R252.reuse, 0x1d7, RZ ;  /* 0x000001d7fc007810 */ /* 0x040fe20007ffe0ff */
[----:B------:R1:W-:Y:S01]  /*5fd30*/  @P3 STG.E [R114.64], R157 ;  /* 0x0000009d72003986 */ /* 0x0003e2000c101904 */
[----:B------:R-:W-:Y:S02]  /*5fd40*/  IADD3 R3, R252, 0x1d8, RZ ;  /* 0x000001d8fc037810 */ /* 0x000fe40007ffe0ff */
[----:B------:R-:W-:Y:S02]  /*5fd50*/  ISETP.LT.AND P3, PT, R0, c[0x0][0x17c], !P0 ;  /* 0x00005f0000007a0c */ /* 0x000fe40004761270 */
[----:B------:R-:W-:Y:S01]  /*5fd60*/  IADD3 R0, R252, 0x1d9, RZ ;  /* 0x000001d9fc007810 */ /* 0x000fe20007ffe0ff */
[----:B------:R1:W-:Y:S01]  /*5fd70*/  @P4 STG.E [R108.64], R160 ;  /* 0x000000a06c004986 */ /* 0x0003e2000c101904 */
[----:B------:R-:W-:-:S03]  /*5fd80*/  ISETP.LT.AND P4, PT, R3, c[0x0][0x17c], !P0 ;  /* 0x00005f0003007a0c */ /* 0x000fc60004781270 */
[----:B------:R1:W-:Y:S01]  /*5fd90*/  @P5 STG.E [R104.64], R161 ;  /* 0x000000a168005986 */ /* 0x0003e2000c101904 */
[----:B------:R-:W-:Y:S02]  /*5fda0*/  ISETP.LT.AND P5, PT, R0, c[0x0][0x17c], !P0 ;  /* 0x00005f0000007a0c */ /* 0x000fe400047a1270 */
[----:B------:R-:W-:Y:S01]  /*5fdb0*/  IADD3 R0, R252, 0x1db, RZ ;  /* 0x000001dbfc007810 */ /* 0x000fe20007ffe0ff */
[----:B------:R1:W-:Y:S01]  /*5fdc0*/  @P6 STG.E [R8.64], R164 ;  /* 0x000000a408006986 */ /* 0x0003e2000c101904 */
[----:B------:R-:W-:Y:S02]  /*5fdd0*/  ISETP.LT.AND P6, PT, R2, c[0x0][0x17c], !P0 ;  /* 0x00005f0002007a0c */ /* 0x000fe400047c1270 */
[----:B------:R-:W-:Y:S01]  /*5fde0*/  IADD3 R2, R252, 0x1dc, RZ ;  /* 0x000001dcfc027810 */ /* 0x000fe20007ffe0ff */
[----:B------:R1:W-:Y:S01]  /*5fdf0*/  @P1 STG.E [R100.64], R165 ;  /* 0x000000a564001986 */ /* 0x0003e2000c101904 */
[----:B------:R-:W-:Y:S02]  /*5fe00*/  ISETP.LT.AND P1, PT, R0, c[0x0][0x17c], !P0 ;  /* 0x00005f0000007a0c */ /* 0x000fe40004721270 */
[----:B------:R-:W-:Y:S01]  /*5fe10*/  IADD3 R0, R252, 0x1dd, RZ ;  /* 0x000001ddfc007810 */ /* 0x000fe20007ffe0ff */
[----:B------:R1:W-:Y:S01]  /*5fe20*/  @P2 STG.E [R120.64], R168 ;  /* 0x000000a878002986 */ /* 0x0003e2000c101904 */
[----:B------:R-:W-:-:S02]  /*5fe30*/  ISETP.LT.AND P2, PT, R2, c[0x0][0x17c], !P0 ;  /* 0x00005f0002007a0c */ /* 0x000fc40004741270 */
        /* <DEDUP_REMOVED lines=102> */
[----:B------:R-:W-:Y:S01]  /*604a0*/  ISETP.LT.AND P0, PT, R0, c[0x0][0x17c], !P0 ;  /* 0x00005f0000007a0c */ /* 0x000fe20004701270 */
[----:B------:R1:W-:Y:S04]  /*604b0*/  @P1 STG.E [R18.64], R175 ;  /* 0x000000af12001986 */ /* 0x0003e8000c101904 */
[----:B------:R1:W-:Y:S04]  /*604c0*/  @P2 STG.E [R16.64], R178 ;  /* 0x000000b210002986 */ /* 0x0003e8000c101904 */
[----:B------:R1:W-:Y:S04]  /*604d0*/  @P3 STG.E [R14.64], R179 ;  /* 0x000000b30e003986 */ /* 0x0003e8000c101904 */
[----:B------:R1:W-:Y:S04]  /*604e0*/  @P4 STG.E [R12.64], R182 ;  /* 0x000000b60c004986 */ /* 0x0003e8000c101904 */
[----:B------:R1:W-:Y:S04]  /*604f0*/  @P5 STG.E [R10.64], R183 ;  /* 0x000000b70a005986 */ /* 0x0003e8000c101904 */
[----:B------:R1:W-:Y:S01]  /*60500*/  @P6 STG.E [R248.64], R186 ;  /* 0x000000baf8006986 */ /* 0x0003e2000c101904 */
[----:B------:R-:W-:Y:S05]  /*60510*/  @!P0 EXIT ;  /* 0x000000000000894d */ /* 0x000fea0003800000 */
[----:B------:R-:W-:Y:S01]  /*60520*/  STG.E [R6.64], R187 ;  /* 0x000000bb06007986 */ /* 0x000fe2000c101904 */
[----:B------:R-:W-:Y:S05]  /*60530*/  EXIT ;  /* 0x000000000000794d */ /* 0x000fea0003800000 */
.L_x_3:
[----:B------:R-:W-:-:S00]  /*60540*/  BRA `(.L_x_3) ;  /* 0xfffffff000007947 */ /* 0x000fc0000383ffff */
[----:B------:R-:W-:-:S00]  /*60550*/  NOP ;  /* 0x0000000000007918 */ /* 0x000fc00000000000 */
        /* <DEDUP_REMOVED lines=10> */
.L_x_4:


//--------------------- .nv.shared.matmul_kernel  --------------------------
	.section	.nv.shared.matmul_kernel,"aw",@nobits
	.sectionflags	@""
	.align	16
